def matmul_kernel(
    a_ptr,
    b_ptr,
    c_ptr,
    M,
    N,
    K,
    stride_am,
    stride_ak,
    stride_bk,
    stride_bn,
    stride_cm,
    stride_cn,
    BLOCK_M: tl.constexpr,
    BLOCK_N: tl.constexpr,
    BLOCK_K: tl.constexpr,
    GROUP_M: tl.constexpr,
):
    pid = tl.program_id(axis=0)
    num_pid_m = tl.cdiv(M, BLOCK_M)
    num_pid_n = tl.cdiv(N, BLOCK_N)
    num_pid_in_group = GROUP_M * num_pid_n
    group_id = pid // num_pid_in_group
    first_pid_m = group_id * GROUP_M
    group_size_m = min(num_pid_m - first_pid_m, GROUP_M)
    pid_m = first_pid_m + ((pid % num_pid_in_group) % group_size_m)
    pid_n = (pid % num_pid_in_group) // group_size_m

    offs_am = (pid_m * BLOCK_M + tl.arange(0, BLOCK_M)) % M
    offs_bn = (pid_n * BLOCK_N + tl.arange(0, BLOCK_N)) % N
    offs_k = tl.arange(0, BLOCK_K)
    a_ptrs = a_ptr + offs_am[:, None] * stride_am + offs_k[None, :] * stride_ak
    b_ptrs = b_ptr + offs_k[:, None] * stride_bk + offs_bn[None, :] * stride_bn

    acc = tl.zeros((BLOCK_M, BLOCK_N), dtype=tl.float32)
    for kk in range(0, tl.cdiv(K, BLOCK_K)):
        a = tl.load(a_ptrs, mask=offs_k[None, :] < K - kk * BLOCK_K, other=0.0)
        b = tl.load(b_ptrs, mask=offs_k[:, None] < K - kk * BLOCK_K, other=0.0)
        acc = tl.dot(a, b, acc)
        a_ptrs += BLOCK_K * stride_ak
        b_ptrs += BLOCK_K * stride_bk

    c = acc.to(c_ptr.dtype.element_ty)
    offs_cm = pid_m * BLOCK_M + tl.arange(0, BLOCK_M)
    offs_cn = pid_n * BLOCK_N + tl.arange(0, BLOCK_N)
    c_ptrs = c_ptr + offs_cm[:, None] * stride_cm + offs_cn[None, :] * stride_cn
    mask = (offs_cm[:, None] < M) & (offs_cn[None, :] < N)
    tl.store(c_ptrs, c, mask=mask)

# config = {"BLOCK_K": 64, "BLOCK_M": 512, "BLOCK_N": 512, "GROUP_M": 8, "arch": "sm_90", "dtype": "fp16", "num_ctas": 2, "num_stages": 3, "num_warps": 4}
# arch = sm_90


// ===== COMPILED SASS (sm_90a) =====

	.target	sm_90a

	.elftype	@"ET_EXEC"


//--------------------- .note.nv.tkinfo           --------------------------
	.section	.note.nv.tkinfo,"",@"SHT_NOTE"
	.sectionflags	@"SHF_NOTE_NV_TKINFO"
	.tkinfo
        /*0018*/ 	.word	0x00000002
        /*0030*/ 	.string	""
        /*0030*/ 	.string	"ptxas"
        /*0030*/ 	.string	"Cuda compilation tools, release 13.0, V13.0.88"
        /*0030*/ 	.string	"Build cuda_13.0.r13.0/compiler.36424714_0"
        /*0030*/ 	.string	"-v  -suppress-debug-info  -lineinfo  -arch sm_90a "



//--------------------- .note.nv.cuinfo           --------------------------
	.section	.note.nv.cuinfo,"",@"SHT_NOTE"
	.sectionflags	@"SHF_NOTE_NV_CUINFO"
        /*0018*/ 	.short	0x0002
        /*001a*/ 	.short	0x005a
        /*001c*/ 	.short	0x0082
	.zero		2


//--------------------- .nv.info                  --------------------------
	.section	.nv.info,"",@"SHT_CUDA_INFO"
	.align	4


	//----- nvinfo : EIATTR_REGCOUNT
	.align		4
        /*0000*/ 	.byte	0x04, 0x2f
        /*0002*/ 	.short	(.L_1 - .L_0)
	.align		4
.L_0:
        /*0004*/ 	.word	index@(matmul_kernel)
        /*0008*/ 	.word	0x000000ff


	//----- nvinfo : EIATTR_FRAME_SIZE
	.align		4
.L_1:
        /*000c*/ 	.byte	0x04, 0x11
        /*000e*/ 	.short	(.L_3 - .L_2)
	.align		4
.L_2:
        /*0010*/ 	.word	index@(matmul_kernel)
        /*0014*/ 	.word	0x00002318


	//----- nvinfo : EIATTR_MIN_STACK_SIZE
	.align		4
.L_3:
        /*0018*/ 	.byte	0x04, 0x12
        /*001a*/ 	.short	(.L_5 - .L_4)
	.align		4
.L_4:
        /*001c*/ 	.word	index@(matmul_kernel)
        /*0020*/ 	.word	0x00002318
.L_5:


//--------------------- .nv.compat                --------------------------
	.section	.nv.compat,"",@"SHT_CUDA_COMPAT_INFO"
	.align	4
        /*0000*/ 	.byte	0x02, 0x09, 0x01, 0x00, 0x02, 0x02, 0x04, 0x00, 0x02, 0x05, 0x05, 0x00, 0x03, 0x07, 0x01, 0x01
        /*0010*/ 	.byte	0x02, 0x03, 0x00, 0x00, 0x02, 0x06, 0x01, 0x00, 0x04, 0x0b, 0x08, 0x00, 0x00, 0x00, 0x00, 0x00
        /*0020*/ 	.byte	0x00, 0x00, 0x00, 0x00


//--------------------- .nv.info.matmul_kernel    --------------------------
	.section	.nv.info.matmul_kernel,"",@"SHT_CUDA_INFO"
	.sectionflags	@""
	.align	4


	//----- nvinfo : EIATTR_CUDA_API_VERSION
	.align		4
        /*0000*/ 	.byte	0x04, 0x37
        /*0002*/ 	.short	(.L_7 - .L_6)
.L_6:
        /*0004*/ 	.word	0x00000082


	//----- nvinfo : EIATTR_KPARAM_INFO
	.align		4
.L_7:
        /*0008*/ 	.byte	0x04, 0x17
        /*000a*/ 	.short	(.L_9 - .L_8)
.L_8:
        /*000c*/ 	.word	0x00000000
        /*0010*/ 	.short	0x000d
        /*0012*/ 	.short	0x0048
        /*0014*/ 	.byte	0x00, 0xf4, 0x21, 0x00


	//----- nvinfo : EIATTR_KPARAM_INFO
	.align		4
.L_9:
        /*0018*/ 	.byte	0x04, 0x17
        /*001a*/ 	.short	(.L_11 - .L_10)
.L_10:
        /*001c*/ 	.word	0x00000000
        /*0020*/ 	.short	0x000c
        /*0022*/ 	.short	0x0040
        /*0024*/ 	.byte	0x00, 0xf4, 0x21, 0x00


	//----- nvinfo : EIATTR_KPARAM_INFO
	.align		4
.L_11:
        /*0028*/ 	.byte	0x04, 0x17
        /*002a*/ 	.short	(.L_13 - .L_12)
.L_12:
        /*002c*/ 	.word	0x00000000
        /*0030*/ 	.short	0x000b
        /*0032*/ 	.short	0x0038
        /*0034*/ 	.byte	0x00, 0xf0, 0x11, 0x00


	//----- nvinfo : EIATTR_KPARAM_INFO
	.align		4
.L_13:
        /*0038*/ 	.byte	0x04, 0x17
        /*003a*/ 	.short	(.L_15 - .L_14)
.L_14:
        /*003c*/ 	.word	0x00000000
        /*0040*/ 	.short	0x000a
        /*0042*/ 	.short	0x0034
        /*0044*/ 	.byte	0x00, 0xf0, 0x11, 0x00


	//----- nvinfo : EIATTR_KPARAM_INFO
	.align		4
.L_15:
        /*0048*/ 	.byte	0x04, 0x17
        /*004a*/ 	.short	(.L_17 - .L_16)
.L_16:
        /*004c*/ 	.word	0x00000000
        /*0050*/ 	.short	0x0009
        /*0052*/ 	.short	0x0030
        /*0054*/ 	.byte	0x00, 0xf0, 0x11, 0x00


	//----- nvinfo : EIATTR_KPARAM_INFO
	.align		4
.L_17:
        /*0058*/ 	.byte	0x04, 0x17
        /*005a*/ 	.short	(.L_19 - .L_18)
.L_18:
        /*005c*/ 	.word	0x00000000
        /*0060*/ 	.short	0x0008
        /*0062*/ 	.short	0x002c
        /*0064*/ 	.byte	0x00, 0xf0, 0x11, 0x00


	//----- nvinfo : EIATTR_KPARAM_INFO
	.align		4
.L_19:
        /*0068*/ 	.byte	0x04, 0x17
        /*006a*/ 	.short	(.L_21 - .L_20)
.L_20:
        /*006c*/ 	.word	0x00000000
        /*0070*/ 	.short	0x0007
        /*0072*/ 	.short	0x0028
        /*0074*/ 	.byte	0x00, 0xf0, 0x11, 0x00


	//----- nvinfo : EIATTR_KPARAM_INFO
	.align		4
.L_21:
        /*0078*/ 	.byte	0x04, 0x17
        /*007a*/ 	.short	(.L_23 - .L_22)
.L_22:
        /*007c*/ 	.word	0x00000000
        /*0080*/ 	.short	0x0006
        /*0082*/ 	.short	0x0024
        /*0084*/ 	.byte	0x00, 0xf0, 0x11, 0x00


	//----- nvinfo : EIATTR_KPARAM_INFO
	.align		4
.L_23:
        /*0088*/ 	.byte	0x04, 0x17
        /*008a*/ 	.short	(.L_25 - .L_24)
.L_24:
        /*008c*/ 	.word	0x00000000
        /*0090*/ 	.short	0x0005
        /*0092*/ 	.short	0x0020
        /*0094*/ 	.byte	0x00, 0xf0, 0x11, 0x00


	//----- nvinfo : EIATTR_KPARAM_INFO
	.align		4
.L_25:
        /*0098*/ 	.byte	0x04, 0x17
        /*009a*/ 	.short	(.L_27 - .L_26)
.L_26:
        /*009c*/ 	.word	0x00000000
        /*00a0*/ 	.short	0x0004
        /*00a2*/ 	.short	0x001c
        /*00a4*/ 	.byte	0x00, 0xf0, 0x11, 0x00


	//----- nvinfo : EIATTR_KPARAM_INFO
	.align		4
.L_27:
        /*00a8*/ 	.byte	0x04, 0x17
        /*00aa*/ 	.short	(.L_29 - .L_28)
.L_28:
        /*00ac*/ 	.word	0x00000000
        /*00b0*/ 	.short	0x0003
        /*00b2*/ 	.short	0x0018
        /*00b4*/ 	.byte	0x00, 0xf0, 0x11, 0x00


	//----- nvinfo : EIATTR_KPARAM_INFO
	.align		4
.L_29:
        /*00b8*/ 	.byte	0x04, 0x17
        /*00ba*/ 	.short	(.L_31 - .L_30)
.L_30:
        /*00bc*/ 	.word	0x00000000
        /*00c0*/ 	.short	0x0002
        /*00c2*/ 	.short	0x0010
        /*00c4*/ 	.byte	0x00, 0xf4, 0x21, 0x00


	//----- nvinfo : EIATTR_KPARAM_INFO
	.align		4
.L_31:
        /*00c8*/ 	.byte	0x04, 0x17
        /*00ca*/ 	.short	(.L_33 - .L_32)
.L_32:
        /*00cc*/ 	.word	0x00000000
        /*00d0*/ 	.short	0x0001
        /*00d2*/ 	.short	0x0008
        /*00d4*/ 	.byte	0x00, 0xf4, 0x21, 0x00


	//----- nvinfo : EIATTR_KPARAM_INFO
	.align		4
.L_33:
        /*00d8*/ 	.byte	0x04, 0x17
        /*00da*/ 	.short	(.L_35 - .L_34)
.L_34:
        /*00dc*/ 	.word	0x00000000
        /*00e0*/ 	.short	0x0000
        /*00e2*/ 	.short	0x0000
        /*00e4*/ 	.byte	0x00, 0xf4, 0x21, 0x00


	//----- nvinfo : EIATTR_EXPLICIT_CLUSTER
	.align		4
.L_35:
        /*00e8*/ 	.byte	0x01, 0x3e
	.zero		2


	//----- nvinfo : EIATTR_CTA_PER_CLUSTER
	.align		4
        /*00ec*/ 	.byte	0x04, 0x3d
        /*00ee*/ 	.short	(.L_37 - .L_36)
.L_36:
        /*00f0*/ 	.word	0x00000002
        /*00f4*/ 	.word	0x00000001
        /*00f8*/ 	.word	0x00000001


	//----- nvinfo : EIATTR_SPARSE_MMA_MASK
	.align		4
.L_37:
        /*00fc*/ 	.byte	0x03, 0x50
        /*00fe*/ 	.short	0x0000


	//----- nvinfo : EIATTR_MAXREG_COUNT
	.align		4
        /*0100*/ 	.byte	0x03, 0x1b
        /*0102*/ 	.short	0x00ff


	//----- nvinfo : EIATTR_NUM_BARRIERS
	.align		4
        /*0104*/ 	.byte	0x02, 0x4c
        /*0106*/ 	.byte	0x01
	.zero		1


	//----- nvinfo : EIATTR_ANNOTATIONS
	.align		4
        /*0108*/ 	.byte	0x04, 0x55
        /*010a*/ 	.short	(.L_39 - .L_38)


	//   ....[0]....
.L_38:
        /*010c*/ 	.word	0x00000001
        /*0110*/ 	.byte	0x70, 0x00, 0x00, 0x00, 0x01, 0x00, 0x00, 0x00, 0xb0, 0x00, 0x00, 0x00, 0x01, 0x00, 0x00, 0x00
        /* <DEDUP_REMOVED lines=515> */
        /*2150*/ 	.byte	0x90, 0x44, 0x01, 0x00, 0x01, 0x00, 0x00, 0x00, 0xb0, 0x44, 0x01, 0x00


	//----- nvinfo : EIATTR_MERCURY_ISA_VERSION
	.align		4
.L_39:
        /*215c*/ 	.byte	0x03, 0x5f
        /*215e*/ 	.short	0x0101


	//----- nvinfo : EIATTR_EXIT_INSTR_OFFSETS
	.align		4
        /*2160*/ 	.byte	0x04, 0x1c
        /*2162*/ 	.short	(.L_41 - .L_40)


	//   ....[0]....
.L_40:
        /*2164*/ 	.word	0x00068b50


	//   ....[1]....
        /*2168*/ 	.word	0x00068b80


	//----- nvinfo : EIATTR_REQNTID
	.align		4
.L_41:
        /*216c*/ 	.byte	0x04, 0x10
        /*216e*/ 	.short	(.L_43 - .L_42)
.L_42:
        /*2170*/ 	.word	0x00000080
        /*2174*/ 	.word	0x00000001
        /*2178*/ 	.word	0x00000001


	//----- nvinfo : EIATTR_CBANK_PARAM_SIZE
	.align		4
.L_43:
        /*217c*/ 	.byte	0x03, 0x19
        /*217e*/ 	.short	0x0050


	//----- nvinfo : EIATTR_PARAM_CBANK
	.align		4
        /*2180*/ 	.byte	0x04, 0x0a
        /*2182*/ 	.short	(.L_45 - .L_44)
	.align		4
.L_44:
        /*2184*/ 	.word	index@(.nv.constant0.matmul_kernel)
        /*2188*/ 	.short	0x0210
        /*218a*/ 	.short	0x0050


	//----- nvinfo : EIATTR_SW_WAR
	.align		4
.L_45:
        /*218c*/ 	.byte	0x04, 0x36
        /*218e*/ 	.short	(.L_47 - .L_46)
.L_46:
        /*2190*/ 	.word	0x00000008
.L_47:


//--------------------- .nv.callgraph             --------------------------
	.section	.nv.callgraph,"",@"SHT_CUDA_CALLGRAPH"
	.align	4
	.sectionentsize	8
	.align		4
        /*0000*/ 	.word	0x00000000
	.align		4
        /*0004*/ 	.word	0xffffffff
	.align		4
        /*0008*/ 	.word	0x00000000
	.align		4
        /*000c*/ 	.word	0xfffffffe
	.align		4
        /*0010*/ 	.word	0x00000000
	.align		4
        /*0014*/ 	.word	0xfffffffd
	.align		4
        /*0018*/ 	.word	0x00000000
	.align		4
        /*001c*/ 	.word	0xfffffffc


//--------------------- .text.matmul_kernel       --------------------------
	.section	.text.matmul_kernel,"ax",@progbits
	.align	128
        .global         matmul_kernel
        .type           matmul_kernel,@function
        .size           matmul_kernel,(.L_x_3 - matmul_kernel)
        .other          matmul_kernel,@"STO_CUDA_ENTRY STV_DEFAULT"
matmul_kernel:
.text.matmul_kernel:
[----:B------:R-:W0:Y:S08]  /*0000*/  LDC R1, c[0x0][0x28] ;  /* 0x00000a00ff017b82 */ /* 0x000e300000000800 */
[----:B------:R-:W1:Y:S01]  /*0010*/  LDC.64 R48, c[0x0][0x228] ;  /* 0x00008a00ff307b82 */ /* 0x000e620000000a00 */
[----:B0-----:R-:W-:Y:S01]  /*0020*/  VIADD R1, R1, 0xffffdce8 ;  /* 0xffffdce801017836 */ /* 0x001fe20000000000 */
[----:B------:R-:W0:Y:S01]  /*0030*/  S2R R50, SR_TID.X ;  /* 0x0000000000327919 */ /* 0x000e220000002100 */
[----:B------:R-:W-:Y:S01]  /*0040*/  UMOV UR6, 0x400 ;  /* 0x0000040000067882 */ /* 0x000fe20000000000 */
[----:B------:R-:W-:Y:S01]  /*0050*/  ULDC.64 UR8, c[0x0][0x208] ;  /* 0x0000820000087ab9 */ /* 0x000fe20000000a00 */
[----:B------:R-:W-:Y:S01]  /*0060*/  CS2R R156, SRZ ;  /* 0x00000000009c7805 */ /* 0x000fe2000001ff00 */
[----:B------:R2:W-:Y:S01]  /*0070*/  STL [R1+0x330], RZ ;  /* 0x000330ff01007387 */ /* 0x0005e20000100800 */
[----:B------:R-:W-:Y:S01]  /*0080*/  CS2R R158, SRZ ;  /* 0x00000000009e7805 */ /* 0x000fe2000001ff00 */
[----:B------:R-:W3:Y:S01]  /*0090*/  S2UR UR4, SR_CTAID.X ;  /* 0x00000000000479c3 */ /* 0x000ee20000002500 */
[----:B------:R-:W-:Y:S01]  /*00a0*/  CS2R R148, SRZ ;  /* 0x0000000000947805 */ /* 0x000fe2000001ff00 */
[----:B------:R2:W-:Y:S01]  /*00b0*/  STL [R1+0x334], RZ ;  /* 0x000334ff01007387 */ /* 0x0005e20000100800 */
[----:B------:R-:W-:-:S02]  /*00c0*/  CS2R R150, SRZ ;  /* 0x0000000000967805 */ /* 0x000fc4000001ff00 */
[----:B------:R-:W-:Y:S02]  /*00d0*/  CS2R R140, SRZ ;  /* 0x00000000008c7805 */ /* 0x000fe4000001ff00 */
[----:B------:R-:W-:Y:S01]  /*00e0*/  CS2R R142, SRZ ;  /* 0x00000000008e7805 */ /* 0x000fe2000001ff00 */
[----:B------:R2:W-:Y:S01]  /*00f0*/  STL [R1+0x338], RZ ;  /* 0x000338ff01007387 */ /* 0x0005e20000100800 */
[----:B------:R-:W-:Y:S01]  /*0100*/  CS2R R132, SRZ ;  /* 0x0000000000847805 */ /* 0x000fe2000001ff00 */
[----:B------:R-:W4:Y:S01]  /*0110*/  S2UR UR7, SR_CgaCtaId ;  /* 0x00000000000779c3 */ /* 0x000f220000008800 */
[----:B------:R-:W-:Y:S01]  /*0120*/  CS2R R134, SRZ ;  /* 0x0000000000867805 */ /* 0x000fe2000001ff00 */
[----:B------:R2:W-:Y:S01]  /*0130*/  STL [R1+0x33c], RZ ;  /* 0x00033cff01007387 */ /* 0x0005e20000100800 */
[----:B------:R-:W-:Y:S02]  /*0140*/  CS2R R124, SRZ ;  /* 0x00000000007c7805 */ /* 0x000fe4000001ff00 */
[----:B------:R-:W-:-:S02]  /*0150*/  CS2R R126, SRZ ;  /* 0x00000000007e7805 */ /* 0x000fc4000001ff00 */
[----:B------:R-:W-:Y:S01]  /*0160*/  CS2R R116, SRZ ;  /* 0x0000000000747805 */ /* 0x000fe2000001ff00 */
[----:B------:R2:W-:Y:S01]  /*0170*/  STL [R1+0x360], RZ ;  /* 0x000360ff01007387 */ /* 0x0005e20000100800 */
[----:B------:R-:W-:Y:S01]  /*0180*/  CS2R R118, SRZ ;  /* 0x0000000000767805 */ /* 0x000fe2000001ff00 */
[----:B-1----:R-:W-:Y:S01]  /*0190*/  VIADD R0, R49, 0x1ff ;  /* 0x000001ff31007836 */ /* 0x002fe20000000000 */
[----:B------:R-:W-:Y:S01]  /*01a0*/  CS2R R108, SRZ ;  /* 0x00000000006c7805 */ /* 0x000fe2000001ff00 */
[----:B------:R2:W-:Y:S01]  /*01b0*/  STL [R1+0x364], RZ ;  /* 0x000364ff01007387 */ /* 0x0005e20000100800 */
[----:B------:R-:W-:Y:S02]  /*01c0*/  CS2R R110, SRZ ;  /* 0x00000000006e7805 */ /* 0x000fe4000001ff00 */
[----:B------:R-:W-:Y:S02]  /*01d0*/  CS2R R100, SRZ ;  /* 0x0000000000647805 */ /* 0x000fe4000001ff00 */
[----:B------:R-:W-:Y:S01]  /*01e0*/  SHF.R.S32.HI R3, RZ, 0x1f, R0 ;  /* 0x0000001fff037819 */ /* 0x000fe20000011400 */
[----:B------:R2:W-:Y:S01]  /*01f0*/  STL [R1+0x368], RZ ;  /* 0x000368ff01007387 */ /* 0x0005e20000100800 */
[----:B------:R-:W-:-:S02]  /*0200*/  CS2R R102, SRZ ;  /* 0x0000000000667805 */ /* 0x000fc4000001ff00 */
[----:B---3--:R-:W-:Y:S01]  /*0210*/  I2FP.F32.U32 R5, UR4 ;  /* 0x0000000400057c45 */ /* 0x008fe20008201000 */
[----:B------:R-:W-:Y:S01]  /*0220*/  ULDC UR4, c[0x0][0x150] ;  /* 0x0000540000047ab9 */ /* 0x000fe20000000800 */
[----:B------:R-:W-:Y:S01]  /*0230*/  LEA.HI R3, R3, R0, RZ, 0x9 ;  /* 0x0000000003037211 */ /* 0x000fe200078f48ff */
[----:B------:R2:W-:Y:S01]  /*0240*/  STL [R1+0x36c], RZ ;  /* 0x00036cff01007387 */ /* 0x0005e20000100800 */
[----:B------:R-:W-:Y:S01]  /*0250*/  CS2R R92, SRZ ;  /* 0x00000000005c7805 */ /* 0x000fe2000001ff00 */
[----:B------:R-:W-:Y:S01]  /*0260*/  FMUL R5, R5, UR4 ;  /* 0x0000000405057c20 */ /* 0x000fe20008400000 */
[----:B------:R-:W-:Y:S01]  /*0270*/  SHF.R.S32.HI R3, RZ, 0x9, R3 ;  /* 0x00000009ff037819 */ /* 0x000fe20000011403 */
[----:B------:R2:W-:Y:S01]  /*0280*/  STL [R1+0x390], RZ ;  /* 0x000390ff01007387 */ /* 0x0005e20000100800 */
[----:B----4-:R-:W-:Y:S01]  /*0290*/  USHF.L.U32 UR5, UR7, 0x8, URZ ;  /* 0x0000000807057899 */ /* 0x010fe2000800063f */
[----:B------:R-:W-:Y:S02]  /*02a0*/  CS2R R94, SRZ ;  /* 0x00000000005e7805 */ /* 0x000fe4000001ff00 */
[----:B------:R-:W-:Y:S01]  /*02b0*/  CS2R R84, SRZ ;  /* 0x0000000000547805 */ /* 0x000fe2000001ff00 */
[----:B------:R-:W-:Y:S01]  /*02c0*/  IMAD.SHL.U32 R4, R3, 0x8, RZ ;  /* 0x0000000803047824 */ /* 0x000fe200078e00ff */
[----:B------:R2:W-:Y:S01]  /*02d0*/  STL [R1+0x394], RZ ;  /* 0x000394ff01007387 */ /* 0x0005e20000100800 */
[----:B------:R-:W1:Y:S01]  /*02e0*/  F2I.U32.TRUNC.NTZ R5, R5 ;  /* 0x0000000500057305 */ /* 0x000e62000020f000 */
[----:B------:R-:W-:Y:S01]  /*02f0*/  ULOP3.LUT UR5, UR5, 0x100, URZ, 0xc0, !UPT ;  /* 0x0000010005057892 */ /* 0x000fe2000f8ec03f */
[----:B------:R-:W-:-:S02]  /*0300*/  CS2R R86, SRZ ;  /* 0x0000000000567805 */ /* 0x000fc4000001ff00 */
[----:B------:R-:W-:Y:S01]  /*0310*/  IABS R7, R4 ;  /* 0x0000000400077213 */ /* 0x000fe20000000000 */
[----:B------:R2:W-:Y:S01]  /*0320*/  STL [R1+0x398], RZ ;  /* 0x000398ff01007387 */ /* 0x0005e20000100800 */
[----:B------:R-:W-:Y:S02]  /*0330*/  CS2R R80, SRZ ;  /* 0x0000000000507805 */ /* 0x000fe4000001ff00 */
[----:B------:R-:W-:Y:S02]  /*0340*/  CS2R R82, SRZ ;  /* 0x0000000000527805 */ /* 0x000fe4000001ff00 */
[----:B------:R-:W-:Y:S01]  /*0350*/  CS2R R76, SRZ ;  /* 0x00000000004c7805 */ /* 0x000fe2000001ff00 */
[----:B------:R-:W3:Y:S01]  /*0360*/  I2F.RP R0, R7 ;  /* 0x0000000700007306 */ /* 0x000ee20000209400 */
[----:B------:R2:W-:Y:S01]  /*0370*/  STL [R1+0x39c], RZ ;  /* 0x00039cff01007387 */ /* 0x0005e20000100800 */
[----:B------:R-:W-:Y:S02]  /*0380*/  CS2R R78, SRZ ;  /* 0x00000000004e7805 */ /* 0x000fe4000001ff00 */
[----:B------:R-:W-:-:S02]  /*0390*/  CS2R R72, SRZ ;  /* 0x0000000000487805 */ /* 0x000fc4000001ff00 */
[----:B------:R-:W-:Y:S01]  /*03a0*/  CS2R R74, SRZ ;  /* 0x00000000004a7805 */ /* 0x000fe2000001ff00 */
[----:B------:R2:W-:Y:S01]  /*03b0*/  STL [R1+0x3c0], RZ ;  /* 0x0003c0ff01007387 */ /* 0x0005e20000100800 */
[----:B------:R-:W-:Y:S02]  /*03c0*/  CS2R R68, SRZ ;  /* 0x0000000000447805 */ /* 0x000fe4000001ff00 */
[----:B-1----:R-:W-:Y:S02]  /*03d0*/  IABS R11, R5 ;  /* 0x00000005000b7213 */ /* 0x002fe40000000000 */
[----:B------:R-:W-:Y:S01]  /*03e0*/  CS2R R70, SRZ ;  /* 0x0000000000467805 */ /* 0x000fe2000001ff00 */
[----:B------:R2:W-:Y:S01]  /*03f0*/  STL [R1+0x3c4], RZ ;  /* 0x0003c4ff01007387 */ /* 0x0005e20000100800 */
[----:B------:R-:W-:Y:S02]  /*0400*/  CS2R R60, SRZ ;  /* 0x00000000003c7805 */ /* 0x000fe4000001ff00 */
[----:B------:R-:W-:-:S02]  /*0410*/  CS2R R62, SRZ ;  /* 0x00000000003e7805 */ /* 0x000fc4000001ff00 */
[----:B------:R-:W-:Y:S01]  /*0420*/  CS2R R44, SRZ ;  /* 0x00000000002c7805 */ /* 0x000fe2000001ff00 */
[----:B------:R2:W-:Y:S01]  /*0430*/  STL [R1+0x3c8], RZ ;  /* 0x0003c8ff01007387 */ /* 0x0005e20000100800 */
[----:B------:R-:W-:Y:S01]  /*0440*/  CS2R R46, SRZ ;  /* 0x00000000002e7805 */ /* 0x000fe2000001ff00 */
[----:B---3--:R-:W1:Y:S01]  /*0450*/  MUFU.RCP R0, R0 ;  /* 0x0000000000007308 */ /* 0x008e620000001000 */
[----:B------:R-:W-:Y:S01]  /*0460*/  CS2R R40, SRZ ;  /* 0x0000000000287805 */ /* 0x000fe2000001ff00 */
[----:B------:R2:W-:Y:S01]  /*0470*/  STL [R1+0x3cc], RZ ;  /* 0x0003ccff01007387 */ /* 0x0005e20000100800 */
[----:B------:R-:W-:Y:S02]  /*0480*/  CS2R R42, SRZ ;  /* 0x00000000002a7805 */ /* 0x000fe4000001ff00 */
[----:B------:R-:W-:Y:S02]  /*0490*/  CS2R R36, SRZ ;  /* 0x0000000000247805 */ /* 0x000fe4000001ff00 */
[----:B------:R-:W-:Y:S01]  /*04a0*/  CS2R R38, SRZ ;  /* 0x0000000000267805 */ /* 0x000fe2000001ff00 */
[----:B------:R2:W-:Y:S01]  /*04b0*/  STL [R1+0x3e0], RZ ;  /* 0x0003e0ff01007387 */ /* 0x0005e20000100800 */
[----:B------:R-:W-:-:S02]  /*04c0*/  CS2R R32, SRZ ;  /* 0x0000000000207805 */ /* 0x000fc4000001ff00 */
[----:B------:R-:W-:Y:S02]  /*04d0*/  CS2R R34, SRZ ;  /* 0x0000000000227805 */ /* 0x000fe4000001ff00 */
[----:B------:R-:W-:Y:S01]  /*04e0*/  CS2R R28, SRZ ;  /* 0x00000000001c7805 */ /* 0x000fe2000001ff00 */
[----:B------:R2:W-:Y:S01]  /*04f0*/  STL [R1+0x3e4], RZ ;  /* 0x0003e4ff01007387 */ /* 0x0005e20000100800 */
[----:B------:R-:W-:Y:S02]  /*0500*/  CS2R R30, SRZ ;  /* 0x00000000001e7805 */ /* 0x000fe4000001ff00 */
[----:B------:R-:W-:Y:S02]  /*0510*/  CS2R R24, SRZ ;  /* 0x0000000000187805 */ /* 0x000fe4000001ff00 */
[----:B------:R-:W-:Y:S01]  /*0520*/  CS2R R26, SRZ ;  /* 0x00000000001a7805 */ /* 0x000fe2000001ff00 */
[----:B------:R2:W-:Y:S01]  /*0530*/  STL [R1+0x3e8], RZ ;  /* 0x0003e8ff01007387 */ /* 0x0005e20000100800 */
[----:B------:R-:W-:-:S02]  /*0540*/  CS2R R20, SRZ ;  /* 0x0000000000147805 */ /* 0x000fc4000001ff00 */
[----:B------:R-:W-:Y:S01]  /*0550*/  CS2R R22, SRZ ;  /* 0x0000000000167805 */ /* 0x000fe2000001ff00 */
[----:B-1----:R-:W-:Y:S01]  /*0560*/  VIADD R2, R0, 0xffffffe ;  /* 0x0ffffffe00027836 */ /* 0x002fe20000000000 */
[----:B------:R2:W-:Y:S01]  /*0570*/  STL [R1+0x3ec], RZ ;  /* 0x0003ecff01007387 */ /* 0x0005e20000100800 */
[----:B------:R-:W-:Y:S02]  /*0580*/  IABS R0, R4 ;  /* 0x0000000400007213 */ /* 0x000fe40000000000 */
[----:B------:R-:W-:Y:S01]  /*0590*/  CS2R R16, SRZ ;  /* 0x0000000000107805 */ /* 0x000fe2000001ff00 */
[----:B------:R1:W3:Y:S01]  /*05a0*/  F2I.FTZ.U32.TRUNC.NTZ R3, R2 ;  /* 0x0000000200037305 */ /* 0x0002e2000021f000 */
[----:B------:R2:W-:Y:S01]  /*05b0*/  STL [R1+0x5f0], RZ ;  /* 0x0005f0ff01007387 */ /* 0x0005e20000100800 */
[----:B------:R-:W-:Y:S01]  /*05c0*/  CS2R R18, SRZ ;  /* 0x0000000000127805 */ /* 0x000fe2000001ff00 */
[----:B------:R-:W-:Y:S01]  /*05d0*/  IMAD.MOV R0, RZ, RZ, -R0 ;  /* 0x000000ffff007224 */ /* 0x000fe200078e0a00 */
[----:B------:R-:W-:Y:S01]  /*05e0*/  CS2R R12, SRZ ;  /* 0x00000000000c7805 */ /* 0x000fe2000001ff00 */
[----:B------:R2:W-:Y:S01]  /*05f0*/  STL [R1+0x5f4], RZ ;  /* 0x0005f4ff01007387 */ /* 0x0005e20000100800 */
[----:B------:R-:W-:-:S02]  /*0600*/  CS2R R14, SRZ ;  /* 0x00000000000e7805 */ /* 0x000fc4000001ff00 */
[----:B------:R-:W-:Y:S02]  /*0610*/  CS2R R88, SRZ ;  /* 0x0000000000587805 */ /* 0x000fe4000001ff00 */
[----:B------:R-:W-:Y:S01]  /*0620*/  CS2R R90, SRZ ;  /* 0x00000000005a7805 */ /* 0x000fe2000001ff00 */
[----:B------:R2:W-:Y:S01]  /*0630*/  STL [R1+0x5f8], RZ ;  /* 0x0005f8ff01007387 */ /* 0x0005e20000100800 */
[----:B-1----:R-:W-:Y:S01]  /*0640*/  IMAD.MOV.U32 R2, RZ, RZ, RZ ;  /* 0x000000ffff027224 */ /* 0x002fe200078e00ff */
[----:B------:R-:W-:Y:S02]  /*0650*/  CS2R R96, SRZ ;  /* 0x0000000000607805 */ /* 0x000fe4000001ff00 */
[----:B------:R-:W-:Y:S01]  /*0660*/  CS2R R98, SRZ ;  /* 0x0000000000627805 */ /* 0x000fe2000001ff00 */
[----:B------:R2:W-:Y:S01]  /*0670*/  STL [R1+0x5fc], RZ ;  /* 0x0005fcff01007387 */ /* 0x0005e20000100800 */
[----:B------:R-:W-:Y:S01]  /*0680*/  CS2R R104, SRZ ;  /* 0x0000000000687805 */ /* 0x000fe2000001ff00 */
[--C-:B---3--:R-:W-:Y:S01]  /*0690*/  IMAD.MOV R6, RZ, RZ, -R3.reuse ;  /* 0x000000ffff067224 */ /* 0x108fe200078e0a03 */
[----:B------:R-:W-:Y:S01]  /*06a0*/  CS2R R106, SRZ ;  /* 0x00000000006a7805 */ /* 0x000fe2000001ff00 */
[----:B------:R2:W-:Y:S01]  /*06b0*/  STL [R1+0x600], RZ ;  /* 0x000600ff01007387 */ /* 0x0005e20000100800 */
[----:B------:R-:W-:Y:S01]  /*06c0*/  CS2R R112, SRZ ;  /* 0x0000000000707805 */ /* 0x000fe2000001ff00 */
[----:B------:R-:W-:Y:S01]  /*06d0*/  IMAD R9, R6, R7, RZ ;  /* 0x0000000706097224 */ /* 0x000fe200078e02ff */
[----:B------:R-:W-:Y:S01]  /*06e0*/  CS2R R114, SRZ ;  /* 0x0000000000727805 */ /* 0x000fe2000001ff00 */
[----:B------:R2:W-:Y:S01]  /*06f0*/  STL [R1+0x604], RZ ;  /* 0x000604ff01007387 */ /* 0x0005e20000100800 */
[----:B------:R-:W-:Y:S01]  /*0700*/  CS2R R120, SRZ ;  /* 0x0000000000787805 */ /* 0x000fe2000001ff00 */
[----:B------:R-:W-:Y:S01]  /*0710*/  IMAD.HI.U32 R2, R3, R9, R2 ;  /* 0x0000000903027227 */ /* 0x000fe200078e0002 */
[----:B------:R-:W-:Y:S01]  /*0720*/  CS2R R122, SRZ ;  /* 0x00000000007a7805 */ /* 0x000fe2000001ff00 */
[----:B------:R2:W-:Y:S01]  /*0730*/  STL [R1+0x608], RZ ;  /* 0x000608ff01007387 */ /* 0x0005e20000100800 */
[----:B------:R-:W-:-:S02]  /*0740*/  CS2R R128, SRZ ;  /* 0x0000000000807805 */ /* 0x000fc4000001ff00 */
[----:B------:R-:W-:Y:S02]  /*0750*/  CS2R R130, SRZ ;  /* 0x0000000000827805 */ /* 0x000fe4000001ff00 */
[----:B------:R-:W-:Y:S01]  /*0760*/  CS2R R136, SRZ ;  /* 0x0000000000887805 */ /* 0x000fe2000001ff00 */
[----:B------:R2:W-:Y:S01]  /*0770*/  STL [R1+0x60c], RZ ;  /* 0x00060cff01007387 */ /* 0x0005e20000100800 */
[----:B------:R-:W-:Y:S01]  /*0780*/  IMAD.HI.U32 R2, R2, R11, RZ ;  /* 0x0000000b02027227 */ /* 0x000fe200078e00ff */
[----:B------:R-:W-:Y:S02]  /*0790*/  CS2R R138, SRZ ;  /* 0x00000000008a7805 */ /* 0x000fe4000001ff00 */
[----:B------:R-:W-:Y:S01]  /*07a0*/  CS2R R144, SRZ ;  /* 0x0000000000907805 */ /* 0x000fe2000001ff00 */
[----:B------:R2:W-:Y:S01]  /*07b0*/  STL [R1+0x610], RZ ;  /* 0x000610ff01007387 */ /* 0x0005e20000100800 */
[----:B------:R-:W-:Y:S01]  /*07c0*/  IMAD R0, R2, R0, R11 ;  /* 0x0000000002007224 */ /* 0x000fe200078e020b */
[----:B------:R-:W-:-:S02]  /*07d0*/  CS2R R146, SRZ ;  /* 0x0000000000927805 */ /* 0x000fc4000001ff00 */
[----:B------:R-:W-:Y:S01]  /*07e0*/  CS2R R152, SRZ ;  /* 0x0000000000987805 */ /* 0x000fe2000001ff00 */
[----:B------:R2:W-:Y:S01]  /*07f0*/  STL [R1+0x614], RZ ;  /* 0x000614ff01007387 */ /* 0x0005e20000100800 */
[----:B------:R-:W-:Y:S02]  /*0800*/  CS2R R154, SRZ ;  /* 0x00000000009a7805 */ /* 0x000fe4000001ff00 */
[----:B------:R-:W-:Y:S02]  /*0810*/  ISETP.GT.U32.AND P1, PT, R7, R0, PT ;  /* 0x000000000700720c */ /* 0x000fe40003f24070 */
[----:B------:R-:W-:Y:S01]  /*0820*/  CS2R R160, SRZ ;  /* 0x0000000000a07805 */ /* 0x000fe2000001ff00 */
[----:B------:R2:W-:Y:S01]  /*0830*/  STL [R1+0x618], RZ ;  /* 0x000618ff01007387 */ /* 0x0005e20000100800 */
[----:B------:R-:W-:Y:S02]  /*0840*/  CS2R R162, SRZ ;  /* 0x0000000000a27805 */ /* 0x000fe4000001ff00 */
[----:B------:R-:W-:-:S02]  /*0850*/  CS2R R164, SRZ ;  /* 0x0000000000a47805 */ /* 0x000fc4000001ff00 */
[----:B------:R-:W-:Y:S01]  /*0860*/  CS2R R166, SRZ ;  /* 0x0000000000a67805 */ /* 0x000fe2000001ff00 */
[----:B------:R2:W-:Y:S01]  /*0870*/  STL [R1+0x61c], RZ ;  /* 0x00061cff01007387 */ /* 0x0005e20000100800 */
[----:B------:R-:W-:Y:S02]  /*0880*/  CS2R R168, SRZ ;  /* 0x0000000000a87805 */ /* 0x000fe4000001ff00 */
[----:B------:R-:W-:Y:S02]  /*0890*/  CS2R R170, SRZ ;  /* 0x0000000000aa7805 */ /* 0x000fe4000001ff00 */
[----:B------:R-:W-:Y:S01]  /*08a0*/  CS2R R172, SRZ ;  /* 0x0000000000ac7805 */ /* 0x000fe2000001ff00 */
[----:B------:R2:W-:Y:S01]  /*08b0*/  STL [R1+0x620], RZ ;  /* 0x000620ff01007387 */ /* 0x0005e20000100800 */
[----:B------:R-:W-:Y:S02]  /*08c0*/  CS2R R174, SRZ ;  /* 0x0000000000ae7805 */ /* 0x000fe4000001ff00 */
[----:B------:R-:W-:Y:S01]  /*08d0*/  CS2R R176, SRZ ;  /* 0x0000000000b07805 */ /* 0x000fe2000001ff00 */
[----:B------:R-:W-:Y:S01]  /*08e0*/  @!P1 IMAD.IADD R0, R0, 0x1, -R7 ;  /* 0x0000000100009824 */ /* 0x000fe200078e0a07 */
[----:B------:R2:W-:Y:S01]  /*08f0*/  STL [R1+0x624], RZ ;  /* 0x000624ff01007387 */ /* 0x0005e20000100800 */
[----:B------:R-:W-:Y:S01]  /*0900*/  @!P1 VIADD R2, R2, 0x1 ;  /* 0x0000000102029836 */ /* 0x000fe20000000000 */
[----:B------:R-:W-:-:S02]  /*0910*/  ISETP.NE.AND P1, PT, R4, RZ, PT ;  /* 0x000000ff0400720c */ /* 0x000fc40003f25270 */
[----:B------:R-:W-:Y:S01]  /*0920*/  CS2R R178, SRZ ;  /* 0x0000000000b27805 */ /* 0x000fe2000001ff00 */
[----:B------:R2:W-:Y:S01]  /*0930*/  STL [R1+0x628], RZ ;  /* 0x000628ff01007387 */ /* 0x0005e20000100800 */
[----:B------:R-:W-:Y:S02]  /*0940*/  ISETP.GE.U32.AND P0, PT, R0, R7, PT ;  /* 0x000000070000720c */ /* 0x000fe40003f06070 */
[----:B------:R-:W-:Y:S02]  /*0950*/  CS2R R180, SRZ ;  /* 0x0000000000b47805 */ /* 0x000fe4000001ff00 */
[----:B------:R-:W-:Y:S01]  /*0960*/  LOP3.LUT R0, R5, R4, RZ, 0x3c, !PT ;  /* 0x0000000405007212 */ /* 0x000fe200078e3cff */
[----:B------:R2:W-:Y:S01]  /*0970*/  STL [R1+0x62c], RZ ;  /* 0x00062cff01007387 */ /* 0x0005e20000100800 */
[----:B------:R-:W-:Y:S02]  /*0980*/  CS2R R182, SRZ ;  /* 0x0000000000b67805 */ /* 0x000fe4000001ff00 */
[----:B------:R-:W-:-:S02]  /*0990*/  CS2R R184, SRZ ;  /* 0x0000000000b87805 */ /* 0x000fc4000001ff00 */
[----:B------:R-:W-:Y:S01]  /*09a0*/  ISETP.GE.AND P2, PT, R0, RZ, PT ;  /* 0x000000ff0000720c */ /* 0x000fe20003f46270 */
[----:B------:R2:W-:Y:S01]  /*09b0*/  STL [R1+0x630], RZ ;  /* 0x000630ff01007387 */ /* 0x0005e20000100800 */
[----:B------:R-:W-:Y:S01]  /*09c0*/  VIADD R0, R48, 0x1ff ;  /* 0x000001ff30007836 */ /* 0x000fe20000000000 */
[----:B------:R-:W-:Y:S02]  /*09d0*/  CS2R R186, SRZ ;  /* 0x0000000000ba7805 */ /* 0x000fe4000001ff00 */
[----:B------:R-:W-:Y:S01]  /*09e0*/  CS2R R196, SRZ ;  /* 0x0000000000c47805 */ /* 0x000fe2000001ff00 */
[----:B------:R2:W-:Y:S01]  /*09f0*/  STL [R1+0x634], RZ ;  /* 0x000634ff01007387 */ /* 0x0005e20000100800 */
[----:B------:R-:W-:Y:S01]  /*0a00*/  CS2R R198, SRZ ;  /* 0x0000000000c67805 */ /* 0x000fe2000001ff00 */
[----:B------:R-:W-:Y:S01]  /*0a10*/  @P0 VIADD R2, R2, 0x1 ;  /* 0x0000000102020836 */ /* 0x000fe20000000000 */
[----:B------:R-:W-:Y:S01]  /*0a20*/  SHF.R.S32.HI R3, RZ, 0x1f, R0 ;  /* 0x0000001fff037819 */ /* 0x000fe20000011400 */
[----:B------:R2:W-:Y:S01]  /*0a30*/  STL [R1+0x638], RZ ;  /* 0x000638ff01007387 */ /* 0x0005e20000100800 */
[----:B------:R-:W-:-:S02]  /*0a40*/  CS2R R200, SRZ ;  /* 0x0000000000c87805 */ /* 0x000fc4000001ff00 */
[----:B------:R-:W-:Y:S02]  /*0a50*/  CS2R R202, SRZ ;  /* 0x0000000000ca7805 */ /* 0x000fe4000001ff00 */
[----:B------:R-:W-:Y:S01]  /*0a60*/  LEA.HI R3, R3, R0, RZ, 0x9 ;  /* 0x0000000003037211 */ /* 0x000fe200078f48ff */
[----:B------:R2:W-:Y:S01]  /*0a70*/  STL [R1+0x63c], RZ ;  /* 0x00063cff01007387 */ /* 0x0005e20000100800 */
[----:B------:R-:W-:Y:S01]  /*0a80*/  @!P2 IMAD.MOV R2, RZ, RZ, -R2 ;  /* 0x000000ffff02a224 */ /* 0x000fe200078e0a02 */
[----:B------:R-:W-:Y:S02]  /*0a90*/  @!P1 LOP3.LUT R2, RZ, R4, RZ, 0x33, !PT ;  /* 0x00000004ff029212 */ /* 0x000fe400078e33ff */
[----:B------:R-:W-:Y:S01]  /*0aa0*/  CS2R R204, SRZ ;  /* 0x0000000000cc7805 */ /* 0x000fe2000001ff00 */
[----:B------:R2:W-:Y:S01]  /*0ab0*/  STL [R1+0x640], RZ ;  /* 0x000640ff01007387 */ /* 0x0005e20000100800 */
[----:B------:R-:W-:Y:S02]  /*0ac0*/  CS2R R206, SRZ ;  /* 0x0000000000ce7805 */ /* 0x000fe4000001ff00 */
[----:B------:R-:W-:Y:S01]  /*0ad0*/  CS2R R208, SRZ ;  /* 0x0000000000d07805 */ /* 0x000fe2000001ff00 */
[----:B------:R-:W-:Y:S01]  /*0ae0*/  IMAD.SHL.U32 R6, R2, 0x8, RZ ;  /* 0x0000000802067824 */ /* 0x000fe200078e00ff */
[----:B------:R2:W-:Y:S01]  /*0af0*/  STL [R1+0x644], RZ ;  /* 0x000644ff01007387 */ /* 0x0005e20000100800 */
[----:B------:R-:W-:Y:S01]  /*0b00*/  IMAD.MOV R2, RZ, RZ, -R2 ;  /* 0x000000ffff027224 */ /* 0x000fe200078e0a02 */
[----:B------:R-:W-:-:S02]  /*0b10*/  CS2R R210, SRZ ;  /* 0x0000000000d27805 */ /* 0x000fc4000001ff00 */
[----:B------:R-:W-:Y:S01]  /*0b20*/  CS2R R212, SRZ ;  /* 0x0000000000d47805 */ /* 0x000fe2000001ff00 */
[----:B------:R2:W-:Y:S01]  /*0b30*/  STL [R1+0x648], RZ ;  /* 0x000648ff01007387 */ /* 0x0005e20000100800 */
[----:B------:R-:W-:Y:S01]  /*0b40*/  LEA.HI.SX32 R3, R3, -R6, 0x17 ;  /* 0x8000000603037211 */ /* 0x000fe200078fbaff */
[----:B------:R-:W-:Y:S01]  /*0b50*/  IMAD R8, R4, R2, R5 ;  /* 0x0000000204087224 */ /* 0x000fe200078e0205 */
[----:B------:R-:W-:Y:S01]  /*0b60*/  CS2R R214, SRZ ;  /* 0x0000000000d67805 */ /* 0x000fe2000001ff00 */
[----:B------:R2:W-:Y:S01]  /*0b70*/  STL [R1+0x64c], RZ ;  /* 0x00064cff01007387 */ /* 0x0005e20000100800 */
[----:B------:R-:W-:Y:S02]  /*0b80*/  VIMNMX R11, R3, 0x8, PT ;  /* 0x00000008030b7848 */ /* 0x000fe40003fe0100 */
[----:B------:R-:W-:Y:S02]  /*0b90*/  CS2R R216, SRZ ;  /* 0x0000000000d87805 */ /* 0x000fe4000001ff00 */
[----:B------:R-:W-:Y:S01]  /*0ba0*/  CS2R R218, SRZ ;  /* 0x0000000000da7805 */ /* 0x000fe2000001ff00 */
[----:B------:R2:W-:Y:S01]  /*0bb0*/  STL [R1+0x650], RZ ;  /* 0x000650ff01007387 */ /* 0x0005e20000100800 */
[----:B------:R-:W-:-:S02]  /*0bc0*/  IABS R7, R11 ;  /* 0x0000000b00077213 */ /* 0x000fc40000000000 */
[----:B------:R-:W-:Y:S02]  /*0bd0*/  CS2R R220, SRZ ;  /* 0x0000000000dc7805 */ /* 0x000fe4000001ff00 */
[----:B------:R-:W-:Y:S01]  /*0be0*/  IABS R4, R11 ;  /* 0x0000000b00047213 */ /* 0x000fe20000000000 */
[----:B------:R2:W-:Y:S01]  /*0bf0*/  STL [R1+0x654], RZ ;  /* 0x000654ff01007387 */ /* 0x0005e20000100800 */
[----:B------:R-:W1:Y:S01]  /*0c00*/  I2F.RP R0, R7 ;  /* 0x0000000700007306 */ /* 0x000e620000209400 */
[----:B------:R-:W-:Y:S02]  /*0c10*/  CS2R R222, SRZ ;  /* 0x0000000000de7805 */ /* 0x000fe4000001ff00 */
        /* <DEDUP_REMOVED lines=11> */
[----:B------:R-:W-:-:S02]  /*0cd0*/  CS2R R240, SRZ ;  /* 0x0000000000f07805 */ /* 0x000fc4000001ff00 */
[----:B------:R-:W-:Y:S01]  /*0ce0*/  CS2R R242, SRZ ;  /* 0x0000000000f27805 */ /* 0x000fe2000001ff00 */
[----:B------:R2:W-:Y:S01]  /*0cf0*/  STL [R1+0x664], RZ ;  /* 0x000664ff01007387 */ /* 0x0005e20000100800 */
[----:B-1----:R-:W1:Y:S01]  /*0d00*/  MUFU.RCP R0, R0 ;  /* 0x0000000000007308 */ /* 0x002e620000001000 */
[----:B------:R-:W-:Y:S02]  /*0d10*/  CS2R R244, SRZ ;  /* 0x0000000000f47805 */ /* 0x000fe4000001ff00 */
[----:B------:R-:W-:Y:S01]  /*0d20*/  CS2R R246, SRZ ;  /* 0x0000000000f67805 */ /* 0x000fe2000001ff00 */
[----:B------:R2:W-:Y:S01]  /*0d30*/  STL [R1+0x668], RZ ;  /* 0x000668ff01007387 */ /* 0x0005e20000100800 */
[----:B------:R-:W-:Y:S02]  /*0d40*/  CS2R R248, SRZ ;  /* 0x0000000000f87805 */ /* 0x000fe4000001ff00 */
[----:B------:R-:W-:Y:S01]  /*0d50*/  CS2R R250, SRZ ;  /* 0x0000000000fa7805 */ /* 0x000fe2000001ff00 */
[----:B------:R2:W-:Y:S04]  /*0d60*/  STL [R1+0x66c], RZ ;  /* 0x00066cff01007387 */ /* 0x0005e80000100800 */
[----:B------:R2:W-:Y:S04]  /*0d70*/  STL [R1+0x670], RZ ;  /* 0x000670ff01007387 */ /* 0x0005e80000100800 */
[----:B------:R2:W-:Y:S01]  /*0d80*/  STL [R1+0x674], RZ ;  /* 0x000674ff01007387 */ /* 0x0005e20000100800 */
[----:B-1----:R-:W-:-:S03]  /*0d90*/  VIADD R3, R0, 0xffffffe ;  /* 0x0ffffffe00037836 */ /* 0x002fc60000000000 */
[----:B------:R2:W-:Y:S01]  /*0da0*/  STL [R1+0x678], RZ ;  /* 0x000678ff01007387 */ /* 0x0005e20000100800 */
[----:B------:R-:W-:-:S03]  /*0db0*/  IMAD.MOV R0, RZ, RZ, -R4 ;  /* 0x000000ffff007224 */ /* 0x000fc600078e0a04 */
[----:B------:R2:W-:Y:S01]  /*0dc0*/  STL [R1+0x67c], RZ ;  /* 0x00067cff01007387 */ /* 0x0005e20000100800 */
[----:B------:R-:W1:Y:S03]  /*0dd0*/  F2I.FTZ.U32.TRUNC.NTZ R3, R3 ;  /* 0x0000000300037305 */ /* 0x000e66000021f000 */
[----:B------:R2:W-:Y:S04]  /*0de0*/  STL [R1+0x680], RZ ;  /* 0x000680ff01007387 */ /* 0x0005e80000100800 */
[----:B------:R2:W-:Y:S04]  /*0df0*/  STL [R1+0x684], RZ ;  /* 0x000684ff01007387 */ /* 0x0005e80000100800 */
[----:B------:R2:W-:Y:S04]  /*0e00*/  STL [R1+0x688], RZ ;  /* 0x000688ff01007387 */ /* 0x0005e80000100800 */
[----:B------:R2:W-:Y:S01]  /*0e10*/  STL [R1+0x68c], RZ ;  /* 0x00068cff01007387 */ /* 0x0005e20000100800 */
[----:B-1----:R-:W-:-:S03]  /*0e20*/  IMAD.MOV R9, RZ, RZ, -R3 ;  /* 0x000000ffff097224 */ /* 0x002fc600078e0a03 */
[----:B------:R2:W-:Y:S01]  /*0e30*/  STL [R1+0x690], RZ ;  /* 0x000690ff01007387 */ /* 0x0005e20000100800 */
[----:B------:R-:W-:Y:S01]  /*0e40*/  IMAD.MOV.U32 R2, RZ, RZ, R9 ;  /* 0x000000ffff027224 */ /* 0x000fe200078e0009 */
[----:B------:R-:W-:Y:S02]  /*0e50*/  IABS R9, R8 ;  /* 0x0000000800097213 */ /* 0x000fe40000000000 */
[----:B------:R2:W-:Y:S01]  /*0e60*/  STL [R1+0x694], RZ ;  /* 0x000694ff01007387 */ /* 0x0005e20000100800 */
[----:B------:R-:W-:Y:S02]  /*0e70*/  IMAD R5, R2, R7, RZ ;  /* 0x0000000702057224 */ /* 0x000fe400078e02ff */
[----:B------:R-:W-:Y:S01]  /*0e80*/  IMAD.MOV.U32 R2, RZ, RZ, RZ ;  /* 0x000000ffff027224 */ /* 0x000fe200078e00ff */
[----:B------:R2:W-:Y:S03]  /*0e90*/  STL [R1+0x698], RZ ;  /* 0x000698ff01007387 */ /* 0x0005e60000100800 */
[----:B------:R-:W-:Y:S01]  /*0ea0*/  IMAD.HI.U32 R2, R3, R5, R2 ;  /* 0x0000000503027227 */ /* 0x000fe200078e0002 */
[----:B------:R2:W-:Y:S01]  /*0eb0*/  STL [R1+0x69c], RZ ;  /* 0x00069cff01007387 */ /* 0x0005e20000100800 */
[----:B0-----:R-:W-:-:S03]  /*0ec0*/  LOP3.LUT R5, R50, 0x7f, RZ, 0xc0, !PT ;  /* 0x0000007f32057812 */ /* 0x001fc600078ec0ff */
[----:B------:R2:W-:Y:S01]  /*0ed0*/  STL [R1+0x6a0], RZ ;  /* 0x0006a0ff01007387 */ /* 0x0005e20000100800 */
[----:B------:R-:W-:-:S03]  /*0ee0*/  IMAD.HI.U32 R4, R2, R9, RZ ;  /* 0x0000000902047227 */ /* 0x000fc600078e00ff */
[----:B------:R2:W-:Y:S01]  /*0ef0*/  STL [R1+0x6a4], RZ ;  /* 0x0006a4ff01007387 */ /* 0x0005e20000100800 */
[----:B------:R-:W-:-:S03]  /*0f00*/  IMAD R0, R4, R0, R9 ;  /* 0x0000000004007224 */ /* 0x000fc600078e0209 */
[----:B------:R2:W-:Y:S02]  /*0f10*/  STL [R1+0x6a8], RZ ;  /* 0x0006a8ff01007387 */ /* 0x0005e40000100800 */
[----:B------:R-:W-:Y:S02]  /*0f20*/  ISETP.GT.U32.AND P1, PT, R7, R0, PT ;  /* 0x000000000700720c */ /* 0x000fe40003f24070 */
[----:B------:R2:W-:Y:S04]  /*0f30*/  STL [R1+0x6ac], RZ ;  /* 0x0006acff01007387 */ /* 0x0005e80000100800 */
[----:B------:R2:W-:Y:S04]  /*0f40*/  STL [R1+0x6b0], RZ ;  /* 0x0006b0ff01007387 */ /* 0x0005e80000100800 */
[----:B------:R2:W-:Y:S03]  /*0f50*/  STL [R1+0x6b4], RZ ;  /* 0x0006b4ff01007387 */ /* 0x0005e60000100800 */
[----:B------:R-:W-:Y:S01]  /*0f60*/  @!P1 IMAD.IADD R0, R0, 0x1, -R7 ;  /* 0x0000000100009824 */ /* 0x000fe200078e0a07 */
[----:B------:R2:W-:Y:S01]  /*0f70*/  STL [R1+0x6b8], RZ ;  /* 0x0006b8ff01007387 */ /* 0x0005e20000100800 */
[----:B------:R-:W-:Y:S01]  /*0f80*/  @!P1 VIADD R4, R4, 0x1 ;  /* 0x0000000104049836 */ /* 0x000fe20000000000 */
[----:B------:R-:W-:-:S02]  /*0f90*/  ISETP.NE.AND P1, PT, R11, RZ, PT ;  /* 0x000000ff0b00720c */ /* 0x000fc40003f25270 */
[----:B------:R2:W-:Y:S01]  /*0fa0*/  STL [R1+0x6bc], RZ ;  /* 0x0006bcff01007387 */ /* 0x0005e20000100800 */
[----:B------:R-:W-:Y:S02]  /*0fb0*/  ISETP.GE.U32.AND P0, PT, R0, R7, PT ;  /* 0x000000070000720c */ /* 0x000fe40003f06070 */
[----:B------:R-:W-:Y:S01]  /*0fc0*/  LOP3.LUT R0, R8, R11, RZ, 0x3c, !PT ;  /* 0x0000000b08007212 */ /* 0x000fe200078e3cff */
[----:B------:R2:W-:Y:S03]  /*0fd0*/  STL [R1+0x6c0], RZ ;  /* 0x0006c0ff01007387 */ /* 0x0005e60000100800 */
[----:B------:R-:W-:Y:S01]  /*0fe0*/  ISETP.GE.AND P2, PT, R0, RZ, PT ;  /* 0x000000ff0000720c */ /* 0x000fe20003f46270 */
[----:B------:R2:W-:Y:S04]  /*0ff0*/  STL [R1+0x6c4], RZ ;  /* 0x0006c4ff01007387 */ /* 0x0005e80000100800 */
[----:B------:R2:W-:Y:S02]  /*1000*/  STL [R1+0x6c8], RZ ;  /* 0x0006c8ff01007387 */ /* 0x0005e40000100800 */
[----:B------:R-:W-:-:S02]  /*1010*/  @P0 VIADD R4, R4, 0x1 ;  /* 0x0000000104040836 */ /* 0x000fc40000000000 */
[----:B------:R2:W-:Y:S04]  /*1020*/  STL [R1+0x6cc], RZ ;  /* 0x0006ccff01007387 */ /* 0x0005e80000100800 */
[----:B------:R2:W-:Y:S01]  /*1030*/  STL [R1+0x6d0], RZ ;  /* 0x0006d0ff01007387 */ /* 0x0005e20000100800 */
[----:B------:R-:W-:Y:S01]  /*1040*/  @!P2 IMAD.MOV R4, RZ, RZ, -R4 ;  /* 0x000000ffff04a224 */ /* 0x000fe200078e0a04 */
[----:B------:R-:W-:Y:S02]  /*1050*/  @!P1 LOP3.LUT R4, RZ, R11, RZ, 0x33, !PT ;  /* 0x0000000bff049212 */ /* 0x000fe400078e33ff */
[----:B------:R2:W-:Y:S03]  /*1060*/  STL [R1+0x6d4], RZ ;  /* 0x0006d4ff01007387 */ /* 0x0005e60000100800 */
[----:B------:R-:W-:Y:S01]  /*1070*/  IMAD.MOV R0, RZ, RZ, -R4 ;  /* 0x000000ffff007224 */ /* 0x000fe200078e0a04 */
[----:B------:R2:W-:Y:S01]  /*1080*/  STL [R1+0x6d8], RZ ;  /* 0x0006d8ff01007387 */ /* 0x0005e20000100800 */
[----:B------:R-:W-:-:S02]  /*1090*/  IMAD.SHL.U32 R4, R4, 0x200, RZ ;  /* 0x0000020004047824 */ /* 0x000fc400078e00ff */
[----:B------:R-:W-:Y:S01]  /*10a0*/  IMAD R0, R11, R0, R8 ;  /* 0x000000000b007224 */ /* 0x000fe200078e0208 */
[----:B------:R2:W-:Y:S01]  /*10b0*/  STL [R1+0x6dc], RZ ;  /* 0x0006dcff01007387 */ /* 0x0005e20000100800 */
[----:B------:R-:W-:Y:S02]  /*10c0*/  CS2R R8, SRZ ;  /* 0x0000000000087805 */ /* 0x000fe4000001ff00 */
[----:B------:R-:W-:Y:S01]  /*10d0*/  CS2R R10, SRZ ;  /* 0x00000000000a7805 */ /* 0x000fe2000001ff00 */
[----:B------:R-:W-:Y:S01]  /*10e0*/  IMAD.IADD R0, R6, 0x1, R0 ;  /* 0x0000000106007824 */ /* 0x000fe200078e0200 */
[----:B------:R2:W-:Y:S04]  /*10f0*/  STL [R1+0x6e0], RZ ;  /* 0x0006e0ff01007387 */ /* 0x0005e80000100800 */
[----:B------:R2:W-:Y:S01]  /*1100*/  STL [R1+0x6e4], RZ ;  /* 0x0006e4ff01007387 */ /* 0x0005e20000100800 */
[----:B------:R-:W-:-:S02]  /*1110*/  R2UR UR4, R0 ;  /* 0x00000000000472ca */ /* 0x000fc400000e0000 */
[----:B------:R-:W0:Y:S01]  /*1120*/  LDC R0, c[0x0][0x230] ;  /* 0x00008c00ff007b82 */ /* 0x000e220000000800 */
[----:B------:R2:W-:Y:S04]  /*1130*/  STL [R1+0x6e8], RZ ;  /* 0x0006e8ff01007387 */ /* 0x0005e80000100800 */
[----:B------:R2:W-:Y:S04]  /*1140*/  STL [R1+0x6ec], RZ ;  /* 0x0006ecff01007387 */ /* 0x0005e80000100800 */
[----:B------:R2:W-:Y:S02]  /*1150*/  STL [R1+0x6f0], RZ ;  /* 0x0006f0ff01007387 */ /* 0x0005e40000100800 */
[----:B------:R-:W-:-:S02]  /*1160*/  ULEA UR5, UR4, UR5, 0x9 ;  /* 0x0000000504057291 */ /* 0x000fc4000f8e483f */
[----:B------:R2:W-:Y:S01]  /*1170*/  STL [R1+0x6f4], RZ ;  /* 0x0006f4ff01007387 */ /* 0x0005e20000100800 */
[----:B------:R-:W-:-:S03]  /*1180*/  ULEA UR4, UR7, UR6, 0x18 ;  /* 0x0000000607047291 */ /* 0x000fc6000f8ec03f */
[----:B------:R2:W-:Y:S01]  /*1190*/  STL [R1+0x6f8], RZ ;  /* 0x0006f8ff01007387 */ /* 0x0005e20000100800 */
[----:B------:R-:W-:-:S03]  /*11a0*/  VIADD R5, R5, UR5 ;  /* 0x0000000505057c36 */ /* 0x000fc60008000000 */
[----:B------:R2:W-:Y:S01]  /*11b0*/  STL [R1+0x6fc], RZ ;  /* 0x0006fcff01007387 */ /* 0x0005e20000100800 */
[----:B------:R-:W-:Y:S02]  /*11c0*/  VIADD R6, R5, 0x80 ;  /* 0x0000008005067836 */ /* 0x000fe40000000000 */
[----:B0-----:R-:W-:Y:S01]  /*11d0*/  VIADD R0, R0, 0x3f ;  /* 0x0000003f00007836 */ /* 0x001fe20000000000 */
[----:B------:R2:W-:Y:S04]  /*11e0*/  STL [R1+0x700], RZ ;  /* 0x000700ff01007387 */ /* 0x0005e80000100800 */
[----:B------:R2:W-:Y:S01]  /*11f0*/  STL [R1+0x704], RZ ;  /* 0x000704ff01007387 */ /* 0x0005e20000100800 */
[----:B------:R-:W-:-:S03]  /*1200*/  ISETP.GE.AND P0, PT, R0, 0x40, PT ;  /* 0x000000400000780c */ /* 0x000fc60003f06270 */
[----:B------:R2:W-:Y:S04]  /*1210*/  STL [R1+0x708], RZ ;  /* 0x000708ff01007387 */ /* 0x0005e80000100800 */
        /* <DEDUP_REMOVED lines=200> */
[----:B------:R2:W-:Y:S01]  /*1ea0*/  STL [R1+0xf1c], RZ ;  /* 0x000f1cff01007387 */ /* 0x0005e20000100800 */
[----:B------:R-:W-:Y:S05]  /*1eb0*/  @!P0 BRA `(.L_x_0) ;  /* 0x000003a800708947 */ /* 0x000fea0003800000 */
[----:B------:R-:W-:Y:S01]  /*1ec0*/  IABS R15, R48 ;  /* 0x00000030000f7213 */ /* 0x000fe20000000000 */
[----:B------:R-:W-:Y:S01]  /*1ed0*/  STL [R1+0x1bcc], R49 ;  /* 0x001bcc3101007387 */ /* 0x000fe20000100800 */
[----:B------:R-:W-:Y:S01]  /*1ee0*/  IABS R7, R49 ;  /* 0x0000003100077213 */ /* 0x000fe20000000000 */
[----:B------:R-:W-:Y:S01]  /*1ef0*/  ULDC UR10, c[0x0][0x23c] ;  /* 0x00008f00000a7ab9 */ /* 0x000fe20000000800 */
[----:B------:R-:W0:Y:S01]  /*1f00*/  I2F.RP R10, R15 ;  /* 0x0000000f000a7306 */ /* 0x000e220000209400 */
[----:B------:R-:W-:Y:S01]  /*1f10*/  SHF.R.U32.HI R14, RZ, 0x6, R50 ;  /* 0x00000006ff0e7819 */ /* 0x000fe20000011632 */
[----:B------:R-:W-:Y:S01]  /*1f20*/  ULDC.64 UR12, c[0x0][0x218] ;  /* 0x00008600000c7ab9 */ /* 0x000fe20000000a00 */
[----:B------:R-:W-:Y:S01]  /*1f30*/  ULDC UR5, c[0x0][0x234] ;  /* 0x00008d0000057ab9 */ /* 0x000fe20000000800 */
[----:B------:R-:W-:-:S04]  /*1f40*/  ULDC.64 UR6, c[0x0][0x210] ;  /* 0x0000840000067ab9 */ /* 0x000fc80000000a00 */
[----:B------:R-:W1:Y:S08]  /*1f50*/  I2F.RP R11, R7 ;  /* 0x00000007000b7306 */ /* 0x000e700000209400 */
[----:B0-----:R-:W0:Y:S08]  /*1f60*/  MUFU.RCP R10, R10 ;  /* 0x0000000a000a7308 */ /* 0x001e300000001000 */
[----:B-1----:R-:W1:Y:S01]  /*1f70*/  MUFU.RCP R11, R11 ;  /* 0x0000000b000b7308 */ /* 0x002e620000001000 */
[----:B0-----:R-:W-:-:S07]  /*1f80*/  VIADD R2, R10, 0xffffffe ;  /* 0x0ffffffe0a027836 */ /* 0x001fce0000000000 */
[----:B------:R0:W3:Y:S01]  /*1f90*/  F2I.FTZ.U32.TRUNC.NTZ R3, R2 ;  /* 0x0000000200037305 */ /* 0x0000e2000021f000 */
[----:B-1----:R-:W-:Y:S01]  /*1fa0*/  VIADD R8, R11, 0xffffffe ;  /* 0x0ffffffe0b087836 */ /* 0x002fe20000000000 */
[----:B------:R-:W-:-:S06]  /*1fb0*/  IABS R11, R5 ;  /* 0x00000005000b7213 */ /* 0x000fcc0000000000 */
[----:B------:R1:W4:Y:S01]  /*1fc0*/  F2I.FTZ.U32.TRUNC.NTZ R9, R8 ;  /* 0x0000000800097305 */ /* 0x000322000021f000 */
[----:B0-----:R-:W-:Y:S02]  /*1fd0*/  IMAD.MOV.U32 R2, RZ, RZ, RZ ;  /* 0x000000ffff027224 */ /* 0x001fe400078e00ff */
[----:B---3--:R-:W-:Y:S02]  /*1fe0*/  IMAD.MOV R12, RZ, RZ, -R3 ;  /* 0x000000ffff0c7224 */ /* 0x008fe400078e0a03 */
[----:B-1----:R-:W-:Y:S02]  /*1ff0*/  IMAD.MOV.U32 R8, RZ, RZ, RZ ;  /* 0x000000ffff087224 */ /* 0x002fe400078e00ff */
[----:B------:R-:W-:-:S04]  /*2000*/  IMAD R13, R12, R15, RZ ;  /* 0x0000000f0c0d7224 */ /* 0x000fc800078e02ff */
[----:B------:R-:W-:Y:S01]  /*2010*/  IMAD.HI.U32 R10, R3, R13, R2 ;  /* 0x0000000d030a7227 */ /* 0x000fe200078e0002 */
[----:B------:R-:W-:Y:S02]  /*2020*/  SHF.R.S32.HI R3, RZ, 0x1f, R0 ;  /* 0x0000001fff037819 */ /* 0x000fe40000011400 */
[----:B------:R-:W-:Y:S01]  /*2030*/  IABS R13, R6 ;  /* 0x00000006000d7213 */ /* 0x000fe20000000000 */
[--C-:B----4-:R-:W-:Y:S01]  /*2040*/  IMAD.MOV R2, RZ, RZ, -R9.reuse ;  /* 0x000000ffff027224 */ /* 0x110fe200078e0a09 */
[----:B------:R-:W-:Y:S02]  /*2050*/  LEA.HI R0, R3, R0, RZ, 0x6 ;  /* 0x0000000003007211 */ /* 0x000fe400078f30ff */
[----:B------:R-:W-:Y:S01]  /*2060*/  LEA.HI R3, R50, R4, RZ, 0x1a ;  /* 0x0000000432037211 */ /* 0x000fe200078fd0ff */
[----:B------:R-:W-:Y:S02]  /*2070*/  IMAD R17, R2, R7, RZ ;  /* 0x0000000702117224 */ /* 0x000fe400078e02ff */
[----:B------:R0:W-:Y:S02]  /*2080*/  STL [R1+0xe04], R0 ;  /* 0x000e040001007387 */ /* 0x0001e40000100800 */
[----:B------:R-:W-:Y:S01]  /*2090*/  IMAD.HI.U32 R2, R9, R17, R8 ;  /* 0x0000001109027227 */ /* 0x000fe200078e0008 */
[----:B------:R-:W-:Y:S01]  /*20a0*/  SGXT.U32 R9, R14, 0x1 ;  /* 0x000000010e09781a */ /* 0x000fe20000000000 */
[----:B------:R-:W-:Y:S02]  /*20b0*/  STL [R1+0x1b7c], R4 ;  /* 0x001b7c0401007387 */ /* 0x000fe40000100800 */
[----:B------:R-:W-:-:S02]  /*20c0*/  VIADD R241, R3, 0x1e ;  /* 0x0000001e03f17836 */ /* 0x000fc40000000000 */
[----:B------:R1:W-:Y:S01]  /*20d0*/  STL [R1+0x1b80], R5 ;  /* 0x001b800501007387 */ /* 0x0003e20000100800 */
[----:B0-----:R-:W-:-:S03]  /*20e0*/  IMAD.HI.U32 R0, R10, R11, RZ ;  /* 0x0000000b0a007227 */ /* 0x001fc600078e00ff */
[----:B------:R-:W-:Y:S01]  /*20f0*/  STL [R1+0x1b84], R6 ;  /* 0x001b840601007387 */ /* 0x000fe20000100800 */
[----:B------:R-:W-:Y:S02]  /*2100*/  IMAD.MOV R12, RZ, RZ, -R0 ;  /* 0x000000ffff0c7224 */ /* 0x000fe400078e0a00 */
[----:B------:R-:W-:-:S04]  /*2110*/  IMAD.HI.U32 R10, R10, R13, RZ ;  /* 0x0000000d0a0a7227 */ /* 0x000fc800078e00ff */
[----:B------:R-:W-:Y:S02]  /*2120*/  VIADD R0, R3, 0x1fe ;  /* 0x000001fe03007836 */ /* 0x000fe40000000000 */
[C---:B------:R-:W-:Y:S02]  /*2130*/  IMAD R8, R15.reuse, R12, R11 ;  /* 0x0000000c0f087224 */ /* 0x040fe400078e020b */
[----:B------:R-:W-:Y:S01]  /*2140*/  IMAD.MOV R10, RZ, RZ, -R10 ;  /* 0x000000ffff0a7224 */ /* 0x000fe200078e0a0a */
[----:B------:R-:W-:Y:S02]  /*2150*/  ISETP.GE.AND P3, PT, R0, RZ, PT ;  /* 0x000000ff0000720c */ /* 0x000fe40003f66270 */
[----:B------:R-:W-:Y:S02]  /*2160*/  IABS R12, R0 ;  /* 0x00000000000c7213 */ /* 0x000fe40000000000 */
[----:B------:R-:W-:Y:S01]  /*2170*/  LOP3.LUT R0, R4, R9, RZ, 0xfc, !PT ;  /* 0x0000000904007212 */ /* 0x000fe200078efcff */
[C---:B------:R-:W-:Y:S01]  /*2180*/  IMAD R9, R15.reuse, R10, R13 ;  /* 0x0000000a0f097224 */ /* 0x040fe200078e020d */
[----:B------:R-:W-:-:S02]  /*2190*/  ISETP.GT.U32.AND P0, PT, R15, R8, PT ;  /* 0x000000080f00720c */ /* 0x000fc40003f04070 */
[----:B------:R-:W-:Y:S02]  /*21a0*/  LOP3.LUT R10, R0, 0x1fc, RZ, 0xfc, !PT ;  /* 0x000001fc000a7812 */ /* 0x000fe400078efcff */
[----:B------:R-:W-:Y:S02]  /*21b0*/  ISETP.GT.U32.AND P1, PT, R15, R9, PT ;  /* 0x000000090f00720c */ /* 0x000fe40003f24070 */
[----:B------:R-:W-:Y:S02]  /*21c0*/  ISETP.GE.AND P4, PT, R10, RZ, PT ;  /* 0x000000ff0a00720c */ /* 0x000fe40003f86270 */
[----:B------:R-:W-:Y:S01]  /*21d0*/  IABS R16, R10 ;  /* 0x0000000a00107213 */ /* 0x000fe20000000000 */
[----:B------:R-:W-:Y:S01]  /*21e0*/  IMAD.HI.U32 R10, R2, R12, RZ ;  /* 0x0000000c020a7227 */ /* 0x000fe200078e00ff */
[C---:B------:R-:W-:Y:S02]  /*21f0*/  LOP3.LUT R11, R0.reuse, 0x1fa, RZ, 0xfc, !PT ;  /* 0x000001fa000b7812 */ /* 0x040fe400078efcff */
[----:B------:R-:W-:Y:S01]  /*2200*/  LOP3.LUT R21, R0, 0x1f8, RZ, 0xfc, !PT ;  /* 0x000001f800157812 */ /* 0x000fe200078efcff */
[--C-:B------:R-:W-:Y:S01]  /*2210*/  @!P0 IMAD.IADD R8, R8, 0x1, -R15.reuse ;  /* 0x0000000108088824 */ /* 0x100fe200078e0a0f */
[----:B------:R-:W-:Y:S01]  /*2220*/  ISETP.GE.AND P0, PT, R5, RZ, PT ;  /* 0x000000ff0500720c */ /* 0x000fe20003f06270 */
[----:B------:R-:W-:Y:S01]  /*2230*/  IMAD.MOV R14, RZ, RZ, -R10 ;  /* 0x000000ffff0e7224 */ /* 0x000fe200078e0a0a */
[----:B------:R-:W-:Y:S01]  /*2240*/  IABS R17, R11 ;  /* 0x0000000b00117213 */ /* 0x000fe20000000000 */
[----:B------:R-:W-:Y:S01]  /*2250*/  @!P1 IMAD.IADD R9, R9, 0x1, -R15 ;  /* 0x0000000109099824 */ /* 0x000fe200078e0a0f */
[----:B------:R-:W-:Y:S01]  /*2260*/  ISETP.GT.U32.AND P5, PT, R15, R8, PT ;  /* 0x000000080f00720c */ /* 0x000fe20003fa4070 */
[----:B------:R-:W-:Y:S01]  /*2270*/  IMAD.HI.U32 R10, R2, R16, RZ ;  /* 0x00000010020a7227 */ /* 0x000fe200078e00ff */
[----:B------:R-:W-:-:S02]  /*2280*/  IABS R19, R21 ;  /* 0x0000001500137213 */ /* 0x000fc40000000000 */
[----:B------:R-:W-:Y:S01]  /*2290*/  ISETP.GT.U32.AND P1, PT, R15, R9, PT ;  /* 0x000000090f00720c */ /* 0x000fe20003f24070 */
[----:B------:R-:W-:Y:S01]  /*22a0*/  IMAD R12, R7, R14, R12 ;  /* 0x0000000e070c7224 */ /* 0x000fe200078e020c */
[----:B------:R-:W-:Y:S01]  /*22b0*/  ISETP.GE.AND P6, PT, R11, RZ, PT ;  /* 0x000000ff0b00720c */ /* 0x000fe20003fc6270 */
[----:B------:R-:W-:Y:S01]  /*22c0*/  IMAD.MOV R10, RZ, RZ, -R10 ;  /* 0x000000ffff0a7224 */ /* 0x000fe200078e0a0a */
[----:B------:R-:W-:Y:S01]  /*22d0*/  LOP3.LUT R22, R0, 0x1e0, RZ, 0xfc, !PT ;  /* 0x000001e000167812 */ /* 0x000fe200078efcff */
[----:B------:R-:W-:Y:S01]  /*22e0*/  IMAD.HI.U32 R11, R2, R17, RZ ;  /* 0x00000011020b7227 */ /* 0x000fe200078e00ff */
[C---:B------:R-:W-:Y:S02]  /*22f0*/  ISETP.GT.U32.AND P2, PT, R7.reuse, R12, PT ;  /* 0x0000000c0700720c */ /* 0x040fe40003f44070 */
[----:B------:R-:W-:Y:S01]  /*2300*/  LOP3.LUT R23, R0, 0x1d6, RZ, 0xfc, !PT ;  /* 0x000001d600177812 */ /* 0x000fe200078efcff */
[----:B------:R-:W-:Y:S01]  /*2310*/  @!P5 IMAD.IADD R8, R8, 0x1, -R15 ;  /* 0x000000010808d824 */ /* 0x000fe200078e0a0f */
[----:B------:R-:W-:Y:S01]  /*2320*/  ISETP.GE.AND P5, PT, R6, RZ, PT ;  /* 0x000000ff0600720c */ /* 0x000fe20003fa6270 */
[C---:B------:R-:W-:Y:S01]  /*2330*/  IMAD R14, R7.reuse, R10, R16 ;  /* 0x0000000a070e7224 */ /* 0x040fe200078e0210 */
[C---:B------:R-:W-:Y:S01]  /*2340*/  LOP3.LUT R24, R0.reuse, 0x1d4, RZ, 0xfc, !PT ;  /* 0x000001d400187812 */ /* 0x040fe200078efcff */
[----:B------:R-:W-:Y:S01]  /*2350*/  @!P0 IMAD.MOV R8, RZ, RZ, -R8 ;  /* 0x000000ffff088224 */ /* 0x000fe200078e0a08 */
[----:B------:R-:W-:Y:S01]  /*2360*/  LOP3.LUT R26, R0, 0x1d2, RZ, 0xfc, !PT ;  /* 0x000001d2001a7812 */ /* 0x000fe200078efcff */
[----:B------:R-:W-:Y:S01]  /*2370*/  IMAD.HI.U32 R13, R2, R19, RZ ;  /* 0x00000013020d7227 */ /* 0x000fe200078e00ff */
[----:B------:R-:W-:-:S02]  /*2380*/  ISETP.GT.U32.AND P0, PT, R7, R14, PT ;  /* 0x0000000e0700720c */ /* 0x000fc40003f04070 */
[----:B------:R-:W-:Y:S01]  /*2390*/  LOP3.LUT R27, R0, 0x1cc, RZ, 0xfc, !PT ;  /* 0x000001cc001b7812 */ /* 0x000fe200078efcff */
[----:B------:R-:W-:Y:S01]  /*23a0*/  @!P1 IMAD.IADD R9, R9, 0x1, -R15 ;  /* 0x0000000109099824 */ /* 0x000fe200078e0a0f */
[----:B------:R-:W-:Y:S01]  /*23b0*/  ISETP.NE.AND P1, PT, R48, RZ, PT ;  /* 0x000000ff3000720c */ /* 0x000fe20003f25270 */
[----:B------:R-:W-:Y:S01]  /*23c0*/  IMAD.MOV R18, RZ, RZ, -R11 ;  /* 0x000000ffff127224 */ /* 0x000fe200078e0a0b */
[----:B------:R-:W-:Y:S01]  /*23d0*/  LOP3.LUT R15, R0, 0x1f6, RZ, 0xfc, !PT ;  /* 0x000001f6000f7812 */ /* 0x000fe200078efcff */
[----:B------:R-:W-:Y:S01]  /*23e0*/  IMAD.MOV R20, RZ, RZ, -R13 ;  /* 0x000000ffff147224 */ /* 0x000fe200078e0a0d */
[----:B------:R-:W-:Y:S01]  /*23f0*/  IABS R25, R27 ;  /* 0x0000001b00197213 */ /* 0x000fe20000000000 */
[----:B------:R-:W-:Y:S01]  /*2400*/  IMAD.MOV.U32 R10, RZ, RZ, R9 ;  /* 0x000000ffff0a7224 */ /* 0x000fe200078e0009 */
[----:B------:R-:W-:Y:S01]  /*2410*/  LOP3.LUT R9, RZ, R48, RZ, 0x33, !PT ;  /* 0x00000030ff097212 */ /* 0x000fe200078e33ff */
[C---:B------:R-:W-:Y:S01]  /*2420*/  IMAD R16, R7.reuse, R18, R17 ;  /* 0x0000001207107224 */ /* 0x040fe200078e0211 */
[----:B------:R-:W-:Y:S01]  /*2430*/  IABS R11, R15 ;  /* 0x0000000f000b7213 */ /* 0x000fe20000000000 */
[----:B------:R-:W-:Y:S01]  /*2440*/  IMAD R18, R7, R20, R19 ;  /* 0x0000001407127224 */ /* 0x000fe200078e0213 */
[----:B-1----:R-:W-:Y:S01]  /*2450*/  SEL R5, R9, R8, !P1 ;  /* 0x0000000809057207 */ /* 0x002fe20004800000 */
[--C-:B------:R-:W-:Y:S01]  /*2460*/  @!P2 IMAD.IADD R12, R12, 0x1, -R7.reuse ;  /* 0x000000010c0ca824 */ /* 0x100fe200078e0a07 */
[C---:B------:R-:W-:Y:S01]  /*2470*/  LOP3.LUT R17, R0.reuse, 0x1f4, RZ, 0xfc, !PT ;  /* 0x000001f400117812 */ /* 0x040fe200078efcff */
[----:B------:R-:W-:Y:S01]  /*2480*/  @!P5 IMAD.MOV R10, RZ, RZ, -R10 ;  /* 0x000000ffff0ad224 */ /* 0x000fe200078e0a0a */
[----:B------:R-:W-:Y:S01]  /*2490*/  LOP3.LUT R19, R0, 0x1f2, RZ, 0xfc, !PT ;  /* 0x000001f200137812 */ /* 0x000fe200078efcff */
[----:B------:R-:W-:Y:S01]  /*24a0*/  @!P0 IMAD.IADD R14, R14, 0x1, -R7 ;  /* 0x000000010e0e8824 */ /* 0x000fe200078e0a07 */
[----:B------:R-:W-:Y:S01]  /*24b0*/  ISETP.GT.U32.AND P2, PT, R7, R12, PT ;  /* 0x0000000c0700720c */ /* 0x000fe20003f44070 */
[----:B------:R0:W-:Y:S01]  /*24c0*/  STL [R1+0xe8], R5 ;  /* 0x0000e80501007387 */ /* 0x0001e20000100800 */
[----:B------:R-:W-:Y:S01]  /*24d0*/  SEL R4, R9, R10, !P1 ;  /* 0x0000000a09047207 */ /* 0x000fe20004800000 */
[----:B------:R-:W-:Y:S01]  /*24e0*/  IMAD.MOV.U32 R9, RZ, RZ, R11 ;  /* 0x000000ffff097224 */ /* 0x000fe200078e000b */
[----:B------:R-:W-:-:S02]  /*24f0*/  ISETP.GT.U32.AND P0, PT, R7, R18, PT ;  /* 0x000000120700720c */ /* 0x000fc40003f04070 */
[C---:B------:R-:W-:Y:S01]  /*2500*/  ISETP.GT.U32.AND P1, PT, R7.reuse, R16, PT ;  /* 0x000000100700720c */ /* 0x040fe20003f24070 */
[----:B------:R-:W-:Y:S01]  /*2510*/  IMAD.HI.U32 R8, R2, R9, RZ ;  /* 0x0000000902087227 */ /* 0x000fe200078e00ff */
[----:B------:R-:W-:Y:S01]  /*2520*/  ISETP.GT.U32.AND P5, PT, R7, R14, PT ;  /* 0x0000000e0700720c */ /* 0x000fe20003fa4070 */
[----:B------:R-:W-:Y:S01]  /*2530*/  STL [R1+0xec], R4 ;  /* 0x0000ec0401007387 */ /* 0x000fe20000100800 */
[----:B------:R-:W-:Y:S01]  /*2540*/  IABS R11, R17 ;  /* 0x00000011000b7213 */ /* 0x000fe20000000000 */
[----:B------:R-:W-:Y:S01]  /*2550*/  IMAD.MOV R8, RZ, RZ, -R8 ;  /* 0x000000ffff087224 */ /* 0x000fe200078e0a08 */
[----:B------:R-:W-:Y:S01]  /*2560*/  IABS R13, R19 ;  /* 0x00000013000d7213 */ /* 0x000fe20000000000 */
[----:B------:R-:W-:Y:S01]  /*2570*/  @!P2 IMAD.IADD R12, R12, 0x1, -R7 ;  /* 0x000000010c0ca824 */ /* 0x000fe200078e0a07 */
[----:B------:R-:W-:Y:S01]  /*2580*/  ISETP.GE.AND P2, PT, R21, RZ, PT ;  /* 0x000000ff1500720c */ /* 0x000fe20003f46270 */
[----:B------:R-:W-:Y:S01]  /*2590*/  IMAD R8, R7, R8, R9 ;  /* 0x0000000807087224 */ /* 0x000fe200078e0209 */
[----:B------:R-:W-:Y:S01]  /*25a0*/  LOP3.LUT R21, R0, 0x1e2, RZ, 0xfc, !PT ;  /* 0x000001e200157812 */ /* 0x000fe200078efcff */
[--C-:B------:R-:W-:Y:S01]  /*25b0*/  @!P0 IMAD.IADD R18, R18, 0x1, -R7.reuse ;  /* 0x0000000112128824 */ /* 0x100fe200078e0a07 */
[----:B------:R-:W-:Y:S01]  /*25c0*/  LOP3.LUT R31, R0, 0x1c4, RZ, 0xfc, !PT ;  /* 0x000001c4001f7812 */ /* 0x000fe200078efcff */
[--C-:B------:R-:W-:Y:S01]  /*25d0*/  @!P1 IMAD.IADD R16, R16, 0x1, -R7.reuse ;  /* 0x0000000110109824 */ /* 0x100fe200078e0a07 */
[----:B------:R-:W-:Y:S01]  /*25e0*/  ISETP.GE.AND P1, PT, R15, RZ, PT ;  /* 0x000000ff0f00720c */ /* 0x000fe20003f26270 */
[----:B------:R-:W-:Y:S01]  /*25f0*/  @!P5 IMAD.IADD R14, R14, 0x1, -R7 ;  /* 0x000000010e0ed824 */ /* 0x000fe200078e0a07 */
[C---:B------:R-:W-:Y:S01]  /*2600*/  ISETP.GT.U32.AND P5, PT, R7.reuse, R18, PT ;  /* 0x000000120700720c */ /* 0x040fe20003fa4070 */
[----:B0-----:R-:W-:Y:S01]  /*2610*/  IMAD.MOV.U32 R5, RZ, RZ, R12 ;  /* 0x000000ffff057224 */ /* 0x001fe200078e000c */
[----:B------:R-:W-:Y:S01]  /*2620*/  ISETP.GT.U32.AND P0, PT, R7, R16, PT ;  /* 0x000000100700720c */ /* 0x000fe20003f04070 */
[----:B------:R-:W-:Y:S01]  /*2630*/  IMAD.HI.U32 R9, R2, R11, RZ ;  /* 0x0000000b02097227 */ /* 0x000fe200078e00ff */
[----:B------:R-:W-:-:S02]  /*2640*/  LOP3.LUT R34, R0, 0x1c2, RZ, 0xfc, !PT ;  /* 0x000001c200227812 */ /* 0x000fc400078efcff */
[----:B------:R-:W-:Y:S01]  /*2650*/  IABS R29, R31 ;  /* 0x0000001f001d7213 */ /* 0x000fe20000000000 */
[----:B------:R-:W-:Y:S01]  /*2660*/  @!P3 IMAD.MOV R5, RZ, RZ, -R5 ;  /* 0x000000ffff05b224 */ /* 0x000fe200078e0a05 */
[C---:B------:R-:W-:Y:S01]  /*2670*/  ISETP.GT.U32.AND P3, PT, R7.reuse, R8, PT ;  /* 0x000000080700720c */ /* 0x040fe20003f64070 */
[----:B------:R-:W-:Y:S01]  /*2680*/  IMAD.HI.U32 R10, R2, R13, RZ ;  /* 0x0000000d020a7227 */ /* 0x000fe200078e00ff */
[----:B------:R-:W-:Y:S02]  /*2690*/  IABS R30, R34 ;  /* 0x00000022001e7213 */ /* 0x000fe40000000000 */
[----:B------:R0:W-:Y:S01]  /*26a0*/  STL [R1+0x28], R5 ;  /* 0x0000280501007387 */ /* 0x0001e20000100800 */
[----:B------:R-:W-:Y:S01]  /*26b0*/  IMAD.MOV R20, RZ, RZ, -R9 ;  /* 0x000000ffff147224 */ /* 0x000fe200078e0a09 */
[C---:B------:R-:W-:Y:S01]  /*26c0*/  LOP3.LUT R41, R0.reuse, 0x1b6, RZ, 0xfc, !PT ;  /* 0x000001b600297812 */ /* 0x040fe200078efcff */
[----:B------:R-:W-:Y:S01]  /*26d0*/  IMAD.MOV R12, RZ, RZ, -R10 ;  /* 0x000000ffff0c7224 */ /* 0x000fe200078e0a0a */
[C---:B------:R-:W-:Y:S01]  /*26e0*/  LOP3.LUT R42, R0.reuse, 0x1b4, RZ, 0xfc, !PT ;  /* 0x000001b4002a7812 */ /* 0x040fe200078efcff */
[C---:B------:R-:W-:Y:S01]  /*26f0*/  IMAD R10, R7.reuse, R20, R11 ;  /* 0x00000014070a7224 */ /* 0x040fe200078e020b */
[----:B------:R-:W-:Y:S01]  /*2700*/  LOP3.LUT R11, R0, 0x1f0, RZ, 0xfc, !PT ;  /* 0x000001f0000b7812 */ /* 0x000fe200078efcff */
[--C-:B------:R-:W-:Y:S01]  /*2710*/  @!P5 IMAD.IADD R18, R18, 0x1, -R7.reuse ;  /* 0x000000011212d824 */ /* 0x100fe200078e0a07 */
[----:B------:R-:W-:Y:S01]  /*2720*/  LOP3.LUT R20, R0, 0x1ec, RZ, 0xfc, !PT ;  /* 0x000001ec00147812 */ /* 0x000fe200078efcff */
[--C-:B------:R-:W-:Y:S01]  /*2730*/  @!P0 IMAD.IADD R16, R16, 0x1, -R7.reuse ;  /* 0x0000000110108824 */ /* 0x100fe200078e0a07 */
[C---:B------:R-:W-:Y:S01]  /*2740*/  ISETP.GT.U32.AND P5, PT, R7.reuse, R10, PT ;  /* 0x0000000a0700720c */ /* 0x040fe20003fa4070 */
[----:B------:R-:W-:Y:S01]  /*2750*/  @!P3 IMAD.IADD R8, R8, 0x1, -R7 ;  /* 0x000000010808b824 */ /* 0x000fe200078e0a07 */
[----:B------:R-:W-:Y:S01]  /*2760*/  IABS R36, R41 ;  /* 0x0000002900247213 */ /* 0x000fe20000000000 */
[C---:B------:R-:W-:Y:S01]  /*2770*/  IMAD R12, R7.reuse, R12, R13 ;  /* 0x0000000c070c7224 */ /* 0x040fe200078e020d */
[----:B------:R-:W-:Y:S01]  /*2780*/  IABS R37, R42 ;  /* 0x0000002a00257213 */ /* 0x000fe20000000000 */
[----:B0-----:R-:W-:Y:S01]  /*2790*/  IMAD.MOV.U32 R5, RZ, RZ, R16 ;  /* 0x000000ffff057224 */ /* 0x001fe200078e0010 */
[C---:B------:R-:W-:Y:S01]  /*27a0*/  ISETP.GT.U32.AND P3, PT, R7.reuse, R8, PT ;  /* 0x000000080700720c */ /* 0x040fe20003f64070 */
[----:B------:R-:W-:Y:S01]  /*27b0*/  IMAD.MOV.U32 R4, RZ, RZ, R14 ;  /* 0x000000ffff047224 */ /* 0x000fe200078e000e */
[----:B------:R-:W-:Y:S01]  /*27c0*/  IABS R14, R11 ;  /* 0x0000000b000e7213 */ /* 0x000fe20000000000 */
[----:B------:R-:W-:Y:S01]  /*27d0*/  @!P6 IMAD.MOV R5, RZ, RZ, -R5 ;  /* 0x000000ffff05e224 */ /* 0x000fe200078e0a05 */
[----:B------:R-:W-:Y:S01]  /*27e0*/  ISETP.GT.U32.AND P6, PT, R7, R12, PT ;  /* 0x0000000c0700720c */ /* 0x000fe20003fc4070 */
[----:B------:R-:W-:Y:S01]  /*27f0*/  @!P4 IMAD.MOV R4, RZ, RZ, -R4 ;  /* 0x000000ffff04c224 */ /* 0x000fe200078e0a04 */
[----:B------:R-:W-:Y:S01]  /*2800*/  ISETP.GE.AND P4, PT, R17, RZ, PT ;  /* 0x000000ff1100720c */ /* 0x000fe20003f86270 */
[----:B------:R-:W-:Y:S01]  /*2810*/  @!P5 IMAD.IADD R10, R10, 0x1, -R7 ;  /* 0x000000010a0ad824 */ /* 0x000fe200078e0a07 */
[----:B------:R-:W-:Y:S01]  /*2820*/  IABS R17, R20 ;  /* 0x0000001400117213 */ /* 0x000fe20000000000 */
[----:B------:R-:W-:Y:S01]  /*2830*/  VIADD R9, R3, 0x1ee ;  /* 0x000001ee03097836 */ /* 0x000fe20000000000 */
[----:B------:R0:W-:Y:S01]  /*2840*/  STL [R1+0x24], R4 ;  /* 0x0000240401007387 */ /* 0x0001e20000100800 */
[----:B------:R-:W-:-:S02]  /*2850*/  LOP3.LUT R44, R0, 0x1aa, RZ, 0xfc, !PT ;  /* 0x000001aa002c7812 */ /* 0x000fc400078efcff */
[----:B------:R-:W-:Y:S01]  /*2860*/  ISETP.GT.U32.AND P5, PT, R7, R10, PT ;  /* 0x0000000a0700720c */ /* 0x000fe20003fa4070 */
[--C-:B------:R-:W-:Y:S01]  /*2870*/  @!P3 IMAD.IADD R8, R8, 0x1, -R7.reuse ;  /* 0x000000010808b824 */ /* 0x100fe200078e0a07 */
[----:B------:R-:W-:Y:S01]  /*2880*/  STL [R1+0x20], R5 ;  /* 0x0000200501007387 */ /* 0x000fe20000100800 */
[----:B------:R-:W-:Y:S01]  /*2890*/  ISETP.GE.AND P0, PT, R9, RZ, PT ;  /* 0x000000ff0900720c */ /* 0x000fe20003f06270 */
[----:B------:R-:W-:Y:S01]  /*28a0*/  @!P6 IMAD.IADD R12, R12, 0x1, -R7 ;  /* 0x000000010c0ce824 */ /* 0x000fe200078e0a07 */
[----:B------:R-:W-:Y:S01]  /*28b0*/  IABS R15, R9 ;  /* 0x00000009000f7213 */ /* 0x000fe20000000000 */
[----:B------:R-:W-:Y:S01]  /*28c0*/  IMAD.HI.U32 R9, R2, R14, RZ ;  /* 0x0000000e02097227 */ /* 0x000fe200078e00ff */
[----:B------:R-:W-:Y:S02]  /*28d0*/  ISETP.GE.AND P3, PT, R11, RZ, PT ;  /* 0x000000ff0b00720c */ /* 0x000fe40003f66270 */
[----:B------:R-:W-:Y:S01]  /*28e0*/  ISETP.GT.U32.AND P6, PT, R7, R12, PT ;  /* 0x0000000c0700720c */ /* 0x000fe20003fc4070 */
[----:B0-----:R-:W-:Y:S01]  /*28f0*/  IMAD.MOV.U32 R4, RZ, RZ, R18 ;  /* 0x000000ffff047224 */ /* 0x001fe200078e0012 */
[----:B------:R-:W-:Y:S01]  /*2900*/  LOP3.LUT R43, R0, 0x1ac, RZ, 0xfc, !PT ;  /* 0x000001ac002b7812 */ /* 0x000fe200078efcff */
[----:B------:R-:W-:Y:S01]  /*2910*/  IMAD.HI.U32 R11, R2, R17, RZ ;  /* 0x00000011020b7227 */ /* 0x000fe200078e00ff */
[----:B------:R-:W-:-:S02]  /*2920*/  LOP3.LUT R46, R0, 0x1a6, RZ, 0xfc, !PT ;  /* 0x000001a6002e7812 */ /* 0x000fc400078efcff */
[C---:B------:R-:W-:Y:S01]  /*2930*/  LOP3.LUT R47, R0.reuse, 0x1a4, RZ, 0xfc, !PT ;  /* 0x000001a4002f7812 */ /* 0x040fe200078efcff */
[----:B------:R-:W-:Y:S01]  /*2940*/  @!P2 IMAD.MOV R4, RZ, RZ, -R4 ;  /* 0x000000ffff04a224 */ /* 0x000fe200078e0a04 */
[----:B------:R-:W-:Y:S01]  /*2950*/  ISETP.GE.AND P2, PT, R19, RZ, PT ;  /* 0x000000ff1300720c */ /* 0x000fe20003f46270 */
[----:B------:R-:W-:Y:S01]  /*2960*/  IMAD.MOV R13, RZ, RZ, -R9 ;  /* 0x000000ffff0d7224 */ /* 0x000fe200078e0a09 */
[----:B------:R-:W-:Y:S01]  /*2970*/  LOP3.LUT R19, R0, 0x1e6, RZ, 0xfc, !PT ;  /* 0x000001e600137812 */ /* 0x000fe200078efcff */
[----:B------:R-:W-:Y:S01]  /*2980*/  @!P5 IMAD.IADD R10, R10, 0x1, -R7 ;  /* 0x000000010a0ad824 */ /* 0x000fe200078e0a07 */
[----:B------:R0:W-:Y:S01]  /*2990*/  STL [R1+0x1c], R4 ;  /* 0x00001c0401007387 */ /* 0x0001e20000100800 */
[----:B------:R-:W-:Y:S01]  /*29a0*/  IMAD.MOV R18, RZ, RZ, -R11 ;  /* 0x000000ffff127224 */ /* 0x000fe200078e0a0b */
[----:B------:R-:W-:Y:S01]  /*29b0*/  IABS R45, R47 ;  /* 0x0000002f002d7213 */ /* 0x000fe20000000000 */
[----:B------:R-:W-:Y:S01]  /*29c0*/  IMAD.HI.U32 R9, R2, R15, RZ ;  /* 0x0000000f02097227 */ /* 0x000fe200078e00ff */
[----:B------:R-:W-:-:S02]  /*29d0*/  LOP3.LUT R51, R0, 0x1a2, RZ, 0xfc, !PT ;  /* 0x000001a200337812 */ /* 0x000fc400078efcff */
[C---:B------:R-:W-:Y:S01]  /*29e0*/  LOP3.LUT R52, R0.reuse, 0x19c, RZ, 0xfc, !PT ;  /* 0x0000019c00347812 */ /* 0x040fe200078efcff */
[C---:B------:R-:W-:Y:S01]  /*29f0*/  IMAD R14, R7.reuse, R13, R14 ;  /* 0x0000000d070e7224 */ /* 0x040fe200078e020e */
[C---:B------:R-:W-:Y:S01]  /*2a00*/  LOP3.LUT R57, R0.reuse, 0x194, RZ, 0xfc, !PT ;  /* 0x0000019400397812 */ /* 0x040fe200078efcff */
[----:B------:R-:W-:Y:S01]  /*2a10*/  IMAD.MOV R16, RZ, RZ, -R9 ;  /* 0x000000ffff107224 */ /* 0x000fe200078e0a09 */
[----:B------:R-:W-:Y:S01]  /*2a20*/  LOP3.LUT R9, R0, 0x1ea, RZ, 0xfc, !PT ;  /* 0x000001ea00097812 */ /* 0x000fe200078efcff */
[----:B0-----:R-:W-:Y:S01]  /*2a30*/  IMAD.MOV.U32 R4, RZ, RZ, R8 ;  /* 0x000000ffff047224 */ /* 0x001fe200078e0008 */
[C---:B------:R-:W-:Y:S01]  /*2a40*/  ISETP.GT.U32.AND P5, PT, R7.reuse, R14, PT ;  /* 0x0000000e0700720c */ /* 0x040fe20003fa4070 */
[----:B------:R-:W-:Y:S01]  /*2a50*/  @!P6 IMAD.IADD R12, R12, 0x1, -R7 ;  /* 0x000000010c0ce824 */ /* 0x000fe200078e0a07 */
[----:B------:R-:W-:Y:S01]  /*2a60*/  IABS R11, R9 ;  /* 0x00000009000b7213 */ /* 0x000fe20000000000 */
[----:B------:R-:W-:Y:S01]  /*2a70*/  @!P1 IMAD.MOV R4, RZ, RZ, -R4 ;  /* 0x000000ffff049224 */ /* 0x000fe200078e0a04 */
[----:B------:R-:W-:Y:S01]  /*2a80*/  ISETP.GE.AND P1, PT, R20, RZ, PT ;  /* 0x000000ff1400720c */ /* 0x000fe20003f26270 */
[----:B------:R-:W-:Y:S01]  /*2a90*/  IMAD R8, R7, R16, R15 ;  /* 0x0000001007087224 */ /* 0x000fe200078e020f */
[----:B------:R-:W-:-:S02]  /*2aa0*/  LOP3.LUT R20, R0, 0x1e4, RZ, 0xfc, !PT ;  /* 0x000001e400147812 */ /* 0x000fc400078efcff */
[----:B------:R0:W-:Y:S01]  /*2ab0*/  STL [R1+0x18], R4 ;  /* 0x0000180401007387 */ /* 0x0001e20000100800 */
[----:B------:R-:W-:Y:S02]  /*2ac0*/  IABS R16, R19 ;  /* 0x0000001300107213 */ /* 0x000fe40000000000 */
[----:B------:R-:W-:Y:S02]  /*2ad0*/  IABS R15, R20 ;  /* 0x00000014000f7213 */ /* 0x000fe40000000000 */
[----:B------:R-:W-:Y:S01]  /*2ae0*/  @!P5 IMAD.IADD R14, R14, 0x1, -R7 ;  /* 0x000000010e0ed824 */ /* 0x000fe200078e0a07 */
[----:B------:R-:W-:Y:S01]  /*2af0*/  ISETP.GE.AND P5, PT, R9, RZ, PT ;  /* 0x000000ff0900720c */ /* 0x000fe20003fa6270 */
[----:B------:R-:W-:Y:S01]  /*2b00*/  IMAD.HI.U32 R9, R2, R11, RZ ;  /* 0x0000000b02097227 */ /* 0x000fe200078e00ff */
[----:B------:R-:W-:Y:S02]  /*2b10*/  IABS R50, R52 ;  /* 0x0000003400327213 */ /* 0x000fe40000000000 */
[C---:B------:R-:W-:Y:S01]  /*2b20*/  LOP3.LUT R59, R0.reuse, 0x192, RZ, 0xfc, !PT ;  /* 0x00000192003b7812 */ /* 0x040fe200078efcff */
[----:B0-----:R-:W-:Y:S01]  /*2b30*/  IMAD.MOV.U32 R4, RZ, RZ, R10 ;  /* 0x000000ffff047224 */ /* 0x001fe200078e000a */
[----:B------:R-:W-:Y:S01]  /*2b40*/  IABS R54, R57 ;  /* 0x0000003900367213 */ /* 0x000fe20000000000 */
[C---:B------:R-:W-:Y:S01]  /*2b50*/  IMAD R10, R7.reuse, R18, R17 ;  /* 0x00000012070a7224 */ /* 0x040fe200078e0211 */
[----:B------:R-:W-:Y:S01]  /*2b60*/  LOP3.LUT R17, R0, 0x1e8, RZ, 0xfc, !PT ;  /* 0x000001e800117812 */ /* 0x000fe200078efcff */
[----:B------:R-:W-:Y:S01]  /*2b70*/  @!P4 IMAD.MOV R4, RZ, RZ, -R4 ;  /* 0x000000ffff04c224 */ /* 0x000fe200078e0a04 */
[----:B------:R-:W-:-:S02]  /*2b80*/  ISETP.GT.U32.AND P4, PT, R7, R8, PT ;  /* 0x000000080700720c */ /* 0x000fc40003f84070 */
[C---:B------:R-:W-:Y:S02]  /*2b90*/  ISETP.GT.U32.AND P6, PT, R7.reuse, R10, PT ;  /* 0x0000000a0700720c */ /* 0x040fe40003fc4070 */
[----:B------:R-:W-:Y:S01]  /*2ba0*/  IABS R252, R17 ;  /* 0x0000001100fc7213 */ /* 0x000fe20000000000 */
[----:B------:R0:W-:Y:S01]  /*2bb0*/  STL [R1+0x14], R4 ;  /* 0x0000140401007387 */ /* 0x0001e20000100800 */
[----:B------:R-:W-:Y:S02]  /*2bc0*/  IABS R55, R59 ;  /* 0x0000003b00377213 */ /* 0x000fe40000000000 */
[C---:B------:R-:W-:Y:S02]  /*2bd0*/  LOP3.LUT R66, R0.reuse, 0x186, RZ, 0xfc, !PT ;  /* 0x0000018600427812 */ /* 0x040fe400078efcff */
[----:B------:R-:W-:Y:S02]  /*2be0*/  LOP3.LUT R67, R0, 0x184, RZ, 0xfc, !PT ;  /* 0x0000018400437812 */ /* 0x000fe400078efcff */
[----:B------:R-:W-:Y:S01]  /*2bf0*/  IABS R61, R66 ;  /* 0x00000042003d7213 */ /* 0x000fe20000000000 */
[--C-:B------:R-:W-:Y:S01]  /*2c00*/  @!P4 IMAD.IADD R8, R8, 0x1, -R7.reuse ;  /* 0x000000010808c824 */ /* 0x100fe200078e0a07 */
[C---:B------:R-:W-:Y:S01]  /*2c10*/  ISETP.GT.U32.AND P4, PT, R7.reuse, R14, PT ;  /* 0x0000000e0700720c */ /* 0x040fe20003f84070 */
[----:B------:R-:W-:Y:S01]  /*2c20*/  @!P6 IMAD.IADD R10, R10, 0x1, -R7 ;  /* 0x000000010a0ae824 */ /* 0x000fe200078e0a07 */
[----:B------:R-:W-:Y:S01]  /*2c30*/  IABS R62, R67 ;  /* 0x00000043003e7213 */ /* 0x000fe20000000000 */
[----:B0-----:R-:W-:Y:S01]  /*2c40*/  IMAD.MOV.U32 R4, RZ, RZ, R12 ;  /* 0x000000ffff047224 */ /* 0x001fe200078e000c */
[----:B------:R-:W-:Y:S01]  /*2c50*/  LOP3.LUT R68, R0, 0x180, RZ, 0xfc, !PT ;  /* 0x0000018000447812 */ /* 0x000fe200078efcff */
[----:B------:R-:W-:Y:S01]  /*2c60*/  IMAD.MOV R12, RZ, RZ, -R9 ;  /* 0x000000ffff0c7224 */ /* 0x000fe200078e0a09 */
[----:B------:R-:W-:Y:S01]  /*2c70*/  ISETP.GT.U32.AND P6, PT, R7, R10, PT ;  /* 0x0000000a0700720c */ /* 0x000fe20003fc4070 */
[----:B------:R-:W-:Y:S01]  /*2c80*/  IMAD.HI.U32 R9, R2, R252, RZ ;  /* 0x000000fc02097227 */ /* 0x000fe200078e00ff */
[----:B------:R-:W-:-:S02]  /*2c90*/  IABS R64, R68 ;  /* 0x0000004400407213 */ /* 0x000fc40000000000 */
[C---:B------:R-:W-:Y:S01]  /*2ca0*/  LOP3.LUT R70, R0.reuse, 0x17a, RZ, 0xfc, !PT ;  /* 0x0000017a00467812 */ /* 0x040fe200078efcff */
[----:B------:R-:W-:Y:S01]  /*2cb0*/  IMAD.MOV R13, RZ, RZ, -R9 ;  /* 0x000000ffff0d7224 */ /* 0x000fe200078e0a09 */
[C---:B------:R-:W-:Y:S01]  /*2cc0*/  LOP3.LUT R69, R0.reuse, 0x17c, RZ, 0xfc, !PT ;  /* 0x0000017c00457812 */ /* 0x040fe200078efcff */
[----:B------:R-:W-:Y:S01]  /*2cd0*/  @!P2 IMAD.MOV R4, RZ, RZ, -R4 ;  /* 0x000000ffff04a224 */ /* 0x000fe200078e0a04 */
[C---:B------:R-:W-:Y:S01]  /*2ce0*/  ISETP.GT.U32.AND P2, PT, R7.reuse, R8, PT ;  /* 0x000000080700720c */ /* 0x040fe20003f44070 */
[C---:B------:R-:W-:Y:S01]  /*2cf0*/  IMAD R252, R7.reuse, R13, R252 ;  /* 0x0000000d07fc7224 */ /* 0x040fe200078e02fc */
[----:B------:R-:W-:Y:S01]  /*2d00*/  LOP3.LUT R72, R0, 0x174, RZ, 0xfc, !PT ;  /* 0x0000017400487812 */ /* 0x000fe200078efcff */
[C---:B------:R-:W-:Y:S01]  /*2d10*/  IMAD R12, R7.reuse, R12, R11 ;  /* 0x0000000c070c7224 */ /* 0x040fe200078e020b */
[----:B------:R0:W-:Y:S01]  /*2d20*/  STL [R1+0x10], R4 ;  /* 0x0000100401007387 */ /* 0x0001e20000100800 */
[----:B------:R-:W-:Y:S01]  /*2d30*/  @!P6 IMAD.IADD R10, R10, 0x1, -R7 ;  /* 0x000000010a0ae824 */ /* 0x000fe200078e0a07 */
[----:B------:R-:W-:Y:S01]  /*2d40*/  ISETP.GT.U32.AND P6, PT, R7, R252, PT ;  /* 0x000000fc0700720c */ /* 0x000fe20003fc4070 */
[----:B------:R-:W-:Y:S01]  /*2d50*/  IMAD.HI.U32 R9, R2, R16, RZ ;  /* 0x0000001002097227 */ /* 0x000fe200078e00ff */
[----:B------:R-:W-:-:S02]  /*2d60*/  LOP3.LUT R74, R0, 0x172, RZ, 0xfc, !PT ;  /* 0x00000172004a7812 */ /* 0x000fc400078efcff */
[----:B------:R-:W-:Y:S01]  /*2d70*/  LOP3.LUT R75, R0, 0x170, RZ, 0xfc, !PT ;  /* 0x00000170004b7812 */ /* 0x000fe200078efcff */
[----:B------:R-:W-:Y:S01]  /*2d80*/  IMAD.HI.U32 R11, R2, R15, RZ ;  /* 0x0000000f020b7227 */ /* 0x000fe200078e00ff */
[----:B------:R-:W-:Y:S02]  /*2d90*/  IABS R71, R74 ;  /* 0x0000004a00477213 */ /* 0x000fe40000000000 */
[----:B------:R-:W-:Y:S01]  /*2da0*/  LOP3.LUT R76, R0, 0x16c, RZ, 0xfc, !PT ;  /* 0x0000016c004c7812 */ /* 0x000fe200078efcff */
[----:B------:R-:W-:Y:S01]  /*2db0*/  @!P4 IMAD.IADD R14, R14, 0x1, -R7 ;  /* 0x000000010e0ec824 */ /* 0x000fe200078e0a07 */
[----:B------:R-:W-:Y:S01]  /*2dc0*/  ISETP.GT.U32.AND P4, PT, R7, R12, PT ;  /* 0x0000000c0700720c */ /* 0x000fe20003f84070 */
[----:B------:R-:W-:Y:S01]  /*2dd0*/  IMAD.MOV R9, RZ, RZ, -R9 ;  /* 0x000000ffff097224 */ /* 0x000fe200078e0a09 */
[----:B------:R-:W-:Y:S01]  /*2de0*/  LOP3.LUT R81, R0, 0x164, RZ, 0xfc, !PT ;  /* 0x0000016400517812 */ /* 0x000fe200078efcff */
[----:B------:R-:W-:Y:S01]  /*2df0*/  @!P2 IMAD.IADD R8, R8, 0x1, -R7 ;  /* 0x000000010808a824 */ /* 0x000fe200078e0a07 */
[----:B------:R-:W-:Y:S01]  /*2e00*/  ISETP.GE.AND P2, PT, R17, RZ, PT ;  /* 0x000000ff1100720c */ /* 0x000fe20003f46270 */
[----:B------:R-:W-:Y:S01]  /*2e10*/  IMAD.MOV R18, RZ, RZ, -R11 ;  /* 0x000000ffff127224 */ /* 0x000fe200078e0a0b */
[----:B------:R-:W-:Y:S01]  /*2e20*/  IABS R11, R21 ;  /* 0x00000015000b7213 */ /* 0x000fe20000000000 */
[C---:B------:R-:W-:Y:S01]  /*2e30*/  IMAD R16, R7.reuse, R9, R16 ;  /* 0x0000000907107224 */ /* 0x040fe200078e0210 */
[----:B------:R-:W-:Y:S01]  /*2e40*/  LOP3.LUT R83, R0, 0x162, RZ, 0xfc, !PT ;  /* 0x0000016200537812 */ /* 0x000fe200078efcff */
[----:B------:R-:W-:Y:S01]  /*2e50*/  IMAD.MOV.U32 R6, RZ, RZ, R8 ;  /* 0x000000ffff067224 */ /* 0x000fe200078e0008 */
[----:B------:R-:W-:Y:S01]  /*2e60*/  IABS R78, R81 ;  /* 0x00000051004e7213 */ /* 0x000fe20000000000 */
[----:B------:R-:W-:Y:S01]  /*2e70*/  @!P6 IMAD.IADD R252, R252, 0x1, -R7 ;  /* 0x00000001fcfce824 */ /* 0x000fe200078e0a07 */
[----:B------:R-:W-:Y:S01]  /*2e80*/  IABS R79, R83 ;  /* 0x00000053004f7213 */ /* 0x000fe20000000000 */
[C---:B------:R-:W-:Y:S01]  /*2e90*/  IMAD R13, R7.reuse, R18, R15 ;  /* 0x00000012070d7224 */ /* 0x040fe200078e020f */
[----:B------:R-:W-:Y:S01]  /*2ea0*/  IABS R15, R22 ;  /* 0x00000016000f7213 */ /* 0x000fe20000000000 */
[----:B0-----:R-:W-:Y:S01]  /*2eb0*/  IMAD.MOV.U32 R4, RZ, RZ, R14 ;  /* 0x000000ffff047224 */ /* 0x001fe200078e000e */
[C---:B------:R-:W-:Y:S01]  /*2ec0*/  ISETP.GT.U32.AND P6, PT, R7.reuse, R252, PT ;  /* 0x000000fc0700720c */ /* 0x040fe20003fc4070 */
[----:B------:R-:W-:Y:S01]  /*2ed0*/  IMAD.MOV.U32 R5, RZ, RZ, R10 ;  /* 0x000000ffff057224 */ /* 0x000fe200078e000a */
[C---:B------:R-:W-:Y:S01]  /*2ee0*/  LOP3.LUT R90, R0.reuse, 0x156, RZ, 0xfc, !PT ;  /* 0x00000156005a7812 */ /* 0x040fe200078efcff */
[----:B------:R-:W-:Y:S01]  /*2ef0*/  @!P0 IMAD.MOV R6, RZ, RZ, -R6 ;  /* 0x000000ffff068224 */ /* 0x000fe200078e0a06 */
[C---:B------:R-:W-:Y:S01]  /*2f00*/  ISETP.GT.U32.AND P0, PT, R7.reuse, R16, PT ;  /* 0x000000100700720c */ /* 0x040fe20003f04070 */
[----:B------:R-:W-:Y:S01]  /*2f10*/  IMAD.MOV.U32 R14, RZ, RZ, R11 ;  /* 0x000000ffff0e7224 */ /* 0x000fe200078e000b */
[----:B------:R-:W-:Y:S01]  /*2f20*/  LOP3.LUT R11, R0, 0x1dc, RZ, 0xfc, !PT ;  /* 0x000001dc000b7812 */ /* 0x000fe200078efcff */
[----:B------:R-:W-:Y:S01]  /*2f30*/  @!P1 IMAD.MOV R5, RZ, RZ, -R5 ;  /* 0x000000ffff059224 */ /* 0x000fe200078e0a05 */
[----:B------:R-:W-:Y:S01]  /*2f40*/  ISETP.GT.U32.AND P1, PT, R7, R13, PT ;  /* 0x0000000d0700720c */ /* 0x000fe20003f24070 */
[----:B------:R-:W-:Y:S01]  /*2f50*/  IMAD.HI.U32 R8, R2, R14, RZ ;  /* 0x0000000e02087227 */ /* 0x000fe200078e00ff */
[----:B------:R-:W-:-:S02]  /*2f60*/  IABS R17, R11 ;  /* 0x0000000b00117213 */ /* 0x000fc40000000000 */
[----:B------:R-:W-:Y:S01]  /*2f70*/  LOP3.LUT R91, R0, 0x154, RZ, 0xfc, !PT ;  /* 0x00000154005b7812 */ /* 0x000fe200078efcff */
[--C-:B------:R-:W-:Y:S01]  /*2f80*/  @!P4 IMAD.IADD R12, R12, 0x1, -R7.reuse ;  /* 0x000000010c0cc824 */ /* 0x100fe200078e0a07 */
[----:B------:R-:W-:Y:S01]  /*2f90*/  IABS R85, R90 ;  /* 0x0000005a00557213 */ /* 0x000fe20000000000 */
[----:B------:R-:W-:Y:S01]  /*2fa0*/  IMAD.MOV R8, RZ, RZ, -R8 ;  /* 0x000000ffff087224 */ /* 0x000fe200078e0a08 */
[----:B------:R-:W-:Y:S01]  /*2fb0*/  IABS R86, R91 ;  /* 0x0000005b00567213 */ /* 0x000fe20000000000 */
[----:B------:R-:W-:Y:S01]  /*2fc0*/  @!P3 IMAD.MOV R4, RZ, RZ, -R4 ;  /* 0x000000ffff04b224 */ /* 0x000fe200078e0a04 */
[C---:B------:R-:W-:Y:S01]  /*2fd0*/  ISETP.GT.U32.AND P3, PT, R7.reuse, R12, PT ;  /* 0x0000000c0700720c */ /* 0x040fe20003f64070 */
[C---:B------:R-:W-:Y:S01]  /*2fe0*/  IMAD R14, R7.reuse, R8, R14 ;  /* 0x00000008070e7224 */ /* 0x040fe200078e020e */
[----:B------:R-:W-:Y:S01]  /*2ff0*/  LOP3.LUT R92, R0, 0x150, RZ, 0xfc, !PT ;  /* 0x00000150005c7812 */ /* 0x000fe200078efcff */
[--C-:B------:R-:W-:Y:S01]  /*3000*/  @!P0 IMAD.IADD R16, R16, 0x1, -R7.reuse ;  /* 0x0000000110108824 */ /* 0x100fe200078e0a07 */
[----:B------:R0:W-:Y:S01]  /*3010*/  STL [R1+0xc], R4 ;  /* 0x00000c0401007387 */ /* 0x0001e20000100800 */
[--C-:B------:R-:W-:Y:S01]  /*3020*/  @!P6 IMAD.IADD R252, R252, 0x1, -R7.reuse ;  /* 0x00000001fcfce824 */ /* 0x100fe200078e0a07 */
[----:B------:R-:W-:Y:S01]  /*3030*/  ISETP.GT.U32.AND P6, PT, R7, R14, PT ;  /* 0x0000000e0700720c */ /* 0x000fe20003fc4070 */
[--C-:B------:R-:W-:Y:S01]  /*3040*/  @!P1 IMAD.IADD R13, R13, 0x1, -R7.reuse ;  /* 0x000000010d0d9824 */ /* 0x100fe200078e0a07 */
[----:B------:R-:W-:Y:S01]  /*3050*/  ISETP.GT.U32.AND P1, PT, R7, R16, PT ;  /* 0x000000100700720c */ /* 0x000fe20003f24070 */
[----:B------:R-:W-:Y:S01]  /*3060*/  IMAD.HI.U32 R8, R2, R15, RZ ;  /* 0x0000000f02087227 */ /* 0x000fe200078e00ff */
[----:B------:R-:W-:Y:S01]  /*3070*/  ISETP.GE.AND P0, PT, R20, RZ, PT ;  /* 0x000000ff1400720c */ /* 0x000fe20003f06270 */
[----:B------:R1:W-:Y:S01]  /*3080*/  STL [R1+0x1bb8], R6 ;  /* 0x001bb80601007387 */ /* 0x0003e20000100800 */
[----:B------:R-:W-:Y:S01]  /*3090*/  IABS R20, R23 ;  /* 0x0000001700147213 */ /* 0x000fe20000000000 */
[----:B------:R-:W-:Y:S01]  /*30a0*/  @!P3 IMAD.IADD R12, R12, 0x1, -R7 ;  /* 0x000000010c0cb824 */ /* 0x000fe200078e0a07 */
[----:B------:R-:W-:Y:S01]  /*30b0*/  ISETP.GE.AND P3, PT, R19, RZ, PT ;  /* 0x000000ff1300720c */ /* 0x000fe20003f66270 */
[----:B------:R-:W-:Y:S01]  /*30c0*/  IMAD.MOV R8, RZ, RZ, -R8 ;  /* 0x000000ffff087224 */ /* 0x000fe200078e0a08 */
[----:B------:R-:W-:Y:S01]  /*30d0*/  LOP3.LUT R19, R0, 0x1da, RZ, 0xfc, !PT ;  /* 0x000001da00137812 */ /* 0x000fe200078efcff */
[----:B------:R-:W-:Y:S01]  /*30e0*/  VIADD R9, R3, 0x1de ;  /* 0x000001de03097836 */ /* 0x000fe20000000000 */
[----:B------:R-:W-:Y:S01]  /*30f0*/  IABS R88, R92 ;  /* 0x0000005c00587213 */ /* 0x000fe20000000000 */
[----:B------:R-:W-:Y:S01]  /*3100*/  IMAD R15, R7, R8, R15 ;  /* 0x00000008070f7224 */ /* 0x000fe200078e020f */
[----:B------:R-:W-:Y:S01]  /*3110*/  IABS R18, R19 ;  /* 0x0000001300127213 */ /* 0x000fe20000000000 */
[----:B0-----:R-:W-:Y:S01]  /*3120*/  IMAD.MOV.U32 R4, RZ, RZ, R12 ;  /* 0x000000ffff047224 */ /* 0x001fe200078e000c */
[----:B------:R-:W-:Y:S01]  /*3130*/  ISETP.GE.AND P4, PT, R9, RZ, PT ;  /* 0x000000ff0900720c */ /* 0x000fe20003f86270 */
[--C-:B------:R-:W-:Y:S01]  /*3140*/  @!P6 IMAD.IADD R14, R14, 0x1, -R7.reuse ;  /* 0x000000010e0ee824 */ /* 0x100fe200078e0a07 */
[----:B------:R-:W-:Y:S01]  /*3150*/  IABS R9, R9 ;  /* 0x0000000900097213 */ /* 0x000fe20000000000 */
[----:B------:R-:W-:Y:S01]  /*3160*/  @!P5 IMAD.MOV R4, RZ, RZ, -R4 ;  /* 0x000000ffff04d224 */ /* 0x000fe200078e0a04 */
[C---:B------:R-:W-:Y:S01]  /*3170*/  ISETP.GT.U32.AND P5, PT, R7.reuse, R13, PT ;  /* 0x0000000d0700720c */ /* 0x040fe20003fa4070 */
[----:B------:R-:W-:Y:S01]  /*3180*/  @!P1 IMAD.IADD R16, R16, 0x1, -R7 ;  /* 0x0000000110109824 */ /* 0x000fe200078e0a07 */
[C---:B------:R-:W-:Y:S01]  /*3190*/  ISETP.GT.U32.AND P1, PT, R7.reuse, R15, PT ;  /* 0x0000000f0700720c */ /* 0x040fe20003f24070 */
[----:B------:R-:W-:Y:S01]  /*31a0*/  IMAD.MOV.U32 R10, RZ, RZ, R9 ;  /* 0x000000ffff0a7224 */ /* 0x000fe200078e0009 */
[----:B------:R-:W-:Y:S01]  /*31b0*/  ISETP.GT.U32.AND P6, PT, R7, R14, PT ;  /* 0x0000000e0700720c */ /* 0x000fe20003fc4070 */
[----:B------:R-:W-:Y:S01]  /*31c0*/  @!P2 IMAD.MOV R252, RZ, RZ, -R252 ;  /* 0x000000fffffca224 */ /* 0x000fe200078e0afc */
[----:B------:R-:W-:Y:S01]  /*31d0*/  ISETP.GE.AND P2, PT, R21, RZ, PT ;  /* 0x000000ff1500720c */ /* 0x000fe20003f46270 */
[----:B------:R-:W-:Y:S01]  /*31e0*/  IMAD.HI.U32 R9, R2, R10, RZ ;  /* 0x0000000a02097227 */ /* 0x000fe200078e00ff */
[----:B------:R-:W-:Y:S01]  /*31f0*/  IABS R21, R24 ;  /* 0x0000001800157213 */ /* 0x000fe20000000000 */
[----:B------:R0:W-:Y:S01]  /*3200*/  STL [R1+0x1bbc], R5 ;  /* 0x001bbc0501007387 */ /* 0x0001e20000100800 */
[C---:B------:R-:W-:Y:S01]  /*3210*/  LOP3.LUT R94, R0.reuse, 0x14a, RZ, 0xfc, !PT ;  /* 0x0000014a005e7812 */ /* 0x040fe200078efcff */
[----:B------:R-:W-:Y:S01]  /*3220*/  IMAD.MOV R9, RZ, RZ, -R9 ;  /* 0x000000ffff097224 */ /* 0x000fe200078e0a09 */
[----:B------:R-:W-:Y:S01]  /*3230*/  LOP3.LUT R93, R0, 0x14c, RZ, 0xfc, !PT ;  /* 0x0000014c005d7812 */ /* 0x000fe200078efcff */
[--C-:B------:R-:W-:Y:S01]  /*3240*/  @!P5 IMAD.IADD R13, R13, 0x1, -R7.reuse ;  /* 0x000000010d0dd824 */ /* 0x100fe200078e0a07 */
[----:B------:R-:W-:Y:S01]  /*3250*/  ISETP.GE.AND P5, PT, R22, RZ, PT ;  /* 0x000000ff1600720c */ /* 0x000fe20003fa6270 */
[--C-:B------:R-:W-:Y:S01]  /*3260*/  @!P1 IMAD.IADD R15, R15, 0x1, -R7.reuse ;  /* 0x000000010f0f9824 */ /* 0x100fe200078e0a07 */
[----:B------:R-:W-:Y:S01]  /*3270*/  ISETP.GE.AND P1, PT, R19, RZ, PT ;  /* 0x000000ff1300720c */ /* 0x000fe20003f26270 */
[----:B------:R-:W-:Y:S01]  /*3280*/  IMAD R8, R7, R9, R10 ;  /* 0x0000000907087224 */ /* 0x000fe200078e020a */
[----:B------:R-:W-:Y:S01]  /*3290*/  IABS R22, R26 ;  /* 0x0000001a00167213 */ /* 0x000fe20000000000 */
[----:B------:R-:W-:Y:S01]  /*32a0*/  IMAD.HI.U32 R9, R2, R17, RZ ;  /* 0x0000001102097227 */ /* 0x000fe200078e00ff */
[C---:B------:R-:W-:Y:S01]  /*32b0*/  LOP3.LUT R96, R0.reuse, 0x144, RZ, 0xfc, !PT ;  /* 0x0000014400607812 */ /* 0x040fe200078efcff */
[----:B------:R-:W-:Y:S01]  /*32c0*/  STL [R1+0x1bc0], R4 ;  /* 0x001bc00401007387 */ /* 0x000fe20000100800 */
[----:B------:R-:W-:Y:S01]  /*32d0*/  LOP3.LUT R98, R0, 0x142, RZ, 0xfc, !PT ;  /* 0x0000014200627812 */ /* 0x000fe200078efcff */
[----:B------:R-:W-:Y:S01]  /*32e0*/  @!P6 IMAD.IADD R14, R14, 0x1, -R7 ;  /* 0x000000010e0ee824 */ /* 0x000fe200078e0a07 */
[----:B------:R-:W-:Y:S01]  /*32f0*/  ISETP.GE.AND P6, PT, R11, RZ, PT ;  /* 0x000000ff0b00720c */ /* 0x000fe20003fc6270 */
[----:B------:R-:W-:Y:S01]  /*3300*/  @!P0 IMAD.MOV R13, RZ, RZ, -R13 ;  /* 0x000000ffff0d8224 */ /* 0x000fe200078e0a0d */
[----:B------:R-:W-:Y:S01]  /*3310*/  LOP3.LUT R11, R0, 0x1d8, RZ, 0xfc, !PT ;  /* 0x000001d8000b7812 */ /* 0x000fe200078efcff */
[----:B------:R-:W-:Y:S01]  /*3320*/  IMAD.MOV.U32 R12, RZ, RZ, R16 ;  /* 0x000000ffff0c7224 */ /* 0x000fe200078e0010 */
[C---:B------:R-:W-:Y:S01]  /*3330*/  ISETP.GT.U32.AND P0, PT, R7.reuse, R15, PT ;  /* 0x0000000f0700720c */ /* 0x040fe20003f04070 */
[----:B------:R-:W-:Y:S01]  /*3340*/  IMAD.HI.U32 R10, R2, R18, RZ ;  /* 0x00000012020a7227 */ /* 0x000fe200078e00ff */
[----:B------:R-:W-:Y:S01]  /*3350*/  IABS R19, R11 ;  /* 0x0000000b00137213 */ /* 0x000fe20000000000 */
[----:B------:R-:W-:Y:S01]  /*3360*/  STL [R1+0x1bc4], R252 ;  /* 0x001bc4fc01007387 */ /* 0x000fe20000100800 */
[----:B------:R-:W-:Y:S01]  /*3370*/  IABS R95, R98 ;  /* 0x00000062005f7213 */ /* 0x000fe20000000000 */
[----:B------:R-:W-:Y:S01]  /*3380*/  IMAD.MOV R16, RZ, RZ, -R9 ;  /* 0x000000ffff107224 */ /* 0x000fe200078e0a09 */
[C---:B------:R-:W-:Y:S01]  /*3390*/  LOP3.LUT R99, R0.reuse, 0x140, RZ, 0xfc, !PT ;  /* 0x0000014000637812 */ /* 0x040fe200078efcff */
[----:B------:R-:W-:Y:S01]  /*33a0*/  IMAD.MOV R10, RZ, RZ, -R10 ;  /* 0x000000ffff0a7224 */ /* 0x000fe200078e0a0a */
[C---:B------:R-:W-:Y:S01]  /*33b0*/  LOP3.LUT R100, R0.reuse, 0x13c, RZ, 0xfc, !PT ;  /* 0x0000013c00647812 */ /* 0x040fe200078efcff */
[C---:B------:R-:W-:Y:S01]  /*33c0*/  IMAD R17, R7.reuse, R16, R17 ;  /* 0x0000001007117224 */ /* 0x040fe200078e0211 */
[C---:B------:R-:W-:Y:S01]  /*33d0*/  LOP3.LUT R105, R0.reuse, 0x134, RZ, 0xfc, !PT ;  /* 0x0000013400697812 */ /* 0x040fe200078efcff */
[----:B------:R-:W-:Y:S01]  /*33e0*/  @!P3 IMAD.MOV R12, RZ, RZ, -R12 ;  /* 0x000000ffff0cb224 */ /* 0x000fe200078e0a0c */
[C---:B------:R-:W-:Y:S01]  /*33f0*/  ISETP.GT.U32.AND P3, PT, R7.reuse, R8, PT ;  /* 0x000000080700720c */ /* 0x040fe20003f64070 */
[C---:B------:R-:W-:Y:S01]  /*3400*/  IMAD R18, R7.reuse, R10, R18 ;  /* 0x0000000a07127224 */ /* 0x040fe200078e0212 */
[----:B------:R-:W-:Y:S01]  /*3410*/  LOP3.LUT R107, R0, 0x132, RZ, 0xfc, !PT ;  /* 0x00000132006b7812 */ /* 0x000fe200078efcff */
[----:B------:R-:W-:Y:S01]  /*3420*/  IMAD.HI.U32 R9, R2, R19, RZ ;  /* 0x0000001302097227 */ /* 0x000fe200078e00ff */
[----:B------:R-:W-:Y:S01]  /*3430*/  IABS R102, R105 ;  /* 0x0000006900667213 */ /* 0x000fe20000000000 */
[----:B------:R-:W-:Y:S01]  /*3440*/  STL [R1+0x1bc8], R12 ;  /* 0x001bc80c01007387 */ /* 0x000fe20000100800 */
[----:B------:R-:W-:Y:S01]  /*3450*/  IABS R103, R107 ;  /* 0x0000006b00677213 */ /* 0x000fe20000000000 */
[----:B------:R-:W-:Y:S01]  /*3460*/  @!P2 IMAD.MOV R14, RZ, RZ, -R14 ;  /* 0x000000ffff0ea224 */ /* 0x000fe200078e0a0e */
[----:B------:R-:W-:Y:S01]  /*3470*/  ISETP.GT.U32.AND P2, PT, R7, R17, PT ;  /* 0x000000110700720c */ /* 0x000fe20003f44070 */
[----:B------:R-:W-:Y:S01]  /*3480*/  @!P0 IMAD.IADD R15, R15, 0x1, -R7 ;  /* 0x000000010f0f8824 */ /* 0x000fe200078e0a07 */
[C---:B------:R-:W-:Y:S01]  /*3490*/  ISETP.GT.U32.AND P0, PT, R7.reuse, R18, PT ;  /* 0x000000120700720c */ /* 0x040fe20003f04070 */
[----:B------:R-:W-:Y:S01]  /*34a0*/  IMAD.MOV R10, RZ, RZ, -R9 ;  /* 0x000000ffff0a7224 */ /* 0x000fe200078e0a09 */
[----:B------:R-:W-:Y:S01]  /*34b0*/  LOP3.LUT R114, R0, 0x126, RZ, 0xfc, !PT ;  /* 0x0000012600727812 */ /* 0x000fe200078efcff */
[----:B------:R-:W-:Y:S01]  /*34c0*/  @!P3 IMAD.IADD R8, R8, 0x1, -R7 ;  /* 0x000000010808b824 */ /* 0x000fe200078e0a07 */
[----:B------:R-:W-:Y:S01]  /*34d0*/  LOP3.LUT R115, R0, 0x124, RZ, 0xfc, !PT ;  /* 0x0000012400737812 */ /* 0x000fe200078efcff */
[C---:B------:R-:W-:Y:S01]  /*34e0*/  IMAD R19, R7.reuse, R10, R19 ;  /* 0x0000000a07137224 */ /* 0x040fe200078e0213 */
[----:B------:R-:W-:Y:S01]  /*34f0*/  IABS R109, R114 ;  /* 0x00000072006d7213 */ /* 0x000fe20000000000 */
[----:B------:R-:W-:Y:S01]  /*3500*/  @!P5 IMAD.MOV R15, RZ, RZ, -R15 ;  /* 0x000000ffff0fd224 */ /* 0x000fe200078e0a0f */
[C---:B------:R-:W-:Y:S01]  /*3510*/  ISETP.GT.U32.AND P3, PT, R7.reuse, R8, PT ;  /* 0x000000080700720c */ /* 0x040fe20003f64070 */
[----:B------:R-:W-:Y:S01]  /*3520*/  IMAD.HI.U32 R9, R2, R20, RZ ;  /* 0x0000001402097227 */ /* 0x000fe200078e00ff */
[----:B------:R-:W-:Y:S01]  /*3530*/  ISETP.GT.U32.AND P5, PT, R7, R19, PT ;  /* 0x000000130700720c */ /* 0x000fe20003fa4070 */
[----:B------:R-:W-:Y:S01]  /*3540*/  STL [R1+0x1bd0], R13 ;  /* 0x001bd00d01007387 */ /* 0x000fe20000100800 */
[----:B------:R-:W-:Y:S01]  /*3550*/  IABS R110, R115 ;  /* 0x00000073006e7213 */ /* 0x000fe20000000000 */
[--C-:B------:R-:W-:Y:S01]  /*3560*/  @!P2 IMAD.IADD R17, R17, 0x1, -R7.reuse ;  /* 0x000000011111a824 */ /* 0x100fe200078e0a07 */
[----:B------:R-:W-:Y:S01]  /*3570*/  LOP3.LUT R116, R0, 0x120, RZ, 0xfc, !PT ;  /* 0x0000012000747812 */ /* 0x000fe200078efcff */
[----:B------:R-:W-:Y:S01]  /*3580*/  @!P0 IMAD.IADD R18, R18, 0x1, -R7 ;  /* 0x0000000112128824 */ /* 0x000fe200078e0a07 */
[----:B------:R-:W-:Y:S01]  /*3590*/  LOP3.LUT R117, R0, 0x11c, RZ, 0xfc, !PT ;  /* 0x0000011c00757812 */ /* 0x000fe200078efcff */
[----:B------:R-:W-:Y:S01]  /*35a0*/  IMAD.HI.U32 R10, R2, R21, RZ ;  /* 0x00000015020a7227 */ /* 0x000fe200078e00ff */
[C---:B------:R-:W-:Y:S01]  /*35b0*/  ISETP.GT.U32.AND P2, PT, R7.reuse, R17, PT ;  /* 0x000000110700720c */ /* 0x040fe20003f44070 */
[----:B------:R-:W-:Y:S01]  /*35c0*/  STL [R1+0x1bd4], R14 ;  /* 0x001bd40e01007387 */ /* 0x000fe20000100800 */
[----:B------:R-:W-:Y:S01]  /*35d0*/  ISETP.GT.U32.AND P0, PT, R7, R18, PT ;  /* 0x000000120700720c */ /* 0x000fe20003f04070 */
[----:B------:R-:W-:Y:S01]  /*35e0*/  IMAD.MOV R9, RZ, RZ, -R9 ;  /* 0x000000ffff097224 */ /* 0x000fe200078e0a09 */
[----:B------:R-:W-:Y:S01]  /*35f0*/  IABS R112, R116 ;  /* 0x0000007400707213 */ /* 0x000fe20000000000 */
[--C-:B------:R-:W-:Y:S01]  /*3600*/  @!P5 IMAD.IADD R19, R19, 0x1, -R7.reuse ;  /* 0x000000011313d824 */ /* 0x100fe200078e0a07 */
[C---:B------:R-:W-:Y:S01]  /*3610*/  LOP3.LUT R118, R0.reuse, 0x11a, RZ, 0xfc, !PT ;  /* 0x0000011a00767812 */ /* 0x040fe200078efcff */
[----:B------:R-:W-:Y:S01]  /*3620*/  IMAD.MOV R10, RZ, RZ, -R10 ;  /* 0x000000ffff0a7224 */ /* 0x000fe200078e0a0a */
[----:B------:R-:W-:Y:S01]  /*3630*/  LOP3.LUT R120, R0, 0x114, RZ, 0xfc, !PT ;  /* 0x0000011400787812 */ /* 0x000fe200078efcff */
[--C-:B------:R-:W-:Y:S01]  /*3640*/  @!P3 IMAD.IADD R8, R8, 0x1, -R7.reuse ;  /* 0x000000010808b824 */ /* 0x100fe200078e0a07 */
[----:B------:R-:W-:Y:S01]  /*3650*/  ISETP.GE.AND P3, PT, R11, RZ, PT ;  /* 0x000000ff0b00720c */ /* 0x000fe20003f66270 */
[----:B------:R-:W-:Y:S01]  /*3660*/  IMAD.HI.U32 R11, R2, R22, RZ ;  /* 0x00000016020b7227 */ /* 0x000fe200078e00ff */
[C---:B------:R-:W-:Y:S01]  /*3670*/  ISETP.GT.U32.AND P5, PT, R7.reuse, R19, PT ;  /* 0x000000130700720c */ /* 0x040fe20003fa4070 */
[----:B------:R3:W-:Y:S01]  /*3680*/  STL [R1+0x1bd8], R15 ;  /* 0x001bd80f01007387 */ /* 0x0007e20000100800 */
[C---:B------:R-:W-:Y:S01]  /*3690*/  LOP3.LUT R122, R0.reuse, 0x112, RZ, 0xfc, !PT ;  /* 0x00000112007a7812 */ /* 0x040fe200078efcff */
[----:B------:R-:W-:Y:S01]  /*36a0*/  IMAD R20, R7, R9, R20 ;  /* 0x0000000907147224 */ /* 0x000fe200078e0214 */
[----:B------:R-:W-:Y:S01]  /*36b0*/  LOP3.LUT R123, R0, 0x110, RZ, 0xfc, !PT ;  /* 0x00000110007b7812 */ /* 0x000fe200078efcff */
[----:B------:R-:W-:Y:S01]  /*36c0*/  @!P2 IMAD.IADD R17, R17, 0x1, -R7 ;  /* 0x000000011111a824 */ /* 0x000fe200078e0a07 */
[----:B------:R-:W-:Y:S01]  /*36d0*/  ISETP.GE.AND P2, PT, R24, RZ, PT ;  /* 0x000000ff1800720c */ /* 0x000fe20003f46270 */
[C---:B------:R-:W-:Y:S01]  /*36e0*/  IMAD R21, R7.reuse, R10, R21 ;  /* 0x0000000a07157224 */ /* 0x040fe200078e0215 */
[----:B------:R-:W-:Y:S01]  /*36f0*/  IABS R119, R122 ;  /* 0x0000007a00777213 */ /* 0x000fe20000000000 */
[----:B------:R-:W-:Y:S01]  /*3700*/  IMAD.MOV R11, RZ, RZ, -R11 ;  /* 0x000000ffff0b7224 */ /* 0x000fe200078e0a0b */
[----:B------:R-:W-:Y:S01]  /*3710*/  LOP3.LUT R124, R0, 0x10c, RZ, 0xfc, !PT ;  /* 0x0000010c007c7812 */ /* 0x000fe200078efcff */
[----:B------:R-:W-:Y:S01]  /*3720*/  @!P0 IMAD.IADD R18, R18, 0x1, -R7 ;  /* 0x0000000112128824 */ /* 0x000fe200078e0a07 */
[C---:B------:R-:W-:Y:S01]  /*3730*/  ISETP.GT.U32.AND P0, PT, R7.reuse, R20, PT ;  /* 0x000000140700720c */ /* 0x040fe20003f04070 */
[----:B------:R-:W-:Y:S01]  /*3740*/  @!P6 IMAD.MOV R17, RZ, RZ, -R17 ;  /* 0x000000ffff11e224 */ /* 0x000fe200078e0a11 */
[C---:B------:R-:W-:Y:S01]  /*3750*/  ISETP.GT.U32.AND P6, PT, R7.reuse, R21, PT ;  /* 0x000000150700720c */ /* 0x040fe20003fc4070 */
[----:B------:R-:W-:Y:S01]  /*3760*/  IMAD R22, R7, R11, R22 ;  /* 0x0000000b07167224 */ /* 0x000fe200078e0216 */
[C---:B------:R-:W-:Y:S01]  /*3770*/  LOP3.LUT R11, R0.reuse, 0x1d0, RZ, 0xfc, !PT ;  /* 0x000001d0000b7812 */ /* 0x040fe200078efcff */
[--C-:B------:R-:W-:Y:S01]  /*3780*/  @!P5 IMAD.IADD R19, R19, 0x1, -R7.reuse ;  /* 0x000000011313d824 */ /* 0x100fe200078e0a07 */
[C---:B------:R-:W-:Y:S01]  /*3790*/  LOP3.LUT R131, R0.reuse, 0x102, RZ, 0xfc, !PT ;  /* 0x0000010200837812 */ /* 0x040fe200078efcff */
[----:B------:R-:W-:Y:S01]  /*37a0*/  IMAD.MOV.U32 R16, RZ, RZ, R8 ;  /* 0x000000ffff107224 */ /* 0x000fe200078e0008 */
[----:B------:R-:W-:Y:S01]  /*37b0*/  ISETP.GT.U32.AND P5, PT, R7, R22, PT ;  /* 0x000000160700720c */ /* 0x000fe20003fa4070 */
[----:B------:R-:W-:Y:S01]  /*37c0*/  VIADD R8, R3, 0x1ce ;  /* 0x000001ce03087836 */ /* 0x000fe20000000000 */
[----:B------:R-:W-:Y:S01]  /*37d0*/  LOP3.LUT R129, R0, 0x104, RZ, 0xfc, !PT ;  /* 0x0000010400817812 */ /* 0x000fe200078efcff */
[----:B------:R-:W-:Y:S01]  /*37e0*/  @!P4 IMAD.MOV R16, RZ, RZ, -R16 ;  /* 0x000000ffff10c224 */ /* 0x000fe200078e0a10 */
[----:B------:R-:W-:Y:S01]  /*37f0*/  ISETP.GE.AND P4, PT, R23, RZ, PT ;  /* 0x000000ff1700720c */ /* 0x000fe20003f86270 */
[--C-:B------:R-:W-:Y:S01]  /*3800*/  @!P0 IMAD.IADD R20, R20, 0x1, -R7.reuse ;  /* 0x0000000114148824 */ /* 0x100fe200078e0a07 */
[----:B------:R-:W-:Y:S01]  /*3810*/  IABS R23, R11 ;  /* 0x0000000b00177213 */ /* 0x000fe20000000000 */
[--C-:B------:R-:W-:Y:S01]  /*3820*/  @!P6 IMAD.IADD R21, R21, 0x1, -R7.reuse ;  /* 0x000000011515e824 */ /* 0x100fe200078e0a07 */
[----:B------:R-:W-:Y:S01]  /*3830*/  IABS R24, R8 ;  /* 0x0000000800187213 */ /* 0x000fe20000000000 */
[----:B------:R-:W-:Y:S01]  /*3840*/  @!P1 IMAD.MOV R18, RZ, RZ, -R18 ;  /* 0x000000ffff129224 */ /* 0x000fe200078e0a12 */
[C---:B------:R-:W-:Y:S01]  /*3850*/  ISETP.GT.U32.AND P0, PT, R7.reuse, R20, PT ;  /* 0x000000140700720c */ /* 0x040fe20003f04070 */
[----:B------:R-:W-:Y:S01]  /*3860*/  IMAD.HI.U32 R10, R2, R25, RZ ;  /* 0x00000019020a7227 */ /* 0x000fe200078e00ff */
[----:B------:R-:W-:Y:S01]  /*3870*/  ISETP.GE.AND P1, PT, R8, RZ, PT ;  /* 0x000000ff0800720c */ /* 0x000fe20003f26270 */
[----:B------:R4:W-:Y:S01]  /*3880*/  STL [R1+0x1bdc], R16 ;  /* 0x001bdc1001007387 */ /* 0x0009e20000100800 */
[C---:B------:R-:W-:Y:S01]  /*3890*/  ISETP.GT.U32.AND P6, PT, R7.reuse, R21, PT ;  /* 0x000000150700720c */ /* 0x040fe20003fc4070 */
[----:B------:R-:W-:Y:S01]  /*38a0*/  IMAD.HI.U32 R8, R2, R23, RZ ;  /* 0x0000001702087227 */ /* 0x000fe200078e00ff */
[----:B------:R-:W-:Y:S01]  /*38b0*/  IABS R127, R131 ;  /* 0x00000083007f7213 */ /* 0x000fe20000000000 */
[----:B------:R-:W-:Y:S01]  /*38c0*/  STL [R1+0x1be0], R17 ;  /* 0x001be01101007387 */ /* 0x000fe20000100800 */
[----:B------:R-:W-:Y:S01]  /*38d0*/  IABS R126, R129 ;  /* 0x00000081007e7213 */ /* 0x000fe20000000000 */
[----:B------:R-:W-:Y:S01]  /*38e0*/  @!P5 IMAD.IADD R22, R22, 0x1, -R7 ;  /* 0x000000011616d824 */ /* 0x000fe200078e0a07 */
[----:B------:R-:W-:Y:S01]  /*38f0*/  LOP3.LUT R138, R0, 0xf6, RZ, 0xfc, !PT ;  /* 0x000000f6008a7812 */ /* 0x000fe200078efcff */
[----:B------:R-:W-:Y:S01]  /*3900*/  IMAD.HI.U32 R9, R2, R24, RZ ;  /* 0x0000001802097227 */ /* 0x000fe200078e00ff */
[C---:B------:R-:W-:Y:S01]  /*3910*/  LOP3.LUT R139, R0.reuse, 0xf4, RZ, 0xfc, !PT ;  /* 0x000000f4008b7812 */ /* 0x040fe200078efcff */
[----:B------:R-:W-:Y:S01]  /*3920*/  STL [R1+0x1be4], R18 ;  /* 0x001be41201007387 */ /* 0x000fe20000100800 */
[C---:B------:R-:W-:Y:S01]  /*3930*/  ISETP.GT.U32.AND P5, PT, R7.reuse, R22, PT ;  /* 0x000000160700720c */ /* 0x040fe20003fa4070 */
[----:B------:R-:W-:Y:S01]  /*3940*/  IMAD.MOV R8, RZ, RZ, -R8 ;  /* 0x000000ffff087224 */ /* 0x000fe200078e0a08 */
[----:B------:R-:W-:Y:S01]  /*3950*/  IABS R133, R138 ;  /* 0x0000008a00857213 */ /* 0x000fe20000000000 */
[----:B------:R-:W-:Y:S01]  /*3960*/  IMAD.MOV R9, RZ, RZ, -R9 ;  /* 0x000000ffff097224 */ /* 0x000fe200078e0a09 */
[----:B------:R-:W-:Y:S01]  /*3970*/  IABS R134, R139 ;  /* 0x0000008b00867213 */ /* 0x000fe20000000000 */
[----:B------:R-:W-:Y:S01]  /*3980*/  IMAD R23, R7, R8, R23 ;  /* 0x0000000807177224 */ /* 0x000fe200078e0217 */
[----:B------:R-:W-:Y:S01]  /*3990*/  LOP3.LUT R8, R0, 0x1ca, RZ, 0xfc, !PT ;  /* 0x000001ca00087812 */ /* 0x000fe200078efcff */
[--C-:B------:R-:W-:Y:S01]  /*39a0*/  @!P0 IMAD.IADD R20, R20, 0x1, -R7.reuse ;  /* 0x0000000114148824 */ /* 0x100fe200078e0a07 */
[----:B------:R-:W-:Y:S01]  /*39b0*/  ISETP.GE.AND P0, PT, R11, RZ, PT ;  /* 0x000000ff0b00720c */ /* 0x000fe20003f06270 */
[----:B------:R-:W-:Y:S01]  /*39c0*/  IMAD.MOV R10, RZ, RZ, -R10 ;  /* 0x000000ffff0a7224 */ /* 0x000fe200078e0a0a */
[C---:B------:R-:W-:Y:S01]  /*39d0*/  LOP3.LUT R11, R0.reuse, 0x1c6, RZ, 0xfc, !PT ;  /* 0x000001c6000b7812 */ /* 0x040fe200078efcff */
[----:B------:R-:W-:Y:S01]  /*39e0*/  IMAD R24, R7, R9, R24 ;  /* 0x0000000907187224 */ /* 0x000fe200078e0218 */
[C---:B------:R-:W-:Y:S01]  /*39f0*/  LOP3.LUT R140, R0.reuse, 0xf0, RZ, 0xfc, !PT ;  /* 0x000000f0008c7812 */ /* 0x040fe200078efcff */
[----:B------:R-:W-:Y:S01]  /*3a00*/  @!P6 IMAD.IADD R21, R21, 0x1, -R7 ;  /* 0x000000011515e824 */ /* 0x000fe200078e0a07 */
[C---:B------:R-:W-:Y:S01]  /*3a10*/  ISETP.GT.U32.AND P6, PT, R7.reuse, R23, PT ;  /* 0x000000170700720c */ /* 0x040fe20003fc4070 */
[C---:B------:R-:W-:Y:S01]  /*3a20*/  IMAD R25, R7.reuse, R10, R25 ;  /* 0x0000000a07197224 */ /* 0x040fe200078e0219 */
[----:B------:R-:W-:Y:S01]  /*3a30*/  LOP3.LUT R10, R0, 0x1c8, RZ, 0xfc, !PT ;  /* 0x000001c8000a7812 */ /* 0x000fe200078efcff */
[----:B------:R-:W-:Y:S01]  /*3a40*/  @!P4 IMAD.MOV R20, RZ, RZ, -R20 ;  /* 0x000000ffff14c224 */ /* 0x000fe200078e0a14 */
[C---:B------:R-:W-:Y:S01]  /*3a50*/  ISETP.GT.U32.AND P4, PT, R7.reuse, R24, PT ;  /* 0x000000180700720c */ /* 0x040fe20003f84070 */
[----:B------:R-:W-:Y:S01]  /*3a60*/  @!P5 IMAD.IADD R22, R22, 0x1, -R7 ;  /* 0x000000011616d824 */ /* 0x000fe200078e0a07 */
[----:B------:R-:W-:Y:S01]  /*3a70*/  ISETP.GT.U32.AND P5, PT, R7, R25, PT ;  /* 0x000000190700720c */ /* 0x000fe20003fa4070 */
[----:B------:R-:W-:Y:S01]  /*3a80*/  @!P3 IMAD.MOV R19, RZ, RZ, -R19 ;  /* 0x000000ffff13b224 */ /* 0x000fe200078e0a13 */
[----:B------:R-:W-:Y:S01]  /*3a90*/  ISETP.GE.AND P3, PT, R26, RZ, PT ;  /* 0x000000ff1a00720c */ /* 0x000fe20003f66270 */
[----:B------:R-:W-:Y:S01]  /*3aa0*/  @!P2 IMAD.MOV R21, RZ, RZ, -R21 ;  /* 0x000000ffff15a224 */ /* 0x000fe200078e0a15 */
[----:B------:R-:W-:-:S02]  /*3ab0*/  IABS R26, R8 ;  /* 0x00000008001a7213 */ /* 0x000fc40000000000 */
[----:B------:R-:W-:Y:S01]  /*3ac0*/  ISETP.GE.AND P2, PT, R27, RZ, PT ;  /* 0x000000ff1b00720c */ /* 0x000fe20003f46270 */
[--C-:B------:R-:W-:Y:S01]  /*3ad0*/  @!P6 IMAD.IADD R23, R23, 0x1, -R7.reuse ;  /* 0x000000011717e824 */ /* 0x100fe200078e0a07 */
[----:B------:R-:W-:Y:S01]  /*3ae0*/  ISETP.GE.AND P6, PT, R8, RZ, PT ;  /* 0x000000ff0800720c */ /* 0x000fe20003fc6270 */
[----:B------:R-:W-:Y:S01]  /*3af0*/  IMAD.HI.U32 R8, R2, R26, RZ ;  /* 0x0000001a02087227 */ /* 0x000fe200078e00ff */
[----:B------:R-:W-:Y:S01]  /*3b00*/  IABS R27, R10 ;  /* 0x0000000a001b7213 */ /* 0x000fe20000000000 */
[----:B------:R-:W-:Y:S01]  /*3b10*/  STL [R1+0x1be8], R19 ;  /* 0x001be81301007387 */ /* 0x000fe20000100800 */
[----:B------:R-:W-:Y:S01]  /*3b20*/  IABS R28, R11 ;  /* 0x0000000b001c7213 */ /* 0x000fe20000000000 */
[--C-:B------:R-:W-:Y:S01]  /*3b30*/  @!P4 IMAD.IADD R24, R24, 0x1, -R7.reuse ;  /* 0x000000011818c824 */ /* 0x100fe200078e0a07 */
[----:B------:R-:W-:Y:S01]  /*3b40*/  ISETP.GT.U32.AND P4, PT, R7, R23, PT ;  /* 0x000000170700720c */ /* 0x000fe20003f84070 */
[----:B------:R-:W-:Y:S01]  /*3b50*/  @!P5 IMAD.IADD R25, R25, 0x1, -R7 ;  /* 0x000000011919d824 */ /* 0x000fe200078e0a07 */
[----:B------:R-:W-:Y:S01]  /*3b60*/  IABS R136, R140 ;  /* 0x0000008c00887213 */ /* 0x000fe20000000000 */
[----:B------:R-:W-:Y:S01]  /*3b70*/  IMAD.MOV R9, RZ, RZ, -R8 ;  /* 0x000000ffff097224 */ /* 0x000fe200078e0a08 */
[C---:B------:R-:W-:Y:S01]  /*3b80*/  ISETP.GT.U32.AND P5, PT, R7.reuse, R24, PT ;  /* 0x000000180700720c */ /* 0x040fe20003fa4070 */
[----:B------:R-:W-:Y:S01]  /*3b90*/  IMAD.HI.U32 R8, R2, R27, RZ ;  /* 0x0000001b02087227 */ /* 0x000fe200078e00ff */
[C---:B------:R-:W-:Y:S01]  /*3ba0*/  LOP3.LUT R142, R0.reuse, 0xea, RZ, 0xfc, !PT ;  /* 0x000000ea008e7812 */ /* 0x040fe200078efcff */
[----:B------:R-:W-:Y:S01]  /*3bb0*/  STL [R1+0x1bec], R20 ;  /* 0x001bec1401007387 */ /* 0x000fe20000100800 */
[C---:B------:R-:W-:Y:S01]  /*3bc0*/  LOP3.LUT R141, R0.reuse, 0xec, RZ, 0xfc, !PT ;  /* 0x000000ec008d7812 */ /* 0x040fe200078efcff */
[----:B------:R-:W-:Y:S01]  /*3bd0*/  IMAD.MOV R8, RZ, RZ, -R8 ;  /* 0x000000ffff087224 */ /* 0x000fe200078e0a08 */
[C---:B------:R-:W-:Y:S01]  /*3be0*/  LOP3.LUT R144, R0.reuse, 0xe4, RZ, 0xfc, !PT ;  /* 0x000000e400907812 */ /* 0x040fe200078efcff */
[C---:B------:R-:W-:Y:S01]  /*3bf0*/  IMAD R26, R7.reuse, R9, R26 ;  /* 0x00000009071a7224 */ /* 0x040fe200078e021a */
[C---:B------:R-:W-:Y:S01]  /*3c00*/  LOP3.LUT R146, R0.reuse, 0xe2, RZ, 0xfc, !PT ;  /* 0x000000e200927812 */ /* 0x040fe200078efcff */
[----:B------:R-:W-:Y:S01]  /*3c10*/  IMAD R27, R7, R8, R27 ;  /* 0x00000008071b7224 */ /* 0x000fe200078e021b */
[----:B------:R-:W-:Y:S01]  /*3c20*/  LOP3.LUT R147, R0, 0xe0, RZ, 0xfc, !PT ;  /* 0x000000e000937812 */ /* 0x000fe200078efcff */
[--C-:B------:R-:W-:Y:S01]  /*3c30*/  @!P4 IMAD.IADD R23, R23, 0x1, -R7.reuse ;  /* 0x000000011717c824 */ /* 0x100fe200078e0a07 */
[C---:B------:R-:W-:Y:S01]  /*3c40*/  ISETP.GT.U32.AND P4, PT, R7.reuse, R26, PT ;  /* 0x0000001a0700720c */ /* 0x040fe20003f84070 */
[----:B------:R-:W-:Y:S01]  /*3c50*/  @!P5 IMAD.IADD R24, R24, 0x1, -R7 ;  /* 0x000000011818d824 */ /* 0x000fe200078e0a07 */
[----:B------:R-:W-:Y:S01]  /*3c60*/  ISETP.GT.U32.AND P5, PT, R7, R27, PT ;  /* 0x0000001b0700720c */ /* 0x000fe20003fa4070 */
[----:B------:R-:W-:Y:S01]  /*3c70*/  IMAD.HI.U32 R8, R2, R28, RZ ;  /* 0x0000001c02087227 */ /* 0x000fe200078e00ff */
[----:B------:R-:W-:-:S02]  /*3c80*/  IABS R143, R146 ;  /* 0x00000092008f7213 */ /* 0x000fc40000000000 */
[C---:B------:R-:W-:Y:S01]  /*3c90*/  LOP3.LUT R148, R0.reuse, 0xdc, RZ, 0xfc, !PT ;  /* 0x000000dc00947812 */ /* 0x040fe200078efcff */
[----:B------:R-:W-:Y:S01]  /*3ca0*/  @!P3 IMAD.MOV R22, RZ, RZ, -R22 ;  /* 0x000000ffff16b224 */ /* 0x000fe200078e0a16 */
[----:B------:R-:W-:Y:S01]  /*3cb0*/  ISETP.GT.U32.AND P3, PT, R7, R25, PT ;  /* 0x000000190700720c */ /* 0x000fe20003f64070 */
[----:B------:R-:W-:Y:S01]  /*3cc0*/  IMAD.MOV R8, RZ, RZ, -R8 ;  /* 0x000000ffff087224 */ /* 0x000fe200078e0a08 */
[C---:B------:R-:W-:Y:S01]  /*3cd0*/  LOP3.LUT R153, R0.reuse, 0xd4, RZ, 0xfc, !PT ;  /* 0x000000d400997812 */ /* 0x040fe200078efcff */
[----:B------:R-:W-:Y:S01]  /*3ce0*/  @!P0 IMAD.MOV R23, RZ, RZ, -R23 ;  /* 0x000000ffff178224 */ /* 0x000fe200078e0a17 */
[----:B------:R-:W-:Y:S01]  /*3cf0*/  LOP3.LUT R155, R0, 0xd2, RZ, 0xfc, !PT ;  /* 0x000000d2009b7812 */ /* 0x000fe200078efcff */
[--C-:B------:R-:W-:Y:S01]  /*3d00*/  @!P4 IMAD.IADD R26, R26, 0x1, -R7.reuse ;  /* 0x000000011a1ac824 */ /* 0x100fe200078e0a07 */
[----:B------:R-:W-:Y:S01]  /*3d10*/  ISETP.GE.AND P4, PT, R11, RZ, PT ;  /* 0x000000ff0b00720c */ /* 0x000fe20003f86270 */
[----:B------:R-:W-:Y:S01]  /*3d20*/  @!P5 IMAD.IADD R27, R27, 0x1, -R7 ;  /* 0x000000011b1bd824 */ /* 0x000fe200078e0a07 */
[----:B------:R-:W-:Y:S01]  /*3d30*/  LOP3.LUT R11, R0, 0x1bc, RZ, 0xfc, !PT ;  /* 0x000001bc000b7812 */ /* 0x000fe200078efcff */
[C---:B------:R-:W-:Y:S01]  /*3d40*/  IMAD R28, R7.reuse, R8, R28 ;  /* 0x00000008071c7224 */ /* 0x040fe200078e021c */
[C---:B------:R-:W-:Y:S01]  /*3d50*/  ISETP.GT.U32.AND P0, PT, R7.reuse, R26, PT ;  /* 0x0000001a0700720c */ /* 0x040fe20003f04070 */
[----:B------:R-:W-:Y:S01]  /*3d60*/  @!P1 IMAD.MOV R24, RZ, RZ, -R24 ;  /* 0x000000ffff189224 */ /* 0x000fe200078e0a18 */
[C---:B------:R-:W-:Y:S01]  /*3d70*/  ISETP.GT.U32.AND P5, PT, R7.reuse, R27, PT ;  /* 0x0000001b0700720c */ /* 0x040fe20003fa4070 */
[----:B------:R-:W-:Y:S01]  /*3d80*/  IMAD.HI.U32 R8, R2, R29, RZ ;  /* 0x0000001d02087227 */ /* 0x000fe200078e00ff */
[----:B------:R-:W-:-:S02]  /*3d90*/  ISETP.GT.U32.AND P1, PT, R7, R28, PT ;  /* 0x0000001c0700720c */ /* 0x000fc40003f24070 */
[----:B------:R-:W-:Y:S01]  /*3da0*/  IABS R33, R11 ;  /* 0x0000000b00217213 */ /* 0x000fe20000000000 */
[----:B------:R-:W-:Y:S01]  /*3db0*/  IMAD.HI.U32 R9, R2, R30, RZ ;  /* 0x0000001e02097227 */ /* 0x000fe200078e00ff */
[----:B------:R-:W-:Y:S02]  /*3dc0*/  IABS R150, R153 ;  /* 0x0000009900967213 */ /* 0x000fe40000000000 */
[----:B------:R-:W-:Y:S01]  /*3dd0*/  IABS R151, R155 ;  /* 0x0000009b00977213 */ /* 0x000fe20000000000 */
[----:B------:R-:W-:Y:S01]  /*3de0*/  @!P3 IMAD.IADD R25, R25, 0x1, -R7 ;  /* 0x000000011919b824 */ /* 0x000fe200078e0a07 */
[----:B------:R-:W-:Y:S01]  /*3df0*/  ISETP.GE.AND P3, PT, R10, RZ, PT ;  /* 0x000000ff0a00720c */ /* 0x000fe20003f66270 */
[----:B------:R-:W-:Y:S01]  /*3e00*/  IMAD.MOV R10, RZ, RZ, -R8 ;  /* 0x000000ffff0a7224 */ /* 0x000fe200078e0a08 */
[C---:B------:R-:W-:Y:S01]  /*3e10*/  LOP3.LUT R162, R0.reuse, 0xc6, RZ, 0xfc, !PT ;  /* 0x000000c600a27812 */ /* 0x040fe200078efcff */
[----:B------:R-:W-:Y:S01]  /*3e20*/  IMAD.MOV R9, RZ, RZ, -R9 ;  /* 0x000000ffff097224 */ /* 0x000fe200078e0a09 */
[C---:B------:R-:W-:Y:S01]  /*3e30*/  LOP3.LUT R163, R0.reuse, 0xc4, RZ, 0xfc, !PT ;  /* 0x000000c400a37812 */ /* 0x040fe200078efcff */
[C---:B------:R-:W-:Y:S01]  /*3e40*/  IMAD R29, R7.reuse, R10, R29 ;  /* 0x0000000a071d7224 */ /* 0x040fe200078e021d */
[----:B------:R-:W-:Y:S01]  /*3e50*/  IABS R157, R162 ;  /* 0x000000a2009d7213 */ /* 0x000fe20000000000 */
[----:B------:R-:W-:Y:S01]  /*3e60*/  IMAD R30, R7, R9, R30 ;  /* 0x00000009071e7224 */ /* 0x000fe200078e021e */
[----:B------:R-:W-:Y:S01]  /*3e70*/  LOP3.LUT R9, R0, 0x1c0, RZ, 0xfc, !PT ;  /* 0x000001c000097812 */ /* 0x000fe200078efcff */
[--C-:B------:R-:W-:Y:S01]  /*3e80*/  @!P0 IMAD.IADD R26, R26, 0x1, -R7.reuse ;  /* 0x000000011a1a8824 */ /* 0x100fe200078e0a07 */
[----:B------:R-:W-:Y:S01]  /*3e90*/  IABS R158, R163 ;  /* 0x000000a3009e7213 */ /* 0x000fe20000000000 */
[--C-:B------:R-:W-:Y:S01]  /*3ea0*/  @!P5 IMAD.IADD R27, R27, 0x1, -R7.reuse ;  /* 0x000000011b1bd824 */ /* 0x100fe200078e0a07 */
[C---:B------:R-:W-:Y:S01]  /*3eb0*/  ISETP.GT.U32.AND P5, PT, R7.reuse, R29, PT ;  /* 0x0000001d0700720c */ /* 0x040fe20003fa4070 */
[----:B------:R-:W-:Y:S01]  /*3ec0*/  @!P1 IMAD.IADD R28, R28, 0x1, -R7 ;  /* 0x000000011c1c9824 */ /* 0x000fe200078e0a07 */
[----:B------:R-:W-:Y:S01]  /*3ed0*/  LOP3.LUT R164, R0, 0xc0, RZ, 0xfc, !PT ;  /* 0x000000c000a47812 */ /* 0x000fe200078efcff */
[----:B------:R-:W-:Y:S01]  /*3ee0*/  @!P6 IMAD.MOV R26, RZ, RZ, -R26 ;  /* 0x000000ffff1ae224 */ /* 0x000fe200078e0a1a */
[C---:B------:R-:W-:Y:S01]  /*3ef0*/  ISETP.GT.U32.AND P6, PT, R7.reuse, R30, PT ;  /* 0x0000001e0700720c */ /* 0x040fe20003fc4070 */
[----:B------:R-:W-:Y:S01]  /*3f00*/  @!P2 IMAD.MOV R25, RZ, RZ, -R25 ;  /* 0x000000ffff19a224 */ /* 0x000fe200078e0a19 */
[----:B------:R-:W-:Y:S01]  /*3f10*/  ISETP.GT.U32.AND P1, PT, R7, R28, PT ;  /* 0x0000001c0700720c */ /* 0x000fe20003f24070 */
[----:B------:R-:W-:Y:S01]  /*3f20*/  VIADD R8, R3, 0x1be ;  /* 0x000001be03087836 */ /* 0x000fe20000000000 */
[----:B------:R-:W-:Y:S01]  /*3f30*/  ISETP.GE.AND P2, PT, R31, RZ, PT ;  /* 0x000000ff1f00720c */ /* 0x000fe20003f46270 */
[----:B------:R-:W-:Y:S01]  /*3f40*/  @!P3 IMAD.MOV R27, RZ, RZ, -R27 ;  /* 0x000000ffff1bb224 */ /* 0x000fe200078e0a1b */
[----:B------:R-:W-:-:S02]  /*3f50*/  IABS R31, R9 ;  /* 0x00000009001f7213 */ /* 0x000fc40000000000 */
[----:B------:R-:W-:Y:S01]  /*3f60*/  ISETP.GE.AND P0, PT, R8, RZ, PT ;  /* 0x000000ff0800720c */ /* 0x000fe20003f06270 */
[--C-:B------:R-:W-:Y:S01]  /*3f70*/  @!P5 IMAD.IADD R29, R29, 0x1, -R7.reuse ;  /* 0x000000011d1dd824 */ /* 0x100fe200078e0a07 */
[----:B------:R-:W-:Y:S01]  /*3f80*/  IABS R32, R8 ;  /* 0x0000000800207213 */ /* 0x000fe20000000000 */
[----:B------:R-:W-:Y:S01]  /*3f90*/  IMAD.HI.U32 R8, R2, R31, RZ ;  /* 0x0000001f02087227 */ /* 0x000fe200078e00ff */
[----:B------:R-:W-:Y:S02]  /*3fa0*/  ISETP.GE.AND P3, PT, R34, RZ, PT ;  /* 0x000000ff2200720c */ /* 0x000fe40003f66270 */
[----:B------:R-:W-:Y:S01]  /*3fb0*/  ISETP.GT.U32.AND P5, PT, R7, R29, PT ;  /* 0x0000001d0700720c */ /* 0x000fe20003fa4070 */
[--C-:B------:R-:W-:Y:S01]  /*3fc0*/  @!P6 IMAD.IADD R30, R30, 0x1, -R7.reuse ;  /* 0x000000011e1ee824 */ /* 0x100fe200078e0a07 */
[----:B------:R-:W-:Y:S01]  /*3fd0*/  IABS R160, R164 ;  /* 0x000000a400a07213 */ /* 0x000fe20000000000 */
[----:B------:R-:W-:Y:S01]  /*3fe0*/  @!P1 IMAD.IADD R28, R28, 0x1, -R7 ;  /* 0x000000011c1c9824 */ /* 0x000fe200078e0a07 */
[----:B------:R-:W-:Y:S01]  /*3ff0*/  ISETP.GE.AND P1, PT, R9, RZ, PT ;  /* 0x000000ff0900720c */ /* 0x000fe20003f26270 */
[----:B------:R-:W-:Y:S01]  /*4000*/  IMAD.MOV R10, RZ, RZ, -R8 ;  /* 0x000000ffff0a7224 */ /* 0x000fe200078e0a08 */
[----:B------:R-:W-:Y:S01]  /*4010*/  ISETP.GT.U32.AND P6, PT, R7, R30, PT ;  /* 0x0000001e0700720c */ /* 0x000fe20003fc4070 */
[----:B------:R-:W-:Y:S01]  /*4020*/  IMAD.HI.U32 R9, R2, R33, RZ ;  /* 0x0000002102097227 */ /* 0x000fe200078e00ff */
[----:B------:R-:W-:-:S02]  /*4030*/  LOP3.LUT R165, R0, 0xbc, RZ, 0xfc, !PT ;  /* 0x000000bc00a57812 */ /* 0x000fc400078efcff */
[C---:B------:R-:W-:Y:S01]  /*4040*/  LOP3.LUT R166, R0.reuse, 0xba, RZ, 0xfc, !PT ;  /* 0x000000ba00a67812 */ /* 0x040fe200078efcff */
[C---:B------:R-:W-:Y:S01]  /*4050*/  IMAD R31, R7.reuse, R10, R31 ;  /* 0x0000000a071f7224 */ /* 0x040fe200078e021f */
[C---:B------:R-:W-:Y:S01]  /*4060*/  LOP3.LUT R168, R0.reuse, 0xb4, RZ, 0xfc, !PT ;  /* 0x000000b400a87812 */ /* 0x040fe200078efcff */
[----:B------:R-:W-:Y:S01]  /*4070*/  IMAD.MOV R10, RZ, RZ, -R9 ;  /* 0x000000ffff0a7224 */ /* 0x000fe200078e0a09 */
[----:B------:R-:W-:Y:S01]  /*4080*/  LOP3.LUT R170, R0, 0xb2, RZ, 0xfc, !PT ;  /* 0x000000b200aa7812 */ /* 0x000fe200078efcff */
[----:B------:R-:W-:Y:S01]  /*4090*/  IMAD.HI.U32 R8, R2, R32, RZ ;  /* 0x0000002002087227 */ /* 0x000fe200078e00ff */
[C---:B------:R-:W-:Y:S02]  /*40a0*/  LOP3.LUT R171, R0.reuse, 0xb0, RZ, 0xfc, !PT ;  /* 0x000000b000ab7812 */ /* 0x040fe400078efcff */
[----:B------:R-:W-:Y:S01]  /*40b0*/  IABS R167, R170 ;  /* 0x000000aa00a77213 */ /* 0x000fe20000000000 */
[----:B------:R-:W-:Y:S01]  /*40c0*/  IMAD R33, R7, R10, R33 ;  /* 0x0000000a07217224 */ /* 0x000fe200078e0221 */
[C---:B------:R-:W-:Y:S01]  /*40d0*/  LOP3.LUT R172, R0.reuse, 0xac, RZ, 0xfc, !PT ;  /* 0x000000ac00ac7812 */ /* 0x040fe200078efcff */
[----:B------:R-:W-:Y:S01]  /*40e0*/  IMAD.MOV R8, RZ, RZ, -R8 ;  /* 0x000000ffff087224 */ /* 0x000fe200078e0a08 */
[----:B------:R-:W-:Y:S01]  /*40f0*/  LOP3.LUT R179, R0, 0xa2, RZ, 0xfc, !PT ;  /* 0x000000a200b37812 */ /* 0x000fe200078efcff */
[--C-:B------:R-:W-:Y:S01]  /*4100*/  @!P5 IMAD.IADD R29, R29, 0x1, -R7.reuse ;  /* 0x000000011d1dd824 */ /* 0x100fe200078e0a07 */
[C---:B------:R-:W-:Y:S01]  /*4110*/  ISETP.GT.U32.AND P5, PT, R7.reuse, R31, PT ;  /* 0x0000001f0700720c */ /* 0x040fe20003fa4070 */
[----:B------:R-:W-:Y:S01]  /*4120*/  @!P6 IMAD.IADD R30, R30, 0x1, -R7 ;  /* 0x000000011e1ee824 */ /* 0x000fe200078e0a07 */
[C---:B------:R-:W-:Y:S01]  /*4130*/  ISETP.GT.U32.AND P6, PT, R7.reuse, R33, PT ;  /* 0x000000210700720c */ /* 0x040fe20003fc4070 */
[C---:B------:R-:W-:Y:S01]  /*4140*/  IMAD R32, R7.reuse, R8, R32 ;  /* 0x0000000807207224 */ /* 0x040fe200078e0220 */
[----:B------:R-:W-:Y:S01]  /*4150*/  LOP3.LUT R8, R0, 0x1ba, RZ, 0xfc, !PT ;  /* 0x000001ba00087812 */ /* 0x000fe200078efcff */
[----:B------:R-:W-:Y:S01]  /*4160*/  @!P2 IMAD.MOV R29, RZ, RZ, -R29 ;  /* 0x000000ffff1da224 */ /* 0x000fe200078e0a1d */
[----:B------:R-:W-:Y:S01]  /*4170*/  IABS R175, R179 ;  /* 0x000000b300af7213 */ /* 0x000fe20000000000 */
[----:B------:R-:W-:Y:S01]  /*4180*/  @!P4 IMAD.MOV R28, RZ, RZ, -R28 ;  /* 0x000000ffff1cc224 */ /* 0x000fe200078e0a1c */
[----:B------:R-:W-:Y:S01]  /*4190*/  ISETP.GT.U32.AND P2, PT, R7, R32, PT ;  /* 0x000000200700720c */ /* 0x000fe20003f44070 */
[----:B------:R-:W-:Y:S01]  /*41a0*/  @!P3 IMAD.MOV R30, RZ, RZ, -R30 ;  /* 0x000000ffff1eb224 */ /* 0x000fe200078e0a1e */
[----:B------:R-:W-:-:S02]  /*41b0*/  ISETP.GE.AND P4, PT, R11, RZ, PT ;  /* 0x000000ff0b00720c */ /* 0x000fc40003f86270 */
[----:B------:R-:W-:Y:S01]  /*41c0*/  IABS R34, R8 ;  /* 0x0000000800227213 */ /* 0x000fe20000000000 */
[--C-:B------:R-:W-:Y:S01]  /*41d0*/  @!P5 IMAD.IADD R31, R31, 0x1, -R7.reuse ;  /* 0x000000011f1fd824 */ /* 0x100fe200078e0a07 */
[----:B------:R-:W-:Y:S01]  /*41e0*/  LOP3.LUT R11, R0, 0x1b8, RZ, 0xfc, !PT ;  /* 0x000001b8000b7812 */ /* 0x000fe200078efcff */
[--C-:B------:R-:W-:Y:S01]  /*41f0*/  @!P6 IMAD.IADD R33, R33, 0x1, -R7.reuse ;  /* 0x000000012121e824 */ /* 0x100fe200078e0a07 */
[----:B------:R-:W-:Y:S01]  /*4200*/  ISETP.GE.AND P5, PT, R8, RZ, PT ;  /* 0x000000ff0800720c */ /* 0x000fe20003fa6270 */
[----:B------:R-:W-:Y:S01]  /*4210*/  IMAD.HI.U32 R8, R2, R34, RZ ;  /* 0x0000002202087227 */ /* 0x000fe200078e00ff */
[----:B------:R-:W-:Y:S02]  /*4220*/  IABS R35, R11 ;  /* 0x0000000b00237213 */ /* 0x000fe40000000000 */
[C---:B------:R-:W-:Y:S01]  /*4230*/  ISETP.GT.U32.AND P6, PT, R7.reuse, R33, PT ;  /* 0x000000210700720c */ /* 0x040fe20003fc4070 */
[----:B------:R-:W-:Y:S01]  /*4240*/  @!P2 IMAD.IADD R32, R32, 0x1, -R7 ;  /* 0x000000012020a824 */ /* 0x000fe200078e0a07 */
[C---:B------:R-:W-:Y:S01]  /*4250*/  ISETP.GT.U32.AND P2, PT, R7.reuse, R31, PT ;  /* 0x0000001f0700720c */ /* 0x040fe20003f44070 */
[----:B------:R-:W-:Y:S01]  /*4260*/  IMAD.MOV R9, RZ, RZ, -R8 ;  /* 0x000000ffff097224 */ /* 0x000fe200078e0a08 */
[----:B------:R-:W-:Y:S01]  /*4270*/  LOP3.LUT R181, R0, 0x9c, RZ, 0xfc, !PT ;  /* 0x0000009c00b57812 */ /* 0x000fe200078efcff */
[----:B------:R-:W-:Y:S01]  /*4280*/  IMAD.HI.U32 R8, R2, R35, RZ ;  /* 0x0000002302087227 */ /* 0x000fe200078e00ff */
[----:B------:R-:W-:-:S02]  /*4290*/  ISETP.GT.U32.AND P3, PT, R7, R32, PT ;  /* 0x000000200700720c */ /* 0x000fc40003f64070 */
[----:B------:R-:W-:Y:S01]  /*42a0*/  IABS R178, R181 ;  /* 0x000000b500b27213 */ /* 0x000fe20000000000 */
[----:B------:R-:W-:Y:S01]  /*42b0*/  IMAD.MOV R10, RZ, RZ, -R8 ;  /* 0x000000ffff0a7224 */ /* 0x000fe200078e0a08 */
[C---:B------:R-:W-:Y:S01]  /*42c0*/  LOP3.LUT R184, R0.reuse, 0x9a, RZ, 0xfc, !PT ;  /* 0x0000009a00b87812 */ /* 0x040fe200078efcff */
[C---:B------:R-:W-:Y:S01]  /*42d0*/  IMAD R34, R7.reuse, R9, R34 ;  /* 0x0000000907227224 */ /* 0x040fe200078e0222 */
[C---:B------:R-:W-:Y:S01]  /*42e0*/  LOP3.LUT R186, R0.reuse, 0x96, RZ, 0xfc, !PT ;  /* 0x0000009600ba7812 */ /* 0x040fe200078efcff */
[----:B------:R-:W-:Y:S01]  /*42f0*/  IMAD R35, R7, R10, R35 ;  /* 0x0000000a07237224 */ /* 0x000fe200078e0223 */
[----:B------:R-:W-:Y:S01]  /*4300*/  LOP3.LUT R187, R0, 0x94, RZ, 0xfc, !PT ;  /* 0x0000009400bb7812 */ /* 0x000fe200078efcff */
[----:B------:R-:W-:Y:S01]  /*4310*/  IMAD.HI.U32 R8, R2, R36, RZ ;  /* 0x0000002402087227 */ /* 0x000fe200078e00ff */
[----:B------:R-:W-:Y:S02]  /*4320*/  LOP3.LUT R188, R0, 0x92, RZ, 0xfc, !PT ;  /* 0x0000009200bc7812 */ /* 0x000fe400078efcff */
[----:B------:R-:W-:Y:S01]  /*4330*/  IABS R182, R187 ;  /* 0x000000bb00b67213 */ /* 0x000fe20000000000 */
[--C-:B------:R-:W-:Y:S01]  /*4340*/  @!P6 IMAD.IADD R33, R33, 0x1, -R7.reuse ;  /* 0x000000012121e824 */ /* 0x100fe200078e0a07 */
[----:B------:R-:W-:Y:S01]  /*4350*/  ISETP.GT.U32.AND P6, PT, R7, R35, PT ;  /* 0x000000230700720c */ /* 0x000fe20003fc4070 */
[----:B------:R-:W-:Y:S01]  /*4360*/  @!P2 IMAD.IADD R31, R31, 0x1, -R7 ;  /* 0x000000011f1fa824 */ /* 0x000fe200078e0a07 */
[----:B------:R-:W-:Y:S01]  /*4370*/  ISETP.GT.U32.AND P2, PT, R7, R34, PT ;  /* 0x000000220700720c */ /* 0x000fe20003f44070 */
[----:B------:R-:W-:Y:S01]  /*4380*/  IMAD.HI.U32 R9, R2, R37, RZ ;  /* 0x0000002502097227 */ /* 0x000fe200078e00ff */
[----:B------:R-:W-:-:S02]  /*4390*/  IABS R183, R188 ;  /* 0x000000bc00b77213 */ /* 0x000fc40000000000 */
[C---:B------:R-:W-:Y:S01]  /*43a0*/  LOP3.LUT R189, R0.reuse, 0x90, RZ, 0xfc, !PT ;  /* 0x0000009000bd7812 */ /* 0x040fe200078efcff */
[----:B------:R-:W-:Y:S01]  /*43b0*/  IMAD.MOV R8, RZ, RZ, -R8 ;  /* 0x000000ffff087224 */ /* 0x000fe200078e0a08 */
[C---:B------:R-:W-:Y:S01]  /*43c0*/  LOP3.LUT R192, R0.reuse, 0x84, RZ, 0xfc, !PT ;  /* 0x0000008400c07812 */ /* 0x040fe200078efcff */
[----:B------:R-:W-:Y:S01]  /*43d0*/  IMAD.MOV R10, RZ, RZ, -R9 ;  /* 0x000000ffff0a7224 */ /* 0x000fe200078e0a09 */
[----:B------:R-:W-:Y:S01]  /*43e0*/  LOP3.LUT R195, R0, 0x7c, RZ, 0xfc, !PT ;  /* 0x0000007c00c37812 */ /* 0x000fe200078efcff */
[----:B------:R-:W-:Y:S01]  /*43f0*/  @!P3 IMAD.IADD R32, R32, 0x1, -R7 ;  /* 0x000000012020b824 */ /* 0x000fe200078e0a07 */
[----:B------:R-:W-:Y:S01]  /*4400*/  ISETP.GE.AND P3, PT, R11, RZ, PT ;  /* 0x000000ff0b00720c */ /* 0x000fe20003f66270 */
[C---:B------:R-:W-:Y:S01]  /*4410*/  IMAD R36, R7.reuse, R8, R36 ;  /* 0x0000000807247224 */ /* 0x040fe200078e0224 */
[C---:B------:R-:W-:Y:S01]  /*4420*/  LOP3.LUT R11, R0.reuse, 0x1b0, RZ, 0xfc, !PT ;  /* 0x000001b0000b7812 */ /* 0x040fe200078efcff */
[C---:B------:R-:W-:Y:S01]  /*4430*/  IMAD R37, R7.reuse, R10, R37 ;  /* 0x0000000a07257224 */ /* 0x040fe200078e0225 */
[----:B------:R-:W-:Y:S01]  /*4440*/  LOP3.LUT R10, R0, 0x1b2, RZ, 0xfc, !PT ;  /* 0x000001b2000a7812 */ /* 0x000fe200078efcff */
[----:B------:R-:W-:Y:S01]  /*4450*/  @!P0 IMAD.MOV R32, RZ, RZ, -R32 ;  /* 0x000000ffff208224 */ /* 0x000fe200078e0a20 */
[----:B------:R-:W-:Y:S01]  /*4460*/  ISETP.GT.U32.AND P0, PT, R7, R36, PT ;  /* 0x000000240700720c */ /* 0x000fe20003f04070 */
[----:B------:R-:W-:Y:S01]  /*4470*/  VIADD R8, R3, 0x1ae ;  /* 0x000001ae03087836 */ /* 0x000fe20000000000 */
[----:B------:R-:W-:Y:S01]  /*4480*/  IABS R38, R10 ;  /* 0x0000000a00267213 */ /* 0x000fe20000000000 */
[--C-:B------:R-:W-:Y:S01]  /*4490*/  @!P6 IMAD.IADD R35, R35, 0x1, -R7.reuse ;  /* 0x000000012323e824 */ /* 0x100fe200078e0a07 */
[----:B------:R-:W-:Y:S01]  /*44a0*/  IABS R39, R11 ;  /* 0x0000000b00277213 */ /* 0x000fe20000000000 */
[----:B------:R-:W-:Y:S01]  /*44b0*/  @!P2 IMAD.IADD R34, R34, 0x1, -R7 ;  /* 0x000000012222a824 */ /* 0x000fe200078e0a07 */
[----:B------:R-:W-:Y:S01]  /*44c0*/  ISETP.GE.AND P2, PT, R8, RZ, PT ;  /* 0x000000ff0800720c */ /* 0x000fe20003f46270 */
[----:B------:R-:W-:Y:S01]  /*44d0*/  @!P4 IMAD.MOV R33, RZ, RZ, -R33 ;  /* 0x000000ffff21c224 */ /* 0x000fe200078e0a21 */
[C---:B------:R-:W-:Y:S01]  /*44e0*/  ISETP.GT.U32.AND P4, PT, R7.reuse, R37, PT ;  /* 0x000000250700720c */ /* 0x040fe20003f84070 */
[----:B------:R-:W-:Y:S01]  /*44f0*/  @!P1 IMAD.MOV R31, RZ, RZ, -R31 ;  /* 0x000000ffff1f9224 */ /* 0x000fe200078e0a1f */
[----:B------:R-:W-:Y:S01]  /*4500*/  IABS R40, R8 ;  /* 0x0000000800287213 */ /* 0x000fe20000000000 */
[----:B------:R-:W-:Y:S01]  /*4510*/  IMAD.HI.U32 R8, R2, R38, RZ ;  /* 0x0000002602087227 */ /* 0x000fe200078e00ff */
[----:B------:R-:W-:-:S02]  /*4520*/  ISETP.GT.U32.AND P6, PT, R7, R35, PT ;  /* 0x000000230700720c */ /* 0x000fc40003fc4070 */
[C---:B------:R-:W-:Y:S01]  /*4530*/  ISETP.GT.U32.AND P1, PT, R7.reuse, R34, PT ;  /* 0x000000220700720c */ /* 0x040fe20003f24070 */
[----:B------:R-:W-:Y:S01]  /*4540*/  IMAD.MOV R8, RZ, RZ, -R8 ;  /* 0x000000ffff087224 */ /* 0x000fe200078e0a08 */
[----:B------:R-:W-:Y:S01]  /*4550*/  IABS R190, R192 ;  /* 0x000000c000be7213 */ /* 0x000fe20000000000 */
[--C-:B------:R-:W-:Y:S01]  /*4560*/  @!P0 IMAD.IADD R36, R36, 0x1, -R7.reuse ;  /* 0x0000000124248824 */ /* 0x100fe200078e0a07 */
[----:B------:R-:W-:Y:S01]  /*4570*/  ISETP.GE.AND P0, PT, R42, RZ, PT ;  /* 0x000000ff2a00720c */ /* 0x000fe20003f06270 */
[----:B------:R-:W-:Y:S01]  /*4580*/  IMAD R38, R7, R8, R38 ;  /* 0x0000000807267224 */ /* 0x000fe200078e0226 */
[----:B------:R-:W-:Y:S01]  /*4590*/  IABS R42, R44 ;  /* 0x0000002c002a7213 */ /* 0x000fe20000000000 */
[----:B------:R-:W-:Y:S01]  /*45a0*/  @!P4 IMAD.IADD R37, R37, 0x1, -R7 ;  /* 0x000000012525c824 */ /* 0x000fe200078e0a07 */
[----:B------:R-:W-:Y:S01]  /*45b0*/  ISETP.GT.U32.AND P4, PT, R7, R36, PT ;  /* 0x000000240700720c */ /* 0x000fe20003f84070 */
[----:B------:R-:W-:Y:S01]  /*45c0*/  IMAD.HI.U32 R8, R2, R39, RZ ;  /* 0x0000002702087227 */ /* 0x000fe200078e00ff */
[----:B------:R-:W-:-:S02]  /*45d0*/  IABS R194, R195 ;  /* 0x000000c300c27213 */ /* 0x000fc40000000000 */
[----:B------:R-:W-:Y:S01]  /*45e0*/  LOP3.LUT R203, R0, 0x76, RZ, 0xfc, !PT ;  /* 0x0000007600cb7812 */ /* 0x000fe200078efcff */
[--C-:B------:R-:W-:Y:S01]  /*45f0*/  @!P6 IMAD.IADD R35, R35, 0x1, -R7.reuse ;  /* 0x000000012323e824 */ /* 0x100fe200078e0a07 */
[----:B------:R-:W-:Y:S01]  /*4600*/  ISETP.GT.U32.AND P6, PT, R7, R38, PT ;  /* 0x000000260700720c */ /* 0x000fe20003fc4070 */
[----:B------:R-:W-:Y:S01]  /*4610*/  @!P1 IMAD.IADD R34, R34, 0x1, -R7 ;  /* 0x0000000122229824 */ /* 0x000fe200078e0a07 */
[----:B------:R-:W-:Y:S01]  /*4620*/  ISETP.GE.AND P1, PT, R41, RZ, PT ;  /* 0x000000ff2900720c */ /* 0x000fe20003f26270 */
[----:B------:R-:W-:Y:S01]  /*4630*/  IMAD.HI.U32 R9, R2, R40, RZ ;  /* 0x0000002802097227 */ /* 0x000fe200078e00ff */
[----:B------:R-:W-:Y:S02]  /*4640*/  IABS R41, R43 ;  /* 0x0000002b00297213 */ /* 0x000fe40000000000 */
[C---:B------:R-:W-:Y:S01]  /*4650*/  LOP3.LUT R198, R0.reuse, 0x78, RZ, 0xfc, !PT ;  /* 0x0000007800c67812 */ /* 0x040fe200078efcff */
[----:B------:R-:W-:Y:S01]  /*4660*/  IMAD.MOV R8, RZ, RZ, -R8 ;  /* 0x000000ffff087224 */ /* 0x000fe200078e0a08 */
[----:B------:R-:W-:Y:S01]  /*4670*/  IABS R197, R203 ;  /* 0x000000cb00c57213 */ /* 0x000fe20000000000 */
[----:B------:R-:W-:Y:S01]  /*4680*/  IMAD.MOV R9, RZ, RZ, -R9 ;  /* 0x000000ffff097224 */ /* 0x000fe200078e0a09 */
[----:B------:R-:W-:Y:S01]  /*4690*/  IABS R196, R198 ;  /* 0x000000c600c47213 */ /* 0x000fe20000000000 */
[C---:B------:R-:W-:Y:S01]  /*46a0*/  IMAD R39, R7.reuse, R8, R39 ;  /* 0x0000000807277224 */ /* 0x040fe200078e0227 */
[C---:B------:R-:W-:Y:S01]  /*46b0*/  LOP3.LUT R207, R0.reuse, 0x74, RZ, 0xfc, !PT ;  /* 0x0000007400cf7812 */ /* 0x040fe200078efcff */
[C---:B------:R-:W-:Y:S01]  /*46c0*/  IMAD R40, R7.reuse, R9, R40 ;  /* 0x0000000907287224 */ /* 0x040fe200078e0228 */
[----:B------:R-:W-:Y:S01]  /*46d0*/  LOP3.LUT R205, R0, 0x72, RZ, 0xfc, !PT ;  /* 0x0000007200cd7812 */ /* 0x000fe200078efcff */
[--C-:B------:R-:W-:Y:S01]  /*46e0*/  @!P4 IMAD.IADD R36, R36, 0x1, -R7.reuse ;  /* 0x000000012424c824 */ /* 0x100fe200078e0a07 */
[C---:B------:R-:W-:Y:S01]  /*46f0*/  ISETP.GT.U32.AND P4, PT, R7.reuse, R39, PT ;  /* 0x000000270700720c */ /* 0x040fe20003f84070 */
[----:B------:R-:W-:Y:S01]  /*4700*/  @!P6 IMAD.IADD R38, R38, 0x1, -R7 ;  /* 0x000000012626e824 */ /* 0x000fe200078e0a07 */
[----:B------:R-:W-:Y:S01]  /*4710*/  IABS R199, R205 ;  /* 0x000000cd00c77213 */ /* 0x000fe20000000000 */
[----:B------:R-:W-:Y:S01]  /*4720*/  @!P1 IMAD.MOV R36, RZ, RZ, -R36 ;  /* 0x000000ffff249224 */ /* 0x000fe200078e0a24 */
[C---:B------:R-:W-:Y:S01]  /*4730*/  ISETP.GT.U32.AND P1, PT, R7.reuse, R40, PT ;  /* 0x000000280700720c */ /* 0x040fe20003f24070 */
[----:B------:R-:W-:Y:S01]  /*4740*/  IMAD.HI.U32 R9, R2, R42, RZ ;  /* 0x0000002a02097227 */ /* 0x000fe200078e00ff */
[----:B------:R-:W-:-:S02]  /*4750*/  ISETP.GT.U32.AND P6, PT, R7, R38, PT ;  /* 0x000000260700720c */ /* 0x000fc40003fc4070 */
[----:B------:R-:W-:Y:S01]  /*4760*/  LOP3.LUT R206, R0, 0x70, RZ, 0xfc, !PT ;  /* 0x0000007000ce7812 */ /* 0x000fe200078efcff */
[----:B------:R-:W-:Y:S01]  /*4770*/  @!P5 IMAD.MOV R34, RZ, RZ, -R34 ;  /* 0x000000ffff22d224 */ /* 0x000fe200078e0a22 */
[----:B------:R-:W-:Y:S01]  /*4780*/  ISETP.GT.U32.AND P5, PT, R7, R37, PT ;  /* 0x000000250700720c */ /* 0x000fe20003fa4070 */
[----:B------:R-:W-:Y:S01]  /*4790*/  IMAD.MOV R9, RZ, RZ, -R9 ;  /* 0x000000ffff097224 */ /* 0x000fe200078e0a09 */
[----:B------:R-:W-:Y:S01]  /*47a0*/  IABS R200, R206 ;  /* 0x000000ce00c87213 */ /* 0x000fe20000000000 */
[----:B------:R-:W-:Y:S01]  /*47b0*/  @!P4 IMAD.IADD R39, R39, 0x1, -R7 ;  /* 0x000000012727c824 */ /* 0x000fe200078e0a07 */
[----:B------:R-:W-:Y:S01]  /*47c0*/  ISETP.GE.AND P4, PT, R44, RZ, PT ;  /* 0x000000ff2c00720c */ /* 0x000fe20003f86270 */
[----:B------:R-:W-:Y:S01]  /*47d0*/  @!P3 IMAD.MOV R35, RZ, RZ, -R35 ;  /* 0x000000ffff23b224 */ /* 0x000fe200078e0a23 */
[----:B------:R-:W-:Y:S01]  /*47e0*/  ISETP.GE.AND P3, PT, R10, RZ, PT ;  /* 0x000000ff0a00720c */ /* 0x000fe20003f66270 */
[C---:B------:R-:W-:Y:S01]  /*47f0*/  IMAD R42, R7.reuse, R9, R42 ;  /* 0x00000009072a7224 */ /* 0x040fe200078e022a */
[----:B------:R-:W-:Y:S01]  /*4800*/  LOP3.LUT R9, R0, 0x1a8, RZ, 0xfc, !PT ;  /* 0x000001a800097812 */ /* 0x000fe200078efcff */
[----:B------:R-:W-:Y:S01]  /*4810*/  @!P1 IMAD.IADD R40, R40, 0x1, -R7 ;  /* 0x0000000128289824 */ /* 0x000fe200078e0a07 */
[----:B------:R-:W-:Y:S01]  /*4820*/  ISETP.GT.U32.AND P1, PT, R7, R39, PT ;  /* 0x000000270700720c */ /* 0x000fe20003f24070 */
[----:B------:R-:W-:Y:S01]  /*4830*/  IMAD.HI.U32 R8, R2, R41, RZ ;  /* 0x0000002902087227 */ /* 0x000fe200078e00ff */
[----:B------:R-:W-:-:S02]  /*4840*/  IABS R44, R46 ;  /* 0x0000002e002c7213 */ /* 0x000fc40000000000 */
[----:B------:R-:W-:Y:S01]  /*4850*/  LOP3.LUT R208, R0, 0x68, RZ, 0xfc, !PT ;  /* 0x0000006800d07812 */ /* 0x000fe200078efcff */
[--C-:B------:R-:W-:Y:S01]  /*4860*/  @!P6 IMAD.IADD R38, R38, 0x1, -R7.reuse ;  /* 0x000000012626e824 */ /* 0x100fe200078e0a07 */
[----:B------:R-:W-:Y:S01]  /*4870*/  ISETP.GE.AND P6, PT, R43, RZ, PT ;  /* 0x000000ff2b00720c */ /* 0x000fe20003fc6270 */
[----:B------:R-:W-:Y:S01]  /*4880*/  IMAD.MOV R8, RZ, RZ, -R8 ;  /* 0x000000ffff087224 */ /* 0x000fe200078e0a08 */
[----:B------:R-:W-:Y:S01]  /*4890*/  IABS R43, R9 ;  /* 0x00000009002b7213 */ /* 0x000fe20000000000 */
[----:B------:R-:W-:Y:S01]  /*48a0*/  @!P5 IMAD.IADD R37, R37, 0x1, -R7 ;  /* 0x000000012525d824 */ /* 0x000fe200078e0a07 */
[----:B------:R-:W-:Y:S01]  /*48b0*/  ISETP.GE.AND P5, PT, R11, RZ, PT ;  /* 0x000000ff0b00720c */ /* 0x000fe20003fa6270 */
[----:B------:R-:W-:Y:S01]  /*48c0*/  IMAD R41, R7, R8, R41 ;  /* 0x0000000807297224 */ /* 0x000fe200078e0229 */
[----:B------:R-:W-:Y:S01]  /*48d0*/  IABS R11, R51 ;  /* 0x00000033000b7213 */ /* 0x000fe20000000000 */
[----:B------:R-:W-:Y:S01]  /*48e0*/  IMAD.HI.U32 R8, R2, R43, RZ ;  /* 0x0000002b02087227 */ /* 0x000fe200078e00ff */
[----:B------:R-:W-:-:S02]  /*48f0*/  IABS R204, R208 ;  /* 0x000000d000cc7213 */ /* 0x000fc40000000000 */
[C---:B------:R-:W-:Y:S01]  /*4900*/  LOP3.LUT R217, R0.reuse, 0x5a, RZ, 0xfc, !PT ;  /* 0x0000005a00d97812 */ /* 0x040fe200078efcff */
[----:B------:R-:W-:Y:S01]  /*4910*/  @!P3 IMAD.MOV R38, RZ, RZ, -R38 ;  /* 0x000000ffff26b224 */ /* 0x000fe200078e0a26 */
[----:B------:R-:W-:Y:S01]  /*4920*/  ISETP.GT.U32.AND P3, PT, R7, R41, PT ;  /* 0x000000290700720c */ /* 0x000fe20003f64070 */
[----:B------:R-:W-:Y:S01]  /*4930*/  @!P1 IMAD.IADD R39, R39, 0x1, -R7 ;  /* 0x0000000127279824 */ /* 0x000fe200078e0a07 */
[C---:B------:R-:W-:Y:S01]  /*4940*/  ISETP.GT.U32.AND P1, PT, R7.reuse, R42, PT ;  /* 0x0000002a0700720c */ /* 0x040fe20003f24070 */
[----:B------:R-:W-:Y:S01]  /*4950*/  IMAD.MOV R8, RZ, RZ, -R8 ;  /* 0x000000ffff087224 */ /* 0x000fe200078e0a08 */
[----:B------:R-:W-:Y:S01]  /*4960*/  IABS R212, R217 ;  /* 0x000000d900d47213 */ /* 0x000fe20000000000 */
[----:B------:R-:W-:Y:S01]  /*4970*/  @!P0 IMAD.MOV R37, RZ, RZ, -R37 ;  /* 0x000000ffff258224 */ /* 0x000fe200078e0a25 */
[C---:B------:R-:W-:Y:S01]  /*4980*/  ISETP.GT.U32.AND P0, PT, R7.reuse, R40, PT ;  /* 0x000000280700720c */ /* 0x040fe20003f04070 */
[C---:B------:R-:W-:Y:S01]  /*4990*/  IMAD R43, R7.reuse, R8, R43 ;  /* 0x00000008072b7224 */ /* 0x040fe200078e022b */
[C---:B------:R-:W-:Y:S01]  /*49a0*/  LOP3.LUT R218, R0.reuse, 0x58, RZ, 0xfc, !PT ;  /* 0x0000005800da7812 */ /* 0x040fe200078efcff */
[----:B------:R-:W-:Y:S01]  /*49b0*/  @!P5 IMAD.MOV R39, RZ, RZ, -R39 ;  /* 0x000000ffff27d224 */ /* 0x000fe200078e0a27 */
[----:B------:R-:W-:Y:S01]  /*49c0*/  LOP3.LUT R219, R0, 0x56, RZ, 0xfc, !PT ;  /* 0x0000005600db7812 */ /* 0x000fe200078efcff */
[----:B------:R-:W-:Y:S01]  /*49d0*/  IMAD.HI.U32 R8, R2, R44, RZ ;  /* 0x0000002c02087227 */ /* 0x000fe200078e00ff */
[----:B------:R-:W-:-:S02]  /*49e0*/  ISETP.GT.U32.AND P5, PT, R7, R43, PT ;  /* 0x0000002b0700720c */ /* 0x000fc40003fa4070 */
[----:B------:R-:W-:Y:S01]  /*49f0*/  IABS R213, R219 ;  /* 0x000000db00d57213 */ /* 0x000fe20000000000 */
[--C-:B------:R-:W-:Y:S01]  /*4a00*/  @!P3 IMAD.IADD R41, R41, 0x1, -R7.reuse ;  /* 0x000000012929b824 */ /* 0x100fe200078e0a07 */
[----:B------:R-:W-:Y:S01]  /*4a10*/  LOP3.LUT R220, R0, 0x54, RZ, 0xfc, !PT ;  /* 0x0000005400dc7812 */ /* 0x000fe200078efcff */
[--C-:B------:R-:W-:Y:S01]  /*4a20*/  @!P1 IMAD.IADD R42, R42, 0x1, -R7.reuse ;  /* 0x000000012a2a9824 */ /* 0x100fe200078e0a07 */
[----:B------:R-:W-:Y:S01]  /*4a30*/  LOP3.LUT R221, R0, 0x4c, RZ, 0xfc, !PT ;  /* 0x0000004c00dd7812 */ /* 0x000fe200078efcff */
[--C-:B------:R-:W-:Y:S01]  /*4a40*/  @!P0 IMAD.IADD R40, R40, 0x1, -R7.reuse ;  /* 0x0000000128288824 */ /* 0x100fe200078e0a07 */
[C---:B------:R-:W-:Y:S01]  /*4a50*/  ISETP.GT.U32.AND P3, PT, R7.reuse, R41, PT ;  /* 0x000000290700720c */ /* 0x040fe20003f64070 */
[----:B------:R-:W-:Y:S01]  /*4a60*/  IMAD.MOV R8, RZ, RZ, -R8 ;  /* 0x000000ffff087224 */ /* 0x000fe200078e0a08 */
[----:B------:R-:W-:Y:S01]  /*4a70*/  ISETP.GT.U32.AND P1, PT, R7, R42, PT ;  /* 0x0000002a0700720c */ /* 0x000fe20003f24070 */
[----:B------:R-:W-:Y:S01]  /*4a80*/  @!P2 IMAD.MOV R40, RZ, RZ, -R40 ;  /* 0x000000ffff28a224 */ /* 0x000fe200078e0a28 */
[----:B------:R-:W-:Y:S01]  /*4a90*/  ISETP.GE.AND P0, PT, R9, RZ, PT ;  /* 0x000000ff0900720c */ /* 0x000fe20003f06270 */
[----:B------:R-:W-:Y:S01]  /*4aa0*/  @!P5 IMAD.IADD R43, R43, 0x1, -R7 ;  /* 0x000000012b2bd824 */ /* 0x000fe200078e0a07 */
[----:B------:R-:W-:Y:S01]  /*4ab0*/  ISETP.GE.AND P2, PT, R46, RZ, PT ;  /* 0x000000ff2e00720c */ /* 0x000fe20003f46270 */
[----:B------:R-:W-:Y:S01]  /*4ac0*/  IMAD.HI.U32 R9, R2, R45, RZ ;  /* 0x0000002d02097227 */ /* 0x000fe200078e00ff */
[----:B------:R-:W-:-:S02]  /*4ad0*/  IABS R214, R220 ;  /* 0x000000dc00d67213 */ /* 0x000fc40000000000 */
[C---:B------:R-:W-:Y:S01]  /*4ae0*/  ISETP.GT.U32.AND P5, PT, R7.reuse, R43, PT ;  /* 0x0000002b0700720c */ /* 0x040fe20003fa4070 */
[----:B------:R-:W-:Y:S01]  /*4af0*/  IMAD.MOV R46, RZ, RZ, -R9 ;  /* 0x000000ffff2e7224 */ /* 0x000fe200078e0a09 */
[----:B------:R-:W-:Y:S01]  /*4b00*/  LOP3.LUT R227, R0, 0x48, RZ, 0xfc, !PT ;  /* 0x0000004800e37812 */ /* 0x000fe200078efcff */
[----:B------:R-:W-:Y:S01]  /*4b10*/  IMAD.HI.U32 R10, R2, R11, RZ ;  /* 0x0000000b020a7227 */ /* 0x000fe200078e00ff */
[C---:B------:R-:W-:Y:S02]  /*4b20*/  LOP3.LUT R225, R0.reuse, 0x46, RZ, 0xfc, !PT ;  /* 0x0000004600e17812 */ /* 0x040fe400078efcff */
[C---:B------:R-:W-:Y:S01]  /*4b30*/  LOP3.LUT R224, R0.reuse, 0x44, RZ, 0xfc, !PT ;  /* 0x0000004400e07812 */ /* 0x040fe200078efcff */
[----:B------:R-:W-:Y:S01]  /*4b40*/  IMAD R44, R7, R8, R44 ;  /* 0x00000008072c7224 */ /* 0x000fe200078e022c */
[C---:B------:R-:W-:Y:S01]  /*4b50*/  LOP3.LUT R226, R0.reuse, 0x40, RZ, 0xfc, !PT ;  /* 0x0000004000e27812 */ /* 0x040fe200078efcff */
        /* <DEDUP_REMOVED lines=12> */
[----:B------:R-:W-:Y:S01]  /*4c20*/  @!P5 IMAD.IADD R43, R43, 0x1, -R7 ;  /* 0x000000012b2bd824 */ /* 0x000fe200078e0a07 */
[----:B------:R-:W-:Y:S01]  /*4c30*/  LOP3.LUT R232, R0, 0x34, RZ, 0xfc, !PT ;  /* 0x0000003400e87812 */ /* 0x000fe200078efcff */
[----:B------:R-:W-:Y:S01]  /*4c40*/  VIADD R8, R3, 0x19e ;  /* 0x0000019e03087836 */ /* 0x000fe20000000000 */
[----:B------:R-:W-:Y:S01]  /*4c50*/  ISETP.GT.U32.AND P5, PT, R7, R46, PT ;  /* 0x0000002e0700720c */ /* 0x000fe20003fa4070 */
[----:B------:R-:W-:Y:S01]  /*4c60*/  @!P4 IMAD.MOV R42, RZ, RZ, -R42 ;  /* 0x000000ffff2ac224 */ /* 0x000fe200078e0a2a */
[----:B------:R-:W-:Y:S01]  /*4c70*/  IABS R47, R11 ;  /* 0x0000000b002f7213 */ /* 0x000fe20000000000 */
[----:B------:R-:W-:Y:S01]  /*4c80*/  IMAD.HI.U32 R10, R2, R50, RZ ;  /* 0x00000032020a7227 */ /* 0x000fe200078e00ff */
[----:B------:R-:W-:-:S02]  /*4c90*/  IABS R48, R8 ;  /* 0x0000000800307213 */ /* 0x000fc40000000000 */
[----:B------:R-:W-:Y:S01]  /*4ca0*/  ISETP.GE.AND P4, PT, R8, RZ, PT ;  /* 0x000000ff0800720c */ /* 0x000fe20003f86270 */
[--C-:B------:R-:W-:Y:S01]  /*4cb0*/  @!P1 IMAD.IADD R44, R44, 0x1, -R7.reuse ;  /* 0x000000012c2c9824 */ /* 0x100fe200078e0a07 */
[C---:B------:R-:W-:Y:S01]  /*4cc0*/  LOP3.LUT R239, R0.reuse, 0x28, RZ, 0xfc, !PT ;  /* 0x0000002800ef7812 */ /* 0x040fe200078efcff */
[--C-:B------:R-:W-:Y:S01]  /*4cd0*/  @!P6 IMAD.IADD R45, R45, 0x1, -R7.reuse ;  /* 0x000000012d2de824 */ /* 0x100fe200078e0a07 */
[----:B-1----:R-:W-:Y:S01]  /*4ce0*/  LOP3.LUT R6, R0, 0x26, RZ, 0xfc, !PT ;  /* 0x0000002600067812 */ /* 0x002fe200078efcff */
[----:B------:R-:W-:Y:S01]  /*4cf0*/  IMAD.HI.U32 R8, R2, R47, RZ ;  /* 0x0000002f02087227 */ /* 0x000fe200078e00ff */
[C---:B------:R-:W-:Y:S02]  /*4d00*/  ISETP.GT.U32.AND P1, PT, R7.reuse, R44, PT ;  /* 0x0000002c0700720c */ /* 0x040fe40003f24070 */
[----:B------:R-:W-:Y:S01]  /*4d10*/  ISETP.GT.U32.AND P6, PT, R7, R45, PT ;  /* 0x0000002d0700720c */ /* 0x000fe20003fc4070 */
[----:B------:R-:W-:Y:S01]  /*4d20*/  @!P5 IMAD.IADD R46, R46, 0x1, -R7 ;  /* 0x000000012e2ed824 */ /* 0x000fe200078e0a07 */
[----:B------:R-:W-:Y:S01]  /*4d30*/  IABS R237, R0 ;  /* 0x0000000000ed7213 */ /* 0x000fe20000000000 */
[----:B------:R-:W-:Y:S01]  /*4d40*/  IMAD.HI.U32 R9, R2, R48, RZ ;  /* 0x0000003002097227 */ /* 0x000fe200078e00ff */
[----:B------:R-:W-:-:S02]  /*4d50*/  LOP3.LUT R49, R0, 0x1a, RZ, 0xfc, !PT ;  /* 0x0000001a00317812 */ /* 0x000fc400078efcff */
[C---:B------:R-:W-:Y:S01]  /*4d60*/  ISETP.GT.U32.AND P5, PT, R7.reuse, R46, PT ;  /* 0x0000002e0700720c */ /* 0x040fe20003fa4070 */
[----:B------:R-:W-:Y:S01]  /*4d70*/  IMAD.MOV R8, RZ, RZ, -R8 ;  /* 0x000000ffff087224 */ /* 0x000fe200078e0a08 */
[----:B------:R-:W-:Y:S01]  /*4d80*/  IABS R243, R49 ;  /* 0x0000003100f37213 */ /* 0x000fe20000000000 */
[----:B------:R-:W-:Y:S01]  /*4d90*/  IMAD.MOV R9, RZ, RZ, -R9 ;  /* 0x000000ffff097224 */ /* 0x000fe200078e0a09 */
[C---:B------:R-:W-:Y:S01]  /*4da0*/  LOP3.LUT R251, R0.reuse, 0x18, RZ, 0xfc, !PT ;  /* 0x0000001800fb7812 */ /* 0x040fe200078efcff */
[----:B------:R-:W-:Y:S01]  /*4db0*/  IMAD R47, R7, R8, R47 ;  /* 0x00000008072f7224 */ /* 0x000fe200078e022f */
[----:B------:R-:W-:Y:S01]  /*4dc0*/  LOP3.LUT R8, R0, 0x19a, RZ, 0xfc, !PT ;  /* 0x0000019a00087812 */ /* 0x000fe200078efcff */
[--C-:B------:R-:W-:Y:S01]  /*4dd0*/  @!P1 IMAD.IADD R44, R44, 0x1, -R7.reuse ;  /* 0x000000012c2c9824 */ /* 0x100fe200078e0a07 */
[----:B------:R-:W-:Y:S01]  /*4de0*/  ISETP.GE.AND P1, PT, R11, RZ, PT ;  /* 0x000000ff0b00720c */ /* 0x000fe20003f26270 */
[----:B------:R-:W-:Y:S01]  /*4df0*/  IMAD.MOV R10, RZ, RZ, -R10 ;  /* 0x000000ffff0a7224 */ /* 0x000fe200078e0a0a */
[C---:B------:R-:W-:Y:S01]  /*4e00*/  LOP3.LUT R11, R0.reuse, 0x196, RZ, 0xfc, !PT ;  /* 0x00000196000b7812 */ /* 0x040fe200078efcff */
[----:B------:R-:W-:Y:S01]  /*4e10*/  IMAD R48, R7, R9, R48 ;  /* 0x0000000907307224 */ /* 0x000fe200078e0230 */
[----:B------:R-:W-:Y:S01]  /*4e20*/  LOP3.LUT R9, R0, 0x198, RZ, 0xfc, !PT ;  /* 0x0000019800097812 */ /* 0x000fe200078efcff */
[--C-:B------:R-:W-:Y:S01]  /*4e30*/  @!P6 IMAD.IADD R45, R45, 0x1, -R7.reuse ;  /* 0x000000012d2de824 */ /* 0x100fe200078e0a07 */
[C---:B------:R-:W-:Y:S01]  /*4e40*/  ISETP.GT.U32.AND P6, PT, R7.reuse, R47, PT ;  /* 0x0000002f0700720c */ /* 0x040fe20003fc4070 */
[C---:B------:R-:W-:Y:S01]  /*4e50*/  IMAD R50, R7.reuse, R10, R50 ;  /* 0x0000000a07327224 */ /* 0x040fe200078e0232 */
[----:B------:R-:W-:Y:S01]  /*4e60*/  IABS R53, R11 ;  /* 0x0000000b00357213 */ /* 0x000fe20000000000 */
        /* <DEDUP_REMOVED lines=12> */
[----:B------:R-:W-:Y:S02]  /*4f30*/  IABS R52, R9 ;  /* 0x0000000900347213 */ /* 0x000fe40000000000 */
[----:B0-----:R-:W-:Y:S01]  /*4f40*/  LOP3.LUT R5, R0, 0x1c, RZ, 0xfc, !PT ;  /* 0x0000001c00057812 */ /* 0x001fe200078efcff */
[--C-:B------:R-:W-:Y:S01]  /*4f50*/  @!P2 IMAD.IADD R48, R48, 0x1, -R7.reuse ;  /* 0x000000013030a824 */ /* 0x100fe200078e0a07 */
[C---:B------:R-:W-:Y:S01]  /*4f60*/  ISETP.GT.U32.AND P2, PT, R7.reuse, R47, PT ;  /* 0x0000002f0700720c */ /* 0x040fe20003f44070 */
[----:B------:R-:W-:Y:S01]  /*4f70*/  @!P5 IMAD.IADD R50, R50, 0x1, -R7 ;  /* 0x000000013232d824 */ /* 0x000fe200078e0a07 */
[----:B------:R-:W-:Y:S01]  /*4f80*/  IABS R242, R5 ;  /* 0x0000000500f27213 */ /* 0x000fe20000000000 */
[----:B------:R-:W-:Y:S01]  /*4f90*/  IMAD.MOV R10, RZ, RZ, -R8 ;  /* 0x000000ffff0a7224 */ /* 0x000fe200078e0a08 */
[----:B------:R-:W-:Y:S01]  /*4fa0*/  ISETP.GT.U32.AND P5, PT, R7, R48, PT ;  /* 0x000000300700720c */ /* 0x000fe20003fa4070 */
[----:B------:R-:W-:Y:S01]  /*4fb0*/  IMAD.HI.U32 R8, R2, R52, RZ ;  /* 0x0000003402087227 */ /* 0x000fe200078e00ff */
[----:B------:R-:W-:-:S02]  /*4fc0*/  LOP3.LUT R245, R0, 0x16, RZ, 0xfc, !PT ;  /* 0x0000001600f57812 */ /* 0x000fc400078efcff */
[C---:B---3--:R-:W-:Y:S01]  /*4fd0*/  LOP3.LUT R15, R0.reuse, 0x12, RZ, 0xfc, !PT ;  /* 0x00000012000f7812 */ /* 0x048fe200078efcff */
[----:B------:R-:W-:Y:S01]  /*4fe0*/  IMAD.MOV R8, RZ, RZ, -R8 ;  /* 0x000000ffff087224 */ /* 0x000fe200078e0a08 */
[----:B----4-:R-:W-:Y:S01]  /*4ff0*/  LOP3.LUT R16, R0, 0x14, RZ, 0xfc, !PT ;  /* 0x0000001400107812 */ /* 0x010fe200078efcff */
[C---:B------:R-:W-:Y:S01]  /*5000*/  IMAD R51, R7.reuse, R10, R51 ;  /* 0x0000000a07337224 */ /* 0x040fe200078e0233 */
[----:B------:R0:W-:Y:S01]  /*5010*/  STL [R1+0x58], R245 ;  /* 0x000058f501007387 */ /* 0x0001e20000100800 */
[----:B------:R-:W-:Y:S01]  /*5020*/  IMAD R52, R7, R8, R52 ;  /* 0x0000000807347224 */ /* 0x000fe200078e0234 */
[----:B------:R-:W-:Y:S01]  /*5030*/  IABS R247, R15 ;  /* 0x0000000f00f77213 */ /* 0x000fe20000000000 */
[--C-:B------:R-:W-:Y:S01]  /*5040*/  @!P2 IMAD.IADD R47, R47, 0x1, -R7.reuse ;  /* 0x000000012f2fa824 */ /* 0x100fe200078e0a07 */
[C---:B------:R-:W-:Y:S01]  /*5050*/  ISETP.GT.U32.AND P2, PT, R7.reuse, R51, PT ;  /* 0x000000330700720c */ /* 0x040fe20003f44070 */
[----:B------:R-:W-:Y:S01]  /*5060*/  @!P5 IMAD.IADD R48, R48, 0x1, -R7 ;  /* 0x000000013030d824 */ /* 0x000fe200078e0a07 */
[C---:B------:R-:W-:Y:S01]  /*5070*/  ISETP.GT.U32.AND P5, PT, R7.reuse, R52, PT ;  /* 0x000000340700720c */ /* 0x040fe20003fa4070 */
[----:B------:R-:W-:Y:S01]  /*5080*/  @!P0 IMAD.MOV R46, RZ, RZ, -R46 ;  /* 0x000000ffff2e8224 */ /* 0x000fe200078e0a2e */
[----:B------:R-:W-:Y:S01]  /*5090*/  ISETP.GT.U32.AND P0, PT, R7, R50, PT ;  /* 0x000000320700720c */ /* 0x000fe20003f04070 */
[----:B------:R-:W-:Y:S01]  /*50a0*/  IMAD.HI.U32 R8, R2, R53, RZ ;  /* 0x0000003502087227 */ /* 0x000fe200078e00ff */
[----:B0-----:R-:W-:-:S02]  /*50b0*/  IABS R245, R245 ;  /* 0x000000f500f57213 */ /* 0x001fc40000000000 */
[----:B------:R-:W-:Y:S01]  /*50c0*/  IABS R246, R16 ;  /* 0x0000001000f67213 */ /* 0x000fe20000000000 */
        /* <DEDUP_REMOVED lines=10> */
[----:B------:R-:W-:Y:S01]  /*5170*/  IMAD.HI.U32 R8, R2, R54, RZ ;  /* 0x0000003602087227 */ /* 0x000fe200078e00ff */
[----:B------:R-:W-:-:S02]  /*5180*/  ISETP.GT.U32.AND P5, PT, R7, R52, PT ;  /* 0x000000340700720c */ /* 0x000fc40003fa4070 */
[----:B------:R-:W-:Y:S01]  /*5190*/  IABS R58, R11 ;  /* 0x0000000b003a7213 */ /* 0x000fe20000000000 */
[----:B------:R-:W-:Y:S01]  /*51a0*/  @!P0 IMAD.IADD R50, R50, 0x1, -R7 ;  /* 0x0000000132328824 */ /* 0x000fe200078e0a07 */
[----:B------:R-:W-:Y:S01]  /*51b0*/  ISETP.GE.AND P0, PT, R9, RZ, PT ;  /* 0x000000ff0900720c */ /* 0x000fe20003f06270 */
[----:B------:R-:W-:Y:S01]  /*51c0*/  @!P4 IMAD.MOV R48, RZ, RZ, -R48 ;  /* 0x000000ffff30c224 */ /* 0x000fe200078e0a30 */
[C---:B------:R-:W-:Y:S01]  /*51d0*/  ISETP.GT.U32.AND P4, PT, R7.reuse, R53, PT ;  /* 0x000000350700720c */ /* 0x040fe20003f84070 */
[----:B------:R-:W-:Y:S01]  /*51e0*/  IMAD.HI.U32 R9, R2, R55, RZ ;  /* 0x0000003702097227 */ /* 0x000fe200078e00ff */
[----:B------:R-:W-:Y:S02]  /*51f0*/  IABS R248, R14 ;  /* 0x0000000e00f87213 */ /* 0x000fe40000000000 */
[----:B------:R-:W-:Y:S01]  /*5200*/  IABS R250, R13 ;  /* 0x0000000d00fa7213 */ /* 0x000fe20000000000 */
[----:B------:R-:W-:Y:S01]  /*5210*/  IMAD.MOV R10, RZ, RZ, -R8 ;  /* 0x000000ffff0a7224 */ /* 0x000fe200078e0a08 */
[C---:B------:R-:W-:Y:S01]  /*5220*/  LOP3.LUT R12, R0.reuse, 0x6, RZ, 0xfc, !PT ;  /* 0x00000006000c7812 */ /* 0x040fe200078efcff */
[----:B------:R-:W-:Y:S01]  /*5230*/  IMAD.MOV R56, RZ, RZ, -R9 ;  /* 0x000000ffff387224 */ /* 0x000fe200078e0a09 */
[C---:B------:R-:W-:Y:S01]  /*5240*/  LOP3.LUT R9, R0.reuse, 0x190, RZ, 0xfc, !PT ;  /* 0x0000019000097812 */ /* 0x040fe200078efcff */
[C---:B------:R-:W-:Y:S01]  /*5250*/  IMAD R54, R7.reuse, R10, R54 ;  /* 0x0000000a07367224 */ /* 0x040fe200078e0236 */
[C---:B------:R-:W-:Y:S01]  /*5260*/  LOP3.LUT R4, R0.reuse, 0x2, RZ, 0xfc, !PT ;  /* 0x0000000200047812 */ /* 0x040fe200078efcff */
[----:B------:R-:W-:Y:S01]  /*5270*/  IMAD R55, R7, R56, R55 ;  /* 0x0000003807377224 */ /* 0x000fe200078e0237 */
[----:B------:R-:W-:Y:S01]  /*5280*/  IABS R56, R9 ;  /* 0x0000000900387213 */ /* 0x000fe20000000000 */
[--C-:B------:R-:W-:Y:S01]  /*5290*/  @!P1 IMAD.IADD R51, R51, 0x1, -R7.reuse ;  /* 0x0000000133339824 */ /* 0x100fe200078e0a07 */
[----:B------:R-:W-:Y:S01]  /*52a0*/  LOP3.LUT R252, R0, 0x8, RZ, 0xfc, !PT ;  /* 0x0000000800fc7812 */ /* 0x000fe200078efcff */
[--C-:B------:R-:W-:Y:S01]  /*52b0*/  @!P5 IMAD.IADD R52, R52, 0x1, -R7.reuse ;  /* 0x000000013434d824 */ /* 0x100fe200078e0a07 */
[----:B------:R-:W-:Y:S01]  /*52c0*/  ISETP.GT.U32.AND P5, PT, R7, R54, PT ;  /* 0x000000360700720c */ /* 0x000fe20003fa4070 */
[----:B------:R-:W-:-:S02]  /*52d0*/  @!P4 IMAD.IADD R53, R53, 0x1, -R7 ;  /* 0x000000013535c824 */ /* 0x000fc400078e0a07 */
[----:B------:R-:W-:Y:S01]  /*52e0*/  @!P6 IMAD.MOV R51, RZ, RZ, -R51 ;  /* 0x000000ffff33e224 */ /* 0x000fe200078e0a33 */
[----:B------:R-:W-:Y:S01]  /*52f0*/  ISETP.GT.U32.AND P6, PT, R7, R55, PT ;  /* 0x000000370700720c */ /* 0x000fe20003fc4070 */
[----:B------:R-:W-:Y:S01]  /*5300*/  VIADD R8, R3, 0x18e ;  /* 0x0000018e03087836 */ /* 0x000fe20000000000 */
[----:B------:R-:W-:Y:S01]  /*5310*/  ISETP.GT.U32.AND P4, PT, R7, R53, PT ;  /* 0x000000350700720c */ /* 0x000fe20003f84070 */
[----:B------:R-:W-:Y:S01]  /*5320*/  @!P3 IMAD.MOV R50, RZ, RZ, -R50 ;  /* 0x000000ffff32b224 */ /* 0x000fe200078e0a32 */
[----:B------:R-:W-:Y:S01]  /*5330*/  ISETP.GE.AND P3, PT, R57, RZ, PT ;  /* 0x000000ff3900720c */ /* 0x000fe20003f66270 */
[----:B------:R-:W-:Y:S01]  /*5340*/  @!P0 IMAD.MOV R52, RZ, RZ, -R52 ;  /* 0x000000ffff348224 */ /* 0x000fe200078e0a34 */
[----:B------:R-:W-:Y:S02]  /*5350*/  ISETP.GE.AND P1, PT, R8, RZ, PT ;  /* 0x000000ff0800720c */ /* 0x000fe40003f26270 */
[----:B------:R-:W-:Y:S01]  /*5360*/  IABS R57, R8 ;  /* 0x0000000800397213 */ /* 0x000fe20000000000 */
[----:B------:R-:W-:Y:S01]  /*5370*/  @!P5 IMAD.IADD R54, R54, 0x1, -R7 ;  /* 0x000000013636d824 */ /* 0x000fe200078e0a07 */
[----:B------:R-:W-:Y:S01]  /*5380*/  ISETP.GE.AND P0, PT, R59, RZ, PT ;  /* 0x000000ff3b00720c */ /* 0x000fe20003f06270 */
[----:B------:R-:W-:-:S03]  /*5390*/  IMAD.HI.U32 R8, R2, R56, RZ ;  /* 0x0000003802087227 */ /* 0x000fc600078e00ff */
[----:B------:R-:W-:Y:S01]  /*53a0*/  ISETP.GT.U32.AND P5, PT, R7, R54, PT ;  /* 0x000000360700720c */ /* 0x000fe20003fa4070 */
[--C-:B------:R-:W-:Y:S02]  /*53b0*/  @!P6 IMAD.IADD R55, R55, 0x1, -R7.reuse ;  /* 0x000000013737e824 */ /* 0x100fe400078e0a07 */
[----:B------:R-:W-:Y:S01]  /*53c0*/  @!P4 IMAD.IADD R53, R53, 0x1, -R7 ;  /* 0x000000013535c824 */ /* 0x000fe200078e0a07 */
[----:B------:R-:W-:Y:S01]  /*53d0*/  ISETP.GE.AND P4, PT, R9, RZ, PT ;  /* 0x000000ff0900720c */ /* 0x000fe20003f86270 */
[----:B------:R-:W-:Y:S01]  /*53e0*/  IMAD.MOV R10, RZ, RZ, -R8 ;  /* 0x000000ffff0a7224 */ /* 0x000fe200078e0a08 */
[----:B------:R-:W-:Y:S01]  /*53f0*/  ISETP.GT.U32.AND P6, PT, R7, R55, PT ;  /* 0x000000370700720c */ /* 0x000fe20003fc4070 */
[----:B------:R-:W-:-:S04]  /*5400*/  IMAD.HI.U32 R9, R2, R58, RZ ;  /* 0x0000003a02097227 */ /* 0x000fc800078e00ff */
[----:B------:R-:W-:-:S04]  /*5410*/  IMAD.HI.U32 R8, R2, R57, RZ ;  /* 0x0000003902087227 */ /* 0x000fc800078e00ff */
[----:B------:R-:W-:Y:S02]  /*5420*/  IMAD.MOV R9, RZ, RZ, -R9 ;  /* 0x000000ffff097224 */ /* 0x000fe400078e0a09 */
[----:B------:R-:W-:Y:S02]  /*5430*/  IMAD.MOV R8, RZ, RZ, -R8 ;  /* 0x000000ffff087224 */ /* 0x000fe400078e0a08 */
[C---:B------:R-:W-:Y:S02]  /*5440*/  IMAD R56, R7.reuse, R10, R56 ;  /* 0x0000000a07387224 */ /* 0x040fe400078e0238 */
[C---:B------:R-:W-:Y:S02]  /*5450*/  IMAD R58, R7.reuse, R9, R58 ;  /* 0x00000009073a7224 */ /* 0x040fe400078e023a */
[----:B------:R-:W-:Y:S01]  /*5460*/  @!P5 IMAD.IADD R54, R54, 0x1, -R7 ;  /* 0x000000013636d824 */ /* 0x000fe200078e0a07 */
[C---:B------:R-:W-:Y:S01]  /*5470*/  ISETP.GT.U32.AND P5, PT, R7.reuse, R56, PT ;  /* 0x000000380700720c */ /* 0x040fe20003fa4070 */
[----:B------:R-:W-:Y:S01]  /*5480*/  IMAD R57, R7, R8, R57 ;  /* 0x0000000807397224 */ /* 0x000fe200078e0239 */
[----:B------:R-:W-:Y:S01]  /*5490*/  LOP3.LUT R8, R0, 0x18a, RZ, 0xfc, !PT ;  /* 0x0000018a00087812 */ /* 0x000fe200078efcff */
[----:B------:R-:W-:Y:S01]  /*54a0*/  @!P6 IMAD.IADD R55, R55, 0x1, -R7 ;  /* 0x000000013737e824 */ /* 0x000fe200078e0a07 */
[C---:B------:R-:W-:Y:S01]  /*54b0*/  ISETP.GT.U32.AND P6, PT, R7.reuse, R58, PT ;  /* 0x0000003a0700720c */ /* 0x040fe20003fc4070 */
[----:B------:R-:W-:Y:S01]  /*54c0*/  @!P3 IMAD.MOV R54, RZ, RZ, -R54 ;  /* 0x000000ffff36b224 */ /* 0x000fe200078e0a36 */
[----:B------:R-:W-:Y:S01]  /*54d0*/  ISETP.GT.U32.AND P3, PT, R7, R57, PT ;  /* 0x000000390700720c */ /* 0x000fe20003f64070 */
[----:B------:R-:W-:Y:S01]  /*54e0*/  @!P2 IMAD.MOV R53, RZ, RZ, -R53 ;  /* 0x000000ffff35a224 */ /* 0x000fe200078e0a35 */
[----:B------:R-:W-:Y:S01]  /*54f0*/  ISETP.GE.AND P2, PT, R11, RZ, PT ;  /* 0x000000ff0b00720c */ /* 0x000fe20003f46270 */
[----:B------:R-:W-:Y:S01]  /*5500*/  @!P0 IMAD.MOV R55, RZ, RZ, -R55 ;  /* 0x000000ffff378224 */ /* 0x000fe200078e0a37 */
[----:B------:R-:W-:Y:S01]  /*5510*/  IABS R59, R8 ;  /* 0x00000008003b7213 */ /* 0x000fe20000000000 */
[----:B------:R-:W-:Y:S01]  /*5520*/  IMAD.HI.U32 R9, R2, R62, RZ ;  /* 0x0000003e02097227 */ /* 0x000fe200078e00ff */
[----:B------:R-:W-:-:S03]  /*5530*/  LOP3.LUT R11, R0, 0x188, RZ, 0xfc, !PT ;  /* 0x00000188000b7812 */ /* 0x000fc600078efcff */
[--C-:B------:R-:W-:Y:S01]  /*5540*/  @!P5 IMAD.IADD R56, R56, 0x1, -R7.reuse ;  /* 0x000000013838d824 */ /* 0x100fe200078e0a07 */
[----:B------:R-:W-:Y:S01]  /*5550*/  ISETP.GE.AND P5, PT, R8, RZ, PT ;  /* 0x000000ff0800720c */ /* 0x000fe20003fa6270 */
[----:B------:R-:W-:Y:S01]  /*5560*/  @!P6 IMAD.IADD R58, R58, 0x1, -R7 ;  /* 0x000000013a3ae824 */ /* 0x000fe200078e0a07 */
[----:B------:R-:W-:Y:S01]  /*5570*/  IABS R60, R11 ;  /* 0x0000000b003c7213 */ /* 0x000fe20000000000 */
[----:B------:R-:W-:-:S03]  /*5580*/  IMAD.HI.U32 R8, R2, R59, RZ ;  /* 0x0000003b02087227 */ /* 0x000fc600078e00ff */
[----:B------:R-:W-:Y:S01]  /*5590*/  ISETP.GT.U32.AND P6, PT, R7, R58, PT ;  /* 0x0000003a0700720c */ /* 0x000fe20003fc4070 */
[----:B------:R-:W-:Y:S01]  /*55a0*/  @!P3 IMAD.IADD R57, R57, 0x1, -R7 ;  /* 0x000000013939b824 */ /* 0x000fe200078e0a07 */
[C---:B------:R-:W-:Y:S01]  /*55b0*/  ISETP.GT.U32.AND P3, PT, R7.reuse, R56, PT ;  /* 0x000000380700720c */ /* 0x040fe20003f64070 */
[----:B------:R-:W-:Y:S02]  /*55c0*/  IMAD.MOV R10, RZ, RZ, -R8 ;  /* 0x000000ffff0a7224 */ /* 0x000fe400078e0a08 */
[----:B------:R-:W-:Y:S01]  /*55d0*/  IMAD.HI.U32 R8, R2, R60, RZ ;  /* 0x0000003c02087227 */ /* 0x000fe200078e00ff */
[----:B------:R-:W-:-:S03]  /*55e0*/  ISETP.GT.U32.AND P0, PT, R7, R57, PT ;  /* 0x000000390700720c */ /* 0x000fc60003f04070 */
[----:B------:R-:W-:Y:S02]  /*55f0*/  IMAD R59, R7, R10, R59 ;  /* 0x0000000a073b7224 */ /* 0x000fe400078e023b */
[----:B------:R-:W-:Y:S02]  /*5600*/  IMAD.MOV R10, RZ, RZ, -R8 ;  /* 0x000000ffff0a7224 */ /* 0x000fe400078e0a08 */
[----:B------:R-:W-:-:S04]  /*5610*/  IMAD.HI.U32 R8, R2, R61, RZ ;  /* 0x0000003d02087227 */ /* 0x000fc800078e00ff */
[C---:B------:R-:W-:Y:S02]  /*5620*/  IMAD R60, R7.reuse, R10, R60 ;  /* 0x0000000a073c7224 */ /* 0x040fe400078e023c */
[----:B------:R-:W-:Y:S02]  /*5630*/  IMAD.MOV R8, RZ, RZ, -R8 ;  /* 0x000000ffff087224 */ /* 0x000fe400078e0a08 */
[--C-:B------:R-:W-:Y:S01]  /*5640*/  @!P3 IMAD.IADD R56, R56, 0x1, -R7.reuse ;  /* 0x000000013838b824 */ /* 0x100fe200078e0a07 */
[C---:B------:R-:W-:Y:S01]  /*5650*/  ISETP.GT.U32.AND P3, PT, R7.reuse, R59, PT ;  /* 0x0000003b0700720c */ /* 0x040fe20003f64070 */
[--C-:B------:R-:W-:Y:S01]  /*5660*/  @!P6 IMAD.IADD R58, R58, 0x1, -R7.reuse ;  /* 0x000000013a3ae824 */ /* 0x100fe200078e0a07 */
[----:B------:R-:W-:Y:S01]  /*5670*/  ISETP.GT.U32.AND P6, PT, R7, R60, PT ;  /* 0x0000003c0700720c */ /* 0x000fe20003fc4070 */
[----:B------:R-:W-:Y:S01]  /*5680*/  @!P0 IMAD.IADD R57, R57, 0x1, -R7 ;  /* 0x0000000139398824 */ /* 0x000fe200078e0a07 */
[----:B------:R-:W-:Y:S01]  /*5690*/  ISETP.GE.AND P0, PT, R11, RZ, PT ;  /* 0x000000ff0b00720c */ /* 0x000fe20003f06270 */
[----:B------:R-:W-:Y:S01]  /*56a0*/  IMAD.MOV R9, RZ, RZ, -R9 ;  /* 0x000000ffff097224 */ /* 0x000fe200078e0a09 */
[----:B------:R-:W-:Y:S01]  /*56b0*/  LOP3.LUT R11, R0, 0x182, RZ, 0xfc, !PT ;  /* 0x00000182000b7812 */ /* 0x000fe200078efcff */
[----:B------:R-:W-:-:S02]  /*56c0*/  IMAD R61, R7, R8, R61 ;  /* 0x00000008073d7224 */ /* 0x000fc400078e023d */
[C---:B------:R-:W-:Y:S01]  /*56d0*/  IMAD R62, R7.reuse, R9, R62 ;  /* 0x00000009073e7224 */ /* 0x040fe200078e023e */
[----:B------:R-:W-:Y:S01]  /*56e0*/  IABS R63, R11 ;  /* 0x0000000b003f7213 */ /* 0x000fe20000000000 */
[----:B------:R-:W-:Y:S01]  /*56f0*/  @!P1 IMAD.MOV R57, RZ, RZ, -R57 ;  /* 0x000000ffff399224 */ /* 0x000fe200078e0a39 */
[C---:B------:R-:W-:Y:S01]  /*5700*/  ISETP.GT.U32.AND P1, PT, R7.reuse, R61, PT ;  /* 0x0000003d0700720c */ /* 0x040fe20003f24070 */
[----:B------:R-:W-:Y:S01]  /*5710*/  @!P2 IMAD.MOV R58, RZ, RZ, -R58 ;  /* 0x000000ffff3aa224 */ /* 0x000fe200078e0a3a */
[----:B------:R-:W-:Y:S01]  /*5720*/  ISETP.GT.U32.AND P2, PT, R7, R62, PT ;  /* 0x0000003e0700720c */ /* 0x000fe20003f44070 */
[----:B------:R-:W-:Y:S02]  /*5730*/  VIADD R8, R3, 0x17e ;  /* 0x0000017e03087836 */ /* 0x000fe40000000000 */
[--C-:B------:R-:W-:Y:S02]  /*5740*/  @!P3 IMAD.IADD R59, R59, 0x1, -R7.reuse ;  /* 0x000000013b3bb824 */ /* 0x100fe400078e0a07 */
[----:B------:R-:W-:Y:S01]  /*5750*/  @!P6 IMAD.IADD R60, R60, 0x1, -R7 ;  /* 0x000000013c3ce824 */ /* 0x000fe200078e0a07 */
[----:B------:R-:W-:Y:S01]  /*5760*/  ISETP.GE.AND P3, PT, R8, RZ, PT ;  /* 0x000000ff0800720c */ /* 0x000fe20003f66270 */
[----:B------:R-:W-:Y:S01]  /*5770*/  @!P4 IMAD.MOV R56, RZ, RZ, -R56 ;  /* 0x000000ffff38c224 */ /* 0x000fe200078e0a38 */
[----:B------:R-:W-:Y:S01]  /*5780*/  IABS R65, R8 ;  /* 0x0000000800417213 */ /* 0x000fe20000000000 */
[----:B------:R-:W-:Y:S01]  /*5790*/  IMAD.HI.U32 R8, R2, R63, RZ ;  /* 0x0000003f02087227 */ /* 0x000fe200078e00ff */
[----:B------:R-:W-:-:S02]  /*57a0*/  ISETP.GT.U32.AND P6, PT, R7, R60, PT ;  /* 0x0000003c0700720c */ /* 0x000fc40003fc4070 */
[----:B------:R-:W-:Y:S01]  /*57b0*/  ISETP.GT.U32.AND P4, PT, R7, R59, PT ;  /* 0x0000003b0700720c */ /* 0x000fe20003f84070 */
[--C-:B------:R-:W-:Y:S01]  /*57c0*/  @!P1 IMAD.IADD R61, R61, 0x1, -R7.reuse ;  /* 0x000000013d3d9824 */ /* 0x100fe200078e0a07 */
[----:B------:R-:W-:Y:S01]  /*57d0*/  ISETP.GE.AND P1, PT, R67, RZ, PT ;  /* 0x000000ff4300720c */ /* 0x000fe20003f26270 */
[----:B------:R-:W-:Y:S01]  /*57e0*/  IMAD.MOV R8, RZ, RZ, -R8 ;  /* 0x000000ffff087224 */ /* 0x000fe200078e0a08 */
[----:B------:R-:W-:Y:S01]  /*57f0*/  IABS R67, R70 ;  /* 0x0000004600437213 */ /* 0x000fe20000000000 */
[----:B------:R-:W-:Y:S01]  /*5800*/  @!P2 IMAD.IADD R62, R62, 0x1, -R7 ;  /* 0x000000013e3ea824 */ /* 0x000fe200078e0a07 */
[C---:B------:R-:W-:Y:S01]  /*5810*/  ISETP.GT.U32.AND P2, PT, R7.reuse, R61, PT ;  /* 0x0000003d0700720c */ /* 0x040fe20003f44070 */
[----:B------:R-:W-:Y:S02]  /*5820*/  IMAD R63, R7, R8, R63 ;  /* 0x00000008073f7224 */ /* 0x000fe400078e023f */
[----:B------:R-:W-:-:S04]  /*5830*/  IMAD.HI.U32 R8, R2, R64, RZ ;  /* 0x0000004002087227 */ /* 0x000fc800078e00ff */
[----:B------:R-:W-:Y:S02]  /*5840*/  IMAD.MOV R8, RZ, RZ, -R8 ;  /* 0x000000ffff087224 */ /* 0x000fe400078e0a08 */
[--C-:B------:R-:W-:Y:S01]  /*5850*/  @!P6 IMAD.IADD R60, R60, 0x1, -R7.reuse ;  /* 0x000000013c3ce824 */ /* 0x100fe200078e0a07 */
[----:B------:R-:W-:Y:S01]  /*5860*/  ISETP.GT.U32.AND P6, PT, R7, R63, PT ;  /* 0x0000003f0700720c */ /* 0x000fe20003fc4070 */
[----:B------:R-:W-:Y:S01]  /*5870*/  @!P4 IMAD.IADD R59, R59, 0x1, -R7 ;  /* 0x000000013b3bc824 */ /* 0x000fe200078e0a07 */
[----:B------:R-:W-:Y:S01]  /*5880*/  ISETP.GE.AND P4, PT, R66, RZ, PT ;  /* 0x000000ff4200720c */ /* 0x000fe20003f86270 */
[C---:B------:R-:W-:Y:S01]  /*5890*/  IMAD R64, R7.reuse, R8, R64 ;  /* 0x0000000807407224 */ /* 0x040fe200078e0240 */
[----:B------:R-:W-:Y:S01]  /*58a0*/  IABS R66, R69 ;  /* 0x0000004500427213 */ /* 0x000fe20000000000 */
[----:B------:R-:W-:Y:S01]  /*58b0*/  @!P5 IMAD.MOV R59, RZ, RZ, -R59 ;  /* 0x000000ffff3bd224 */ /* 0x000fe200078e0a3b */
[----:B------:R-:W-:Y:S01]  /*58c0*/  ISETP.GT.U32.AND P5, PT, R7, R62, PT ;  /* 0x0000003e0700720c */ /* 0x000fe20003fa4070 */
[----:B------:R-:W-:Y:S01]  /*58d0*/  @!P2 IMAD.IADD R61, R61, 0x1, -R7 ;  /* 0x000000013d3da824 */ /* 0x000fe200078e0a07 */
[----:B------:R-:W-:Y:S01]  /*58e0*/  ISETP.GT.U32.AND P2, PT, R7, R64, PT ;  /* 0x000000400700720c */ /* 0x000fe20003f44070 */
[----:B------:R-:W-:-:S04]  /*58f0*/  IMAD.HI.U32 R9, R2, R65, RZ ;  /* 0x0000004102097227 */ /* 0x000fc800078e00ff */
[----:B------:R-:W-:Y:S02]  /*5900*/  @!P6 IMAD.IADD R63, R63, 0x1, -R7 ;  /* 0x000000013f3fe824 */ /* 0x000fe400078e0a07 */
[----:B------:R-:W-:Y:S02]  /*5910*/  IMAD.MOV R10, RZ, RZ, -R9 ;  /* 0x000000ffff0a7224 */ /* 0x000fe400078e0a09 */
[----:B------:R-:W-:Y:S01]  /*5920*/  IMAD.HI.U32 R9, R2, R67, RZ ;  /* 0x0000004302097227 */ /* 0x000fe200078e00ff */
[----:B------:R-:W-:-:S03]  /*5930*/  ISETP.GT.U32.AND P6, PT, R7, R63, PT ;  /* 0x0000003f0700720c */ /* 0x000fc60003fc4070 */
[--C-:B------:R-:W-:Y:S01]  /*5940*/  @!P5 IMAD.IADD R62, R62, 0x1, -R7.reuse ;  /* 0x000000013e3ed824 */ /* 0x100fe200078e0a07 */
[----:B------:R-:W-:Y:S01]  /*5950*/  ISETP.GE.AND P5, PT, R68, RZ, PT ;  /* 0x000000ff4400720c */ /* 0x000fe20003fa6270 */
[----:B------:R-:W-:Y:S01]  /*5960*/  @!P2 IMAD.IADD R64, R64, 0x1, -R7 ;  /* 0x000000014040a824 */ /* 0x000fe200078e0a07 */
[----:B------:R-:W-:Y:S01]  /*5970*/  ISETP.GE.AND P2, PT, R70, RZ, PT ;  /* 0x000000ff4600720c */ /* 0x000fe20003f46270 */
[----:B------:R-:W-:Y:S01]  /*5980*/  IMAD R65, R7, R10, R65 ;  /* 0x0000000a07417224 */ /* 0x000fe200078e0241 */
[----:B------:R-:W-:Y:S01]  /*5990*/  IABS R70, R72 ;  /* 0x0000004800467213 */ /* 0x000fe20000000000 */
[----:B------:R-:W-:Y:S01]  /*59a0*/  @!P0 IMAD.MOV R60, RZ, RZ, -R60 ;  /* 0x000000ffff3c8224 */ /* 0x000fe200078e0a3c */
[----:B------:R-:W-:Y:S01]  /*59b0*/  ISETP.GE.AND P0, PT, R11, RZ, PT ;  /* 0x000000ff0b00720c */ /* 0x000fe20003f06270 */
[----:B------:R-:W-:Y:S01]  /*59c0*/  IMAD.MOV R10, RZ, RZ, -R9 ;  /* 0x000000ffff0a7224 */ /* 0x000fe200078e0a09 */
[----:B------:R-:W-:Y:S01]  /*59d0*/  LOP3.LUT R9, R0, 0x178, RZ, 0xfc, !PT ;  /* 0x0000017800097812 */ /* 0x000fe200078efcff */
[----:B------:R-:W-:Y:S01]  /*59e0*/  @!P1 IMAD.MOV R62, RZ, RZ, -R62 ;  /* 0x000000ffff3e9224 */ /* 0x000fe200078e0a3e */
[----:B------:R-:W-:Y:S01]  /*59f0*/  ISETP.GT.U32.AND P1, PT, R7, R64, PT ;  /* 0x000000400700720c */ /* 0x000fe20003f24070 */
[----:B------:R-:W-:Y:S01]  /*5a00*/  IMAD.HI.U32 R8, R2, R66, RZ ;  /* 0x0000004202087227 */ /* 0x000fe200078e00ff */
[----:B------:R-:W-:-:S02]  /*5a10*/  IABS R68, R9 ;  /* 0x0000000900447213 */ /* 0x000fc40000000000 */
[----:B------:R-:W-:Y:S01]  /*5a20*/  LOP3.LUT R11, R0, 0x176, RZ, 0xfc, !PT ;  /* 0x00000176000b7812 */ /* 0x000fe200078efcff */
[----:B------:R-:W-:Y:S01]  /*5a30*/  @!P4 IMAD.MOV R61, RZ, RZ, -R61 ;  /* 0x000000ffff3dc224 */ /* 0x000fe200078e0a3d */
[----:B------:R-:W-:Y:S01]  /*5a40*/  ISETP.GT.U32.AND P4, PT, R7, R65, PT ;  /* 0x000000410700720c */ /* 0x000fe20003f84070 */
[----:B------:R-:W-:Y:S02]  /*5a50*/  IMAD.MOV R8, RZ, RZ, -R8 ;  /* 0x000000ffff087224 */ /* 0x000fe400078e0a08 */
[----:B------:R-:W-:Y:S01]  /*5a60*/  @!P6 IMAD.IADD R63, R63, 0x1, -R7 ;  /* 0x000000013f3fe824 */ /* 0x000fe200078e0a07 */
[----:B------:R-:W-:Y:S01]  /*5a70*/  ISETP.GE.AND P6, PT, R69, RZ, PT ;  /* 0x000000ff4500720c */ /* 0x000fe20003fc6270 */
[C---:B------:R-:W-:Y:S01]  /*5a80*/  IMAD R66, R7.reuse, R8, R66 ;  /* 0x0000000807427224 */ /* 0x040fe200078e0242 */
[----:B------:R-:W-:Y:S01]  /*5a90*/  IABS R69, R11 ;  /* 0x0000000b00457213 */ /* 0x000fe20000000000 */
[----:B------:R-:W-:Y:S02]  /*5aa0*/  IMAD R67, R7, R10, R67 ;  /* 0x0000000a07437224 */ /* 0x000fe400078e0243 */
[----:B------:R-:W-:-:S04]  /*5ab0*/  IMAD.HI.U32 R8, R2, R68, RZ ;  /* 0x0000004402087227 */ /* 0x000fc800078e00ff */
[----:B------:R-:W-:Y:S01]  /*5ac0*/  @!P0 IMAD.MOV R63, RZ, RZ, -R63 ;  /* 0x000000ffff3f8224 */ /* 0x000fe200078e0a3f */
[C---:B------:R-:W-:Y:S01]  /*5ad0*/  ISETP.GT.U32.AND P0, PT, R7.reuse, R66, PT ;  /* 0x000000420700720c */ /* 0x040fe20003f04070 */
[--C-:B------:R-:W-:Y:S01]  /*5ae0*/  @!P1 IMAD.IADD R64, R64, 0x1, -R7.reuse ;  /* 0x0000000140409824 */ /* 0x100fe200078e0a07 */
[----:B------:R-:W-:Y:S01]  /*5af0*/  ISETP.GT.U32.AND P1, PT, R7, R67, PT ;  /* 0x000000430700720c */ /* 0x000fe20003f24070 */
[----:B------:R-:W-:Y:S02]  /*5b00*/  IMAD.MOV R8, RZ, RZ, -R8 ;  /* 0x000000ffff087224 */ /* 0x000fe400078e0a08 */
[----:B------:R-:W-:Y:S02]  /*5b10*/  @!P4 IMAD.IADD R65, R65, 0x1, -R7 ;  /* 0x000000014141c824 */ /* 0x000fe400078e0a07 */
[C---:B------:R-:W-:Y:S02]  /*5b20*/  IMAD R68, R7.reuse, R8, R68 ;  /* 0x0000000807447224 */ /* 0x040fe400078e0244 */
[----:B------:R-:W-:Y:S01]  /*5b30*/  @!P5 IMAD.MOV R64, RZ, RZ, -R64 ;  /* 0x000000ffff40d224 */ /* 0x000fe200078e0a40 */
[C---:B------:R-:W-:Y:S01]  /*5b40*/  ISETP.GT.U32.AND P4, PT, R7.reuse, R65, PT ;  /* 0x000000410700720c */ /* 0x040fe20003f84070 */
[----:B------:R-:W-:Y:S01]  /*5b50*/  IMAD.HI.U32 R8, R2, R69, RZ ;  /* 0x0000004502087227 */ /* 0x000fe200078e00ff */
[----:B------:R-:W-:-:S03]  /*5b60*/  ISETP.GT.U32.AND P5, PT, R7, R68, PT ;  /* 0x000000440700720c */ /* 0x000fc60003fa4070 */
[--C-:B------:R-:W-:Y:S02]  /*5b70*/  @!P0 IMAD.IADD R66, R66, 0x1, -R7.reuse ;  /* 0x0000000142428824 */ /* 0x100fe400078e0a07 */
[----:B------:R-:W-:Y:S02]  /*5b80*/  @!P1 IMAD.IADD R67, R67, 0x1, -R7 ;  /* 0x0000000143439824 */ /* 0x000fe400078e0a07 */
[----:B------:R-:W-:Y:S01]  /*5b90*/  IMAD.MOV R8, RZ, RZ, -R8 ;  /* 0x000000ffff087224 */ /* 0x000fe200078e0a08 */
[C---:B------:R-:W-:Y:S01]  /*5ba0*/  ISETP.GT.U32.AND P0, PT, R7.reuse, R66, PT ;  /* 0x000000420700720c */ /* 0x040fe20003f04070 */
[----:B------:R-:W-:Y:S01]  /*5bb0*/  IMAD.HI.U32 R10, R2, R71, RZ ;  /* 0x00000047020a7227 */ /* 0x000fe200078e00ff */
[----:B------:R-:W-:-:S03]  /*5bc0*/  ISETP.GT.U32.AND P1, PT, R7, R67, PT ;  /* 0x000000430700720c */ /* 0x000fc60003f24070 */
[--C-:B------:R-:W-:Y:S01]  /*5bd0*/  @!P4 IMAD.IADD R65, R65, 0x1, -R7.reuse ;  /* 0x000000014141c824 */ /* 0x100fe200078e0a07 */
[----:B------:R-:W-:Y:S01]  /*5be0*/  ISETP.GE.AND P4, PT, R9, RZ, PT ;  /* 0x000000ff0900720c */ /* 0x000fe20003f86270 */
[----:B------:R-:W-:Y:S02]  /*5bf0*/  @!P5 IMAD.IADD R68, R68, 0x1, -R7 ;  /* 0x000000014444d824 */ /* 0x000fe400078e0a07 */
[----:B------:R-:W-:-:S03]  /*5c00*/  IMAD.HI.U32 R9, R2, R70, RZ ;  /* 0x0000004602097227 */ /* 0x000fc600078e00ff */
[C---:B------:R-:W-:Y:S01]  /*5c10*/  ISETP.GT.U32.AND P5, PT, R7.reuse, R68, PT ;  /* 0x000000440700720c */ /* 0x040fe20003fa4070 */
[----:B------:R-:W-:Y:S02]  /*5c20*/  IMAD.MOV R9, RZ, RZ, -R9 ;  /* 0x000000ffff097224 */ /* 0x000fe400078e0a09 */
[C---:B------:R-:W-:Y:S02]  /*5c30*/  IMAD R69, R7.reuse, R8, R69 ;  /* 0x0000000807457224 */ /* 0x040fe400078e0245 */
[--C-:B------:R-:W-:Y:S01]  /*5c40*/  @!P0 IMAD.IADD R66, R66, 0x1, -R7.reuse ;  /* 0x0000000142428824 */ /* 0x100fe200078e0a07 */
[----:B------:R-:W-:Y:S01]  /*5c50*/  ISETP.GE.AND P0, PT, R72, RZ, PT ;  /* 0x000000ff4800720c */ /* 0x000fe20003f06270 */
[----:B------:R-:W-:Y:S01]  /*5c60*/  IMAD R70, R7, R9, R70 ;  /* 0x0000000907467224 */ /* 0x000fe200078e0246 */
[----:B------:R-:W-:Y:S01]  /*5c70*/  IABS R72, R75 ;  /* 0x0000004b00487213 */ /* 0x000fe20000000000 */
[----:B------:R-:W-:Y:S02]  /*5c80*/  IMAD.MOV R10, RZ, RZ, -R10 ;  /* 0x000000ffff0a7224 */ /* 0x000fe400078e0a0a */
[----:B------:R-:W-:Y:S01]  /*5c90*/  @!P1 IMAD.IADD R67, R67, 0x1, -R7 ;  /* 0x0000000143439824 */ /* 0x000fe200078e0a07 */
[C---:B------:R-:W-:Y:S01]  /*5ca0*/  ISETP.GT.U32.AND P1, PT, R7.reuse, R69, PT ;  /* 0x000000450700720c */ /* 0x040fe20003f24070 */
[----:B------:R-:W-:Y:S01]  /*5cb0*/  @!P6 IMAD.MOV R66, RZ, RZ, -R66 ;  /* 0x000000ffff42e224 */ /* 0x000fe200078e0a42 */
[C---:B------:R-:W-:Y:S01]  /*5cc0*/  ISETP.GT.U32.AND P6, PT, R7.reuse, R70, PT ;  /* 0x000000460700720c */ /* 0x040fe20003fc4070 */
[----:B------:R-:W-:-:S02]  /*5cd0*/  IMAD R71, R7, R10, R71 ;  /* 0x0000000a07477224 */ /* 0x000fc400078e0247 */
[----:B------:R-:W-:Y:S02]  /*5ce0*/  @!P5 IMAD.IADD R68, R68, 0x1, -R7 ;  /* 0x000000014444d824 */ /* 0x000fe400078e0a07 */
[----:B------:R-:W-:Y:S01]  /*5cf0*/  VIADD R8, R3, 0x16e ;  /* 0x0000016e03087836 */ /* 0x000fe20000000000 */
[----:B------:R-:W-:Y:S01]  /*5d00*/  ISETP.GT.U32.AND P5, PT, R7, R71, PT ;  /* 0x000000470700720c */ /* 0x000fe20003fa4070 */
[----:B------:R-:W-:Y:S01]  /*5d10*/  @!P3 IMAD.MOV R65, RZ, RZ, -R65 ;  /* 0x000000ffff41b224 */ /* 0x000fe200078e0a41 */
[----:B------:R-:W-:Y:S01]  /*5d20*/  ISETP.GE.AND P3, PT, R11, RZ, PT ;  /* 0x000000ff0b00720c */ /* 0x000fe20003f66270 */
[----:B------:R-:W-:Y:S01]  /*5d30*/  @!P2 IMAD.MOV R67, RZ, RZ, -R67 ;  /* 0x000000ffff43a224 */ /* 0x000fe200078e0a43 */
[----:B------:R-:W-:Y:S01]  /*5d40*/  IABS R73, R8 ;  /* 0x0000000800497213 */ /* 0x000fe20000000000 */
[--C-:B------:R-:W-:Y:S01]  /*5d50*/  @!P1 IMAD.IADD R69, R69, 0x1, -R7.reuse ;  /* 0x0000000145459824 */ /* 0x100fe200078e0a07 */
[----:B------:R-:W-:Y:S01]  /*5d60*/  ISETP.GE.AND P2, PT, R8, RZ, PT ;  /* 0x000000ff0800720c */ /* 0x000fe20003f46270 */
[----:B------:R-:W-:Y:S01]  /*5d70*/  @!P6 IMAD.IADD R70, R70, 0x1, -R7 ;  /* 0x000000014646e824 */ /* 0x000fe200078e0a07 */
[----:B------:R-:W-:Y:S01]  /*5d80*/  IABS R11, R76 ;  /* 0x0000004c000b7213 */ /* 0x000fe20000000000 */
[----:B------:R-:W-:Y:S01]  /*5d90*/  IMAD.HI.U32 R8, R2, R72, RZ ;  /* 0x0000004802087227 */ /* 0x000fe200078e00ff */
[----:B------:R-:W-:-:S02]  /*5da0*/  ISETP.GT.U32.AND P1, PT, R7, R69, PT ;  /* 0x000000450700720c */ /* 0x000fc40003f24070 */
[----:B------:R-:W-:Y:S01]  /*5db0*/  ISETP.GT.U32.AND P6, PT, R7, R70, PT ;  /* 0x000000460700720c */ /* 0x000fe20003fc4070 */
[----:B------:R-:W-:Y:S02]  /*5dc0*/  @!P5 IMAD.IADD R71, R71, 0x1, -R7 ;  /* 0x000000014747d824 */ /* 0x000fe400078e0a07 */
[----:B------:R-:W-:-:S03]  /*5dd0*/  IMAD.HI.U32 R9, R2, R73, RZ ;  /* 0x0000004902097227 */ /* 0x000fc600078e00ff */
[----:B------:R-:W-:Y:S01]  /*5de0*/  ISETP.GT.U32.AND P5, PT, R7, R71, PT ;  /* 0x000000470700720c */ /* 0x000fe20003fa4070 */
[----:B------:R-:W-:Y:S01]  /*5df0*/  @!P4 IMAD.MOV R68, RZ, RZ, -R68 ;  /* 0x000000ffff44c224 */ /* 0x000fe200078e0a44 */
[----:B------:R-:W-:Y:S01]  /*5e00*/  ISETP.GE.AND P4, PT, R74, RZ, PT ;  /* 0x000000ff4a00720c */ /* 0x000fe20003f86270 */
[----:B------:R-:W-:Y:S02]  /*5e10*/  IMAD.MOV R8, RZ, RZ, -R8 ;  /* 0x000000ffff087224 */ /* 0x000fe400078e0a08 */
[----:B------:R-:W-:-:S04]  /*5e20*/  IMAD.HI.U32 R10, R2, R11, RZ ;  /* 0x0000000b020a7227 */ /* 0x000fc800078e00ff */
[----:B------:R-:W-:Y:S01]  /*5e30*/  IMAD.MOV R74, RZ, RZ, -R9 ;  /* 0x000000ffff4a7224 */ /* 0x000fe200078e0a09 */
[C---:B------:R-:W-:Y:S01]  /*5e40*/  LOP3.LUT R9, R0.reuse, 0x168, RZ, 0xfc, !PT ;  /* 0x0000016800097812 */ /* 0x040fe200078efcff */
[----:B------:R-:W-:Y:S01]  /*5e50*/  IMAD R72, R7, R8, R72 ;  /* 0x0000000807487224 */ /* 0x000fe200078e0248 */
[----:B------:R-:W-:Y:S01]  /*5e60*/  LOP3.LUT R8, R0, 0x16a, RZ, 0xfc, !PT ;  /* 0x0000016a00087812 */ /* 0x000fe200078efcff */
[----:B------:R-:W-:Y:S01]  /*5e70*/  @!P1 IMAD.IADD R69, R69, 0x1, -R7 ;  /* 0x0000000145459824 */ /* 0x000fe200078e0a07 */
[----:B------:R-:W-:Y:S01]  /*5e80*/  ISETP.GE.AND P1, PT, R75, RZ, PT ;  /* 0x000000ff4b00720c */ /* 0x000fe20003f26270 */
[----:B------:R-:W-:Y:S01]  /*5e90*/  IMAD.MOV R10, RZ, RZ, -R10 ;  /* 0x000000ffff0a7224 */ /* 0x000fe200078e0a0a */
[----:B------:R-:W-:Y:S01]  /*5ea0*/  IABS R75, R8 ;  /* 0x00000008004b7213 */ /* 0x000fe20000000000 */
[C---:B------:R-:W-:Y:S02]  /*5eb0*/  IMAD R73, R7.reuse, R74, R73 ;  /* 0x0000004a07497224 */ /* 0x040fe400078e0249 */
[----:B------:R-:W-:Y:S01]  /*5ec0*/  @!P6 IMAD.IADD R70, R70, 0x1, -R7 ;  /* 0x000000014646e824 */ /* 0x000fe200078e0a07 */
[C---:B------:R-:W-:Y:S01]  /*5ed0*/  ISETP.GT.U32.AND P6, PT, R7.reuse, R72, PT ;  /* 0x000000480700720c */ /* 0x040fe20003fc4070 */
[C---:B------:R-:W-:Y:S01]  /*5ee0*/  IMAD R74, R7.reuse, R10, R11 ;  /* 0x0000000a074a7224 */ /* 0x040fe200078e020b */
[----:B------:R-:W-:Y:S01]  /*5ef0*/  LOP3.LUT R11, R0, 0x166, RZ, 0xfc, !PT ;  /* 0x00000166000b7812 */ /* 0x000fe200078efcff */
[----:B------:R-:W-:Y:S01]  /*5f00*/  @!P3 IMAD.MOV R69, RZ, RZ, -R69 ;  /* 0x000000ffff45b224 */ /* 0x000fe200078e0a45 */
[----:B------:R-:W-:Y:S01]  /*5f10*/  ISETP.GT.U32.AND P3, PT, R7, R73, PT ;  /* 0x000000490700720c */ /* 0x000fe20003f64070 */
[----:B------:R-:W-:Y:S01]  /*5f20*/  @!P5 IMAD.IADD R71, R71, 0x1, -R7 ;  /* 0x000000014747d824 */ /* 0x000fe200078e0a07 */
[----:B------:R-:W-:Y:S01]  /*5f30*/  ISETP.GT.U32.AND P5, PT, R7, R74, PT ;  /* 0x0000004a0700720c */ /* 0x000fe20003fa4070 */
[----:B------:R-:W-:Y:S01]  /*5f40*/  @!P0 IMAD.MOV R70, RZ, RZ, -R70 ;  /* 0x000000ffff468224 */ /* 0x000fe200078e0a46 */
[----:B------:R-:W-:Y:S01]  /*5f50*/  ISETP.GE.AND P0, PT, R76, RZ, PT ;  /* 0x000000ff4c00720c */ /* 0x000fe20003f06270 */
[----:B------:R-:W-:Y:S01]  /*5f60*/  @!P4 IMAD.MOV R71, RZ, RZ, -R71 ;  /* 0x000000ffff47c224 */ /* 0x000fe200078e0a47 */
[----:B------:R-:W-:-:S02]  /*5f70*/  IABS R76, R9 ;  /* 0x00000009004c7213 */ /* 0x000fc40000000000 */
[----:B------:R-:W-:Y:S01]  /*5f80*/  IABS R77, R11 ;  /* 0x0000000b004d7213 */ /* 0x000fe20000000000 */
[----:B------:R-:W-:Y:S01]  /*5f90*/  @!P6 IMAD.IADD R72, R72, 0x1, -R7 ;  /* 0x000000014848e824 */ /* 0x000fe200078e0a07 */
[----:B------:R-:W-:Y:S01]  /*5fa0*/  ISETP.GE.AND P6, PT, R8, RZ, PT ;  /* 0x000000ff0800720c */ /* 0x000fe20003fc6270 */
[----:B------:R-:W-:-:S04]  /*5fb0*/  IMAD.HI.U32 R8, R2, R75, RZ ;  /* 0x0000004b02087227 */ /* 0x000fc800078e00ff */
[--C-:B------:R-:W-:Y:S01]  /*5fc0*/  @!P3 IMAD.IADD R73, R73, 0x1, -R7.reuse ;  /* 0x000000014949b824 */ /* 0x100fe200078e0a07 */
[C---:B------:R-:W-:Y:S01]  /*5fd0*/  ISETP.GT.U32.AND P3, PT, R7.reuse, R72, PT ;  /* 0x000000480700720c */ /* 0x040fe20003f64070 */
[----:B------:R-:W-:Y:S02]  /*5fe0*/  @!P5 IMAD.IADD R74, R74, 0x1, -R7 ;  /* 0x000000014a4ad824 */ /* 0x000fe400078e0a07 */
[----:B------:R-:W-:Y:S01]  /*5ff0*/  IMAD.MOV R10, RZ, RZ, -R8 ;  /* 0x000000ffff0a7224 */ /* 0x000fe200078e0a08 */
[C---:B------:R-:W-:Y:S01]  /*6000*/  ISETP.GT.U32.AND P5, PT, R7.reuse, R73, PT ;  /* 0x000000490700720c */ /* 0x040fe20003fa4070 */
[----:B------:R-:W-:Y:S01]  /*6010*/  IMAD.HI.U32 R8, R2, R76, RZ ;  /* 0x0000004c02087227 */ /* 0x000fe200078e00ff */
[----:B------:R-:W-:-:S03]  /*6020*/  ISETP.GT.U32.AND P4, PT, R7, R74, PT ;  /* 0x0000004a0700720c */ /* 0x000fc60003f84070 */
[----:B------:R-:W-:Y:S02]  /*6030*/  IMAD.MOV R8, RZ, RZ, -R8 ;  /* 0x000000ffff087224 */ /* 0x000fe400078e0a08 */
[C---:B------:R-:W-:Y:S02]  /*6040*/  IMAD R75, R7.reuse, R10, R75 ;  /* 0x0000000a074b7224 */ /* 0x040fe400078e024b */
[C---:B------:R-:W-:Y:S02]  /*6050*/  IMAD R76, R7.reuse, R8, R76 ;  /* 0x00000008074c7224 */ /* 0x040fe400078e024c */
[--C-:B------:R-:W-:Y:S01]  /*6060*/  @!P3 IMAD.IADD R72, R72, 0x1, -R7.reuse ;  /* 0x000000014848b824 */ /* 0x100fe200078e0a07 */
[----:B------:R-:W-:Y:S01]  /*6070*/  ISETP.GT.U32.AND P3, PT, R7, R75, PT ;  /* 0x0000004b0700720c */ /* 0x000fe20003f64070 */
[----:B------:R-:W-:Y:S01]  /*6080*/  @!P5 IMAD.IADD R73, R73, 0x1, -R7 ;  /* 0x000000014949d824 */ /* 0x000fe200078e0a07 */
[----:B------:R-:W-:Y:S01]  /*6090*/  ISETP.GT.U32.AND P5, PT, R7, R76, PT ;  /* 0x0000004c0700720c */ /* 0x000fe20003fa4070 */
[----:B------:R-:W-:-:S04]  /*60a0*/  IMAD.HI.U32 R8, R2, R77, RZ ;  /* 0x0000004d02087227 */ /* 0x000fc800078e00ff */
[----:B------:R-:W-:Y:S02]  /*60b0*/  IMAD.MOV R8, RZ, RZ, -R8 ;  /* 0x000000ffff087224 */ /* 0x000fe400078e0a08 */
[----:B------:R-:W-:Y:S02]  /*60c0*/  @!P1 IMAD.MOV R72, RZ, RZ, -R72 ;  /* 0x000000ffff489224 */ /* 0x000fe400078e0a48 */
[----:B------:R-:W-:Y:S02]  /*60d0*/  IMAD R77, R7, R8, R77 ;  /* 0x00000008074d7224 */ /* 0x000fe400078e024d */
[--C-:B------:R-:W-:Y:S01]  /*60e0*/  @!P3 IMAD.IADD R75, R75, 0x1, -R7.reuse ;  /* 0x000000014b4bb824 */ /* 0x100fe200078e0a07 */
[----:B------:R-:W-:Y:S01]  /*60f0*/  ISETP.GE.AND P3, PT, R11, RZ, PT ;  /* 0x000000ff0b00720c */ /* 0x000fe20003f66270 */
[----:B------:R-:W-:Y:S01]  /*6100*/  @!P5 IMAD.IADD R76, R76, 0x1, -R7 ;  /* 0x000000014c4cd824 */ /* 0x000fe200078e0a07 */
[----:B------:R-:W-:Y:S01]  /*6110*/  LOP3.LUT R11, R0, 0x15c, RZ, 0xfc, !PT ;  /* 0x0000015c000b7812 */ /* 0x000fe200078efcff */
[----:B------:R-:W-:Y:S01]  /*6120*/  IMAD.HI.U32 R8, R2, R78, RZ ;  /* 0x0000004e02087227 */ /* 0x000fe200078e00ff */
[----:B------:R-:W-:-:S02]  /*6130*/  ISETP.GT.U32.AND P1, PT, R7, R75, PT ;  /* 0x0000004b0700720c */ /* 0x000fc40003f24070 */
[----:B------:R-:W-:Y:S01]  /*6140*/  ISETP.GT.U32.AND P5, PT, R7, R76, PT ;  /* 0x0000004c0700720c */ /* 0x000fe20003fa4070 */
[----:B------:R-:W-:Y:S01]  /*6150*/  @!P4 IMAD.IADD R74, R74, 0x1, -R7 ;  /* 0x000000014a4ac824 */ /* 0x000fe200078e0a07 */
[----:B------:R-:W-:Y:S01]  /*6160*/  ISETP.GE.AND P4, PT, R9, RZ, PT ;  /* 0x000000ff0900720c */ /* 0x000fe20003f86270 */
[----:B------:R-:W-:Y:S01]  /*6170*/  @!P2 IMAD.MOV R73, RZ, RZ, -R73 ;  /* 0x000000ffff49a224 */ /* 0x000fe200078e0a49 */
[----:B------:R-:W-:Y:S01]  /*6180*/  ISETP.GT.U32.AND P2, PT, R7, R77, PT ;  /* 0x0000004d0700720c */ /* 0x000fe20003f44070 */
[----:B------:R-:W-:Y:S01]  /*6190*/  IMAD.HI.U32 R9, R2, R79, RZ ;  /* 0x0000004f02097227 */ /* 0x000fe200078e00ff */
[----:B------:R-:W-:-:S03]  /*61a0*/  IABS R82, R11 ;  /* 0x0000000b00527213 */ /* 0x000fc60000000000 */
[----:B------:R-:W-:Y:S02]  /*61b0*/  IMAD.MOV R10, RZ, RZ, -R8 ;  /* 0x000000ffff0a7224 */ /* 0x000fe400078e0a08 */
[----:B------:R-:W-:Y:S01]  /*61c0*/  IMAD.MOV R80, RZ, RZ, -R9 ;  /* 0x000000ffff507224 */ /* 0x000fe200078e0a09 */
[----:B------:R-:W-:Y:S01]  /*61d0*/  LOP3.LUT R9, R0, 0x160, RZ, 0xfc, !PT ;  /* 0x0000016000097812 */ /* 0x000fe200078efcff */
[C---:B------:R-:W-:Y:S02]  /*61e0*/  IMAD R78, R7.reuse, R10, R78 ;  /* 0x0000000a074e7224 */ /* 0x040fe400078e024e */
[----:B------:R-:W-:Y:S01]  /*61f0*/  IMAD R79, R7, R80, R79 ;  /* 0x00000050074f7224 */ /* 0x000fe200078e024f */
[----:B------:R-:W-:Y:S01]  /*6200*/  IABS R80, R9 ;  /* 0x0000000900507213 */ /* 0x000fe20000000000 */
[--C-:B------:R-:W-:Y:S02]  /*6210*/  @!P1 IMAD.IADD R75, R75, 0x1, -R7.reuse ;  /* 0x000000014b4b9824 */ /* 0x100fe400078e0a07 */
        /* <DEDUP_REMOVED lines=24> */
[C---:B------:R-:W-:Y:S02]  /*63a0*/  IMAD R80, R7.reuse, R10, R80 ;  /* 0x0000000a07507224 */ /* 0x040fe400078e0250 */
[----:B------:R-:W-:Y:S02]  /*63b0*/  IMAD.MOV R8, RZ, RZ, -R8 ;  /* 0x000000ffff087224 */ /* 0x000fe400078e0a08 */
        /* <DEDUP_REMOVED lines=30> */
[--C-:B------:R-:W-:Y:S01]  /*65a0*/  @!P0 IMAD.IADD R80, R80, 0x1, -R7.reuse ;  /* 0x0000000150508824 */ /* 0x100fe200078e0a07 */
[C---:B------:R-:W-:Y:S01]  /*65b0*/  ISETP.GT.U32.AND P0, PT, R7.reuse, R83, PT ;  /* 0x000000530700720c */ /* 0x040fe20003f04070 */
[----:B------:R-:W-:Y:S02]  /*65c0*/  IMAD.MOV R8, RZ, RZ, -R8 ;  /* 0x000000ffff087224 */ /* 0x000fe400078e0a08 */
        /* <DEDUP_REMOVED lines=10> */
[----:B------:R-:W-:Y:S01]  /*6670*/  ISETP.GT.U32.AND P1, PT, R7, R85, PT ;  /* 0x000000550700720c */ /* 0x000fe20003f24070 */
[--C-:B------:R-:W-:Y:S02]  /*6680*/  @!P0 IMAD.IADD R83, R83, 0x1, -R7.reuse ;  /* 0x0000000153538824 */ /* 0x100fe400078e0a07 */
[----:B------:R-:W-:Y:S01]  /*6690*/  @!P3 IMAD.MOV R82, RZ, RZ, -R82 ;  /* 0x000000ffff52b224 */ /* 0x000fe200078e0a52 */
[----:B------:R-:W-:Y:S01]  /*66a0*/  ISETP.GT.U32.AND P3, PT, R7, R86, PT ;  /* 0x000000560700720c */ /* 0x000fe20003f64070 */
[----:B------:R-:W-:Y:S02]  /*66b0*/  VIADD R8, R3, 0x14e ;  /* 0x0000014e03087836 */ /* 0x000fe40000000000 */
[----:B------:R-:W-:-:S02]  /*66c0*/  @!P6 IMAD.IADD R84, R84, 0x1, -R7 ;  /* 0x000000015454e824 */ /* 0x000fc400078e0a07 */
[----:B------:R-:W-:Y:S01]  /*66d0*/  @!P2 IMAD.MOV R80, RZ, RZ, -R80 ;  /* 0x000000ffff50a224 */ /* 0x000fe200078e0a50 */
[----:B------:R-:W-:Y:S02]  /*66e0*/  ISETP.GT.U32.AND P2, PT, R7, R83, PT ;  /* 0x000000530700720c */ /* 0x000fe40003f44070 */
[----:B------:R-:W-:Y:S01]  /*66f0*/  ISETP.GE.AND P0, PT, R8, RZ, PT ;  /* 0x000000ff0800720c */ /* 0x000fe20003f06270 */
[--C-:B------:R-:W-:Y:S01]  /*6700*/  @!P1 IMAD.IADD R85, R85, 0x1, -R7.reuse ;  /* 0x0000000155559824 */ /* 0x100fe200078e0a07 */
[----:B------:R-:W-:Y:S01]  /*6710*/  IABS R89, R8 ;  /* 0x0000000800597213 */ /* 0x000fe20000000000 */
[----:B------:R-:W-:Y:S01]  /*6720*/  IMAD.HI.U32 R8, R2, R87, RZ ;  /* 0x0000005702087227 */ /* 0x000fe200078e00ff */
[----:B------:R-:W-:Y:S02]  /*6730*/  ISETP.GT.U32.AND P6, PT, R7, R84, PT ;  /* 0x000000540700720c */ /* 0x000fe40003fc4070 */
[----:B------:R-:W-:Y:S01]  /*6740*/  ISETP.GE.AND P1, PT, R91, RZ, PT ;  /* 0x000000ff5b00720c */ /* 0x000fe20003f26270 */
[----:B------:R-:W-:Y:S01]  /*6750*/  IMAD.MOV R8, RZ, RZ, -R8 ;  /* 0x000000ffff087224 */ /* 0x000fe200078e0a08 */
[----:B------:R-:W-:Y:S01]  /*6760*/  IABS R91, R94 ;  /* 0x0000005e005b7213 */ /* 0x000fe20000000000 */
[----:B------:R-:W-:Y:S01]  /*6770*/  @!P3 IMAD.IADD R86, R86, 0x1, -R7 ;  /* 0x000000015656b824 */ /* 0x000fe200078e0a07 */
[C---:B------:R-:W-:Y:S01]  /*6780*/  ISETP.GT.U32.AND P3, PT, R7.reuse, R85, PT ;  /* 0x000000550700720c */ /* 0x040fe20003f64070 */
[----:B------:R-:W-:-:S02]  /*6790*/  IMAD R87, R7, R8, R87 ;  /* 0x0000000807577224 */ /* 0x000fc400078e0257 */
[----:B------:R-:W-:-:S04]  /*67a0*/  IMAD.HI.U32 R8, R2, R88, RZ ;  /* 0x0000005802087227 */ /* 0x000fc800078e00ff */
[----:B------:R-:W-:Y:S01]  /*67b0*/  @!P2 IMAD.IADD R83, R83, 0x1, -R7 ;  /* 0x000000015353a824 */ /* 0x000fe200078e0a07 */
[----:B------:R-:W-:Y:S01]  /*67c0*/  ISETP.GE.AND P2, PT, R90, RZ, PT ;  /* 0x000000ff5a00720c */ /* 0x000fe20003f46270 */
[----:B------:R-:W-:Y:S01]  /*67d0*/  IMAD.HI.U32 R9, R2, R89, RZ ;  /* 0x0000005902097227 */ /* 0x000fe200078e00ff */
[----:B------:R-:W-:-:S03]  /*67e0*/  IABS R90, R93 ;  /* 0x0000005d005a7213 */ /* 0x000fc60000000000 */
[----:B------:R-:W-:Y:S02]  /*67f0*/  IMAD.MOV R8, RZ, RZ, -R8 ;  /* 0x000000ffff087224 */ /* 0x000fe400078e0a08 */
[----:B------:R-:W-:Y:S01]  /*6800*/  @!P6 IMAD.IADD R84, R84, 0x1, -R7 ;  /* 0x000000015454e824 */ /* 0x000fe200078e0a07 */
[C---:B------:R-:W-:Y:S01]  /*6810*/  ISETP.GT.U32.AND P6, PT, R7.reuse, R87, PT ;  /* 0x000000570700720c */ /* 0x040fe20003fc4070 */
[----:B------:R-:W-:Y:S02]  /*6820*/  IMAD.MOV R10, RZ, RZ, -R9 ;  /* 0x000000ffff0a7224 */ /* 0x000fe400078e0a09 */
[C---:B------:R-:W-:Y:S02]  /*6830*/  IMAD R88, R7.reuse, R8, R88 ;  /* 0x0000000807587224 */ /* 0x040fe400078e0258 */
[----:B------:R-:W-:Y:S02]  /*6840*/  IMAD R89, R7, R10, R89 ;  /* 0x0000000a07597224 */ /* 0x000fe400078e0259 */
[----:B------:R-:W-:Y:S01]  /*6850*/  @!P3 IMAD.IADD R85, R85, 0x1, -R7 ;  /* 0x000000015555b824 */ /* 0x000fe200078e0a07 */
[C---:B------:R-:W-:Y:S01]  /*6860*/  ISETP.GT.U32.AND P3, PT, R7.reuse, R88, PT ;  /* 0x000000580700720c */ /* 0x040fe20003f64070 */
[----:B------:R-:W-:Y:S01]  /*6870*/  @!P4 IMAD.MOV R83, RZ, RZ, -R83 ;  /* 0x000000ffff53c224 */ /* 0x000fe200078e0a53 */
[C---:B------:R-:W-:Y:S01]  /*6880*/  ISETP.GT.U32.AND P4, PT, R7.reuse, R86, PT ;  /* 0x000000560700720c */ /* 0x040fe20003f84070 */
[----:B------:R-:W-:Y:S01]  /*6890*/  @!P2 IMAD.MOV R85, RZ, RZ, -R85 ;  /* 0x000000ffff55a224 */ /* 0x000fe200078e0a55 */
[----:B------:R-:W-:Y:S01]  /*68a0*/  ISETP.GT.U32.AND P2, PT, R7, R89, PT ;  /* 0x000000590700720c */ /* 0x000fe20003f44070 */
[----:B------:R-:W-:-:S02]  /*68b0*/  @!P6 IMAD.IADD R87, R87, 0x1, -R7 ;  /* 0x000000015757e824 */ /* 0x000fc400078e0a07 */
[----:B------:R-:W-:-:S03]  /*68c0*/  IMAD.HI.U32 R9, R2, R91, RZ ;  /* 0x0000005b02097227 */ /* 0x000fc600078e00ff */
[----:B------:R-:W-:Y:S01]  /*68d0*/  ISETP.GT.U32.AND P6, PT, R7, R87, PT ;  /* 0x000000570700720c */ /* 0x000fe20003fc4070 */
[----:B------:R-:W-:Y:S01]  /*68e0*/  @!P5 IMAD.MOV R84, RZ, RZ, -R84 ;  /* 0x000000ffff54d224 */ /* 0x000fe200078e0a54 */
[----:B------:R-:W-:Y:S01]  /*68f0*/  ISETP.GE.AND P5, PT, R11, RZ, PT ;  /* 0x000000ff0b00720c */ /* 0x000fe20003fa6270 */
[----:B------:R-:W-:Y:S01]  /*6900*/  @!P3 IMAD.IADD R88, R88, 0x1, -R7 ;  /* 0x000000015858b824 */ /* 0x000fe200078e0a07 */
[----:B------:R-:W-:Y:S01]  /*6910*/  LOP3.LUT R11, R0, 0x146, RZ, 0xfc, !PT ;  /* 0x00000146000b7812 */ /* 0x000fe200078efcff */
[----:B------:R-:W-:Y:S01]  /*6920*/  IMAD.HI.U32 R8, R2, R90, RZ ;  /* 0x0000005a02087227 */ /* 0x000fe200078e00ff */
[----:B------:R-:W-:Y:S02]  /*6930*/  ISETP.GE.AND P3, PT, R94, RZ, PT ;  /* 0x000000ff5e00720c */ /* 0x000fe40003f66270 */
[----:B------:R-:W-:Y:S01]  /*6940*/  IABS R94, R96 ;  /* 0x00000060005e7213 */ /* 0x000fe20000000000 */
[----:B------:R-:W-:Y:S01]  /*6950*/  IMAD.MOV R10, RZ, RZ, -R9 ;  /* 0x000000ffff0a7224 */ /* 0x000fe200078e0a09 */
[----:B------:R-:W-:Y:S01]  /*6960*/  LOP3.LUT R9, R0, 0x148, RZ, 0xfc, !PT ;  /* 0x0000014800097812 */ /* 0x000fe200078efcff */
[--C-:B------:R-:W-:Y:S01]  /*6970*/  @!P2 IMAD.IADD R89, R89, 0x1, -R7.reuse ;  /* 0x000000015959a824 */ /* 0x100fe200078e0a07 */
[----:B------:R-:W-:Y:S01]  /*6980*/  ISETP.GT.U32.AND P2, PT, R7, R88, PT ;  /* 0x000000580700720c */ /* 0x000fe20003f44070 */
[--C-:B------:R-:W-:Y:S01]  /*6990*/  @!P4 IMAD.IADD R86, R86, 0x1, -R7.reuse ;  /* 0x000000015656c824 */ /* 0x100fe200078e0a07 */
[----:B------:R-:W-:Y:S01]  /*69a0*/  ISETP.GE.AND P4, PT, R92, RZ, PT ;  /* 0x000000ff5c00720c */ /* 0x000fe20003f86270 */
[----:B------:R-:W-:Y:S01]  /*69b0*/  IMAD.MOV R8, RZ, RZ, -R8 ;  /* 0x000000ffff087224 */ /* 0x000fe200078e0a08 */
[----:B------:R-:W-:Y:S01]  /*69c0*/  IABS R92, R9 ;  /* 0x00000009005c7213 */ /* 0x000fe20000000000 */
[----:B------:R-:W-:Y:S01]  /*69d0*/  @!P6 IMAD.IADD R87, R87, 0x1, -R7 ;  /* 0x000000015757e824 */ /* 0x000fe200078e0a07 */
[----:B------:R-:W-:Y:S01]  /*69e0*/  ISETP.GE.AND P6, PT, R93, RZ, PT ;  /* 0x000000ff5d00720c */ /* 0x000fe20003fc6270 */
[C---:B------:R-:W-:Y:S01]  /*69f0*/  IMAD R90, R7.reuse, R8, R90 ;  /* 0x00000008075a7224 */ /* 0x040fe200078e025a */
[----:B------:R-:W-:Y:S01]  /*6a00*/  IABS R93, R11 ;  /* 0x0000000b005d7213 */ /* 0x000fe20000000000 */
[----:B------:R-:W-:-:S02]  /*6a10*/  IMAD R91, R7, R10, R91 ;  /* 0x0000000a075b7224 */ /* 0x000fc400078e025b */
[----:B------:R-:W-:-:S04]  /*6a20*/  IMAD.HI.U32 R8, R2, R92, RZ ;  /* 0x0000005c02087227 */ /* 0x000fc800078e00ff */
[----:B------:R-:W-:Y:S01]  /*6a30*/  @!P5 IMAD.MOV R87, RZ, RZ, -R87 ;  /* 0x000000ffff57d224 */ /* 0x000fe200078e0a57 */
[C---:B------:R-:W-:Y:S01]  /*6a40*/  ISETP.GT.U32.AND P5, PT, R7.reuse, R90, PT ;  /* 0x0000005a0700720c */ /* 0x040fe20003fa4070 */
[----:B------:R-:W-:Y:S01]  /*6a50*/  @!P2 IMAD.IADD R88, R88, 0x1, -R7 ;  /* 0x000000015858a824 */ /* 0x000fe200078e0a07 */
[C---:B------:R-:W-:Y:S01]  /*6a60*/  ISETP.GT.U32.AND P2, PT, R7.reuse, R91, PT ;  /* 0x0000005b0700720c */ /* 0x040fe20003f44070 */
[----:B------:R-:W-:Y:S02]  /*6a70*/  IMAD.MOV R8, RZ, RZ, -R8 ;  /* 0x000000ffff087224 */ /* 0x000fe400078e0a08 */
[----:B------:R-:W-:Y:S01]  /*6a80*/  @!P1 IMAD.MOV R86, RZ, RZ, -R86 ;  /* 0x000000ffff569224 */ /* 0x000fe200078e0a56 */
[C---:B------:R-:W-:Y:S01]  /*6a90*/  ISETP.GT.U32.AND P1, PT, R7.reuse, R89, PT ;  /* 0x000000590700720c */ /* 0x040fe20003f24070 */
[----:B------:R-:W-:Y:S02]  /*6aa0*/  IMAD R92, R7, R8, R92 ;  /* 0x00000008075c7224 */ /* 0x000fe400078e025c */
[----:B------:R-:W-:-:S02]  /*6ab0*/  @!P4 IMAD.MOV R88, RZ, RZ, -R88 ;  /* 0x000000ffff58c224 */ /* 0x000fc400078e0a58 */
[----:B------:R-:W-:Y:S01]  /*6ac0*/  IMAD.HI.U32 R8, R2, R93, RZ ;  /* 0x0000005d02087227 */ /* 0x000fe200078e00ff */
[----:B------:R-:W-:-:S03]  /*6ad0*/  ISETP.GT.U32.AND P4, PT, R7, R92, PT ;  /* 0x0000005c0700720c */ /* 0x000fc60003f84070 */
[--C-:B------:R-:W-:Y:S02]  /*6ae0*/  @!P5 IMAD.IADD R90, R90, 0x1, -R7.reuse ;  /* 0x000000015a5ad824 */ /* 0x100fe400078e0a07 */
[--C-:B------:R-:W-:Y:S02]  /*6af0*/  @!P2 IMAD.IADD R91, R91, 0x1, -R7.reuse ;  /* 0x000000015b5ba824 */ /* 0x100fe400078e0a07 */
[----:B------:R-:W-:Y:S01]  /*6b00*/  @!P1 IMAD.IADD R89, R89, 0x1, -R7 ;  /* 0x0000000159599824 */ /* 0x000fe200078e0a07 */
[C---:B------:R-:W-:Y:S01]  /*6b10*/  ISETP.GT.U32.AND P5, PT, R7.reuse, R90, PT ;  /* 0x0000005a0700720c */ /* 0x040fe20003fa4070 */
[----:B------:R-:W-:Y:S01]  /*6b20*/  IMAD.MOV R8, RZ, RZ, -R8 ;  /* 0x000000ffff087224 */ /* 0x000fe200078e0a08 */
[----:B------:R-:W-:Y:S01]  /*6b30*/  ISETP.GT.U32.AND P2, PT, R7, R91, PT ;  /* 0x0000005b0700720c */ /* 0x000fe20003f44070 */
[----:B------:R-:W-:Y:S01]  /*6b40*/  IMAD.HI.U32 R10, R2, R95, RZ ;  /* 0x0000005f020a7227 */ /* 0x000fe200078e00ff */
[----:B------:R-:W-:-:S03]  /*6b50*/  ISETP.GE.AND P1, PT, R9, RZ, PT ;  /* 0x000000ff0900720c */ /* 0x000fc60003f26270 */
[----:B------:R-:W-:-:S04]  /*6b60*/  IMAD.HI.U32 R9, R2, R94, RZ ;  /* 0x0000005e02097227 */ /* 0x000fc800078e00ff */
[----:B------:R-:W-:Y:S02]  /*6b70*/  @!P4 IMAD.IADD R92, R92, 0x1, -R7 ;  /* 0x000000015c5cc824 */ /* 0x000fe400078e0a07 */
[----:B------:R-:W-:Y:S02]  /*6b80*/  IMAD.MOV R9, RZ, RZ, -R9 ;  /* 0x000000ffff097224 */ /* 0x000fe400078e0a09 */
[C---:B------:R-:W-:Y:S01]  /*6b90*/  IMAD R93, R7.reuse, R8, R93 ;  /* 0x00000008075d7224 */ /* 0x040fe200078e025d */
[C---:B------:R-:W-:Y:S01]  /*6ba0*/  ISETP.GT.U32.AND P4, PT, R7.reuse, R92, PT ;  /* 0x0000005c0700720c */ /* 0x040fe20003f84070 */
[----:B------:R-:W-:Y:S01]  /*6bb0*/  @!P5 IMAD.IADD R90, R90, 0x1, -R7 ;  /* 0x000000015a5ad824 */ /* 0x000fe200078e0a07 */
[----:B------:R-:W-:Y:S01]  /*6bc0*/  ISETP.GE.AND P5, PT, R96, RZ, PT ;  /* 0x000000ff6000720c */ /* 0x000fe20003fa6270 */
[----:B------:R-:W-:Y:S01]  /*6bd0*/  IMAD R94, R7, R9, R94 ;  /* 0x00000009075e7224 */ /* 0x000fe200078e025e */
[----:B------:R-:W-:Y:S01]  /*6be0*/  IABS R96, R99 ;  /* 0x0000006300607213 */ /* 0x000fe20000000000 */
[----:B------:R-:W-:-:S02]  /*6bf0*/  IMAD.MOV R10, RZ, RZ, -R10 ;  /* 0x000000ffff0a7224 */ /* 0x000fc400078e0a0a */
[----:B------:R-:W-:Y:S01]  /*6c00*/  @!P2 IMAD.IADD R91, R91, 0x1, -R7 ;  /* 0x000000015b5ba824 */ /* 0x000fe200078e0a07 */
[C---:B------:R-:W-:Y:S01]  /*6c10*/  ISETP.GT.U32.AND P2, PT, R7.reuse, R93, PT ;  /* 0x0000005d0700720c */ /* 0x040fe20003f44070 */
[----:B------:R-:W-:Y:S01]  /*6c20*/  @!P6 IMAD.MOV R90, RZ, RZ, -R90 ;  /* 0x000000ffff5ae224 */ /* 0x000fe200078e0a5a */
[C---:B------:R-:W-:Y:S01]  /*6c30*/  ISETP.GT.U32.AND P6, PT, R7.reuse, R94, PT ;  /* 0x0000005e0700720c */ /* 0x040fe20003fc4070 */
[----:B------:R-:W-:Y:S02]  /*6c40*/  IMAD R95, R7, R10, R95 ;  /* 0x0000000a075f7224 */ /* 0x000fe400078e025f */
[----:B------:R-:W-:Y:S02]  /*6c50*/  @!P4 IMAD.IADD R92, R92, 0x1, -R7 ;  /* 0x000000015c5cc824 */ /* 0x000fe400078e0a07 */
[----:B------:R-:W-:Y:S01]  /*6c60*/  VIADD R8, R3, 0x13e ;  /* 0x0000013e03087836 */ /* 0x000fe20000000000 */
[----:B------:R-:W-:Y:S01]  /*6c70*/  ISETP.GT.U32.AND P4, PT, R7, R95, PT ;  /* 0x0000005f0700720c */ /* 0x000fe20003f84070 */
[----:B------:R-:W-:-:S02]  /*6c80*/  @!P3 IMAD.MOV R91, RZ, RZ, -R91 ;  /* 0x000000ffff5bb224 */ /* 0x000fc400078e0a5b */
[----:B------:R-:W-:Y:S01]  /*6c90*/  @!P0 IMAD.MOV R89, RZ, RZ, -R89 ;  /* 0x000000ffff598224 */ /* 0x000fe200078e0a59 */
[----:B------:R-:W-:Y:S01]  /*6ca0*/  IABS R97, R8 ;  /* 0x0000000800617213 */ /* 0x000fe20000000000 */
[--C-:B------:R-:W-:Y:S01]  /*6cb0*/  @!P2 IMAD.IADD R93, R93, 0x1, -R7.reuse ;  /* 0x000000015d5da824 */ /* 0x100fe200078e0a07 */
[----:B------:R-:W-:Y:S01]  /*6cc0*/  ISETP.GE.AND P3, PT, R8, RZ, PT ;  /* 0x000000ff0800720c */ /* 0x000fe20003f66270 */
[--C-:B------:R-:W-:Y:S01]  /*6cd0*/  @!P6 IMAD.IADD R94, R94, 0x1, -R7.reuse ;  /* 0x000000015e5ee824 */ /* 0x100fe200078e0a07 */
[----:B------:R-:W-:Y:S01]  /*6ce0*/  ISETP.GE.AND P0, PT, R11, RZ, PT ;  /* 0x000000ff0b00720c */ /* 0x000fe20003f06270 */
[C---:B------:R-:W-:Y:S01]  /*6cf0*/  IMAD.HI.U32 R8, R2.reuse, R96, RZ ;  /* 0x0000006002087227 */ /* 0x040fe200078e00ff */
[C---:B------:R-:W-:Y:S02]  /*6d00*/  ISETP.GT.U32.AND P2, PT, R7.reuse, R93, PT ;  /* 0x0000005d0700720c */ /* 0x040fe40003f44070 */
[----:B------:R-:W-:Y:S01]  /*6d10*/  ISETP.GT.U32.AND P6, PT, R7, R94, PT ;  /* 0x0000005e0700720c */ /* 0x000fe20003fc4070 */
[----:B------:R-:W-:Y:S01]  /*6d20*/  @!P4 IMAD.IADD R95, R95, 0x1, -R7 ;  /* 0x000000015f5fc824 */ /* 0x000fe200078e0a07 */
[----:B------:R-:W-:Y:S01]  /*6d30*/  IABS R11, R100 ;  /* 0x00000064000b7213 */ /* 0x000fe20000000000 */
[----:B------:R-:W-:-:S03]  /*6d40*/  IMAD.HI.U32 R9, R2, R97, RZ ;  /* 0x0000006102097227 */ /* 0x000fc600078e00ff */
[----:B------:R-:W-:Y:S01]  /*6d50*/  ISETP.GT.U32.AND P4, PT, R7, R95, PT ;  /* 0x0000005f0700720c */ /* 0x000fe20003f84070 */
[----:B------:R-:W-:Y:S02]  /*6d60*/  IMAD.MOV R8, RZ, RZ, -R8 ;  /* 0x000000ffff087224 */ /* 0x000fe400078e0a08 */
[----:B------:R-:W-:Y:S01]  /*6d70*/  @!P1 IMAD.MOV R92, RZ, RZ, -R92 ;  /* 0x000000ffff5c9224 */ /* 0x000fe200078e0a5c */
[----:B------:R-:W-:Y:S01]  /*6d80*/  ISETP.GE.AND P1, PT, R98, RZ, PT ;  /* 0x000000ff6200720c */ /* 0x000fe20003f26270 */
        /* <DEDUP_REMOVED lines=46> */
[--C-:B------:R-:W-:Y:S01]  /*7070*/  @!P4 IMAD.IADD R100, R100, 0x1, -R7.reuse ;  /* 0x000000016464c824 */ /* 0x100fe200078e0a07 */
[----:B------:R-:W-:Y:S01]  /*7080*/  LOP3.LUT R11, R0, 0x12c, RZ, 0xfc, !PT ;  /* 0x0000012c000b7812 */ /* 0x000fe200078efcff */
[----:B------:R-:W-:Y:S01]  /*7090*/  @!P1 IMAD.IADD R98, R98, 0x1, -R7 ;  /* 0x0000000162629824 */ /* 0x000fe200078e0a07 */
[C---:B------:R-:W-:Y:S01]  /*70a0*/  ISETP.GT.U32.AND P2, PT, R7.reuse, R99, PT ;  /* 0x000000630700720c */ /* 0x040fe20003f44070 */
[----:B------:R-:W-:Y:S01]  /*70b0*/  @!P3 IMAD.MOV R97, RZ, RZ, -R97 ;  /* 0x000000ffff61b224 */ /* 0x000fe200078e0a61 */
[----:B------:R-:W-:Y:S01]  /*70c0*/  ISETP.GT.U32.AND P4, PT, R7, R100, PT ;  /* 0x000000640700720c */ /* 0x000fe20003f84070 */
[----:B------:R-:W-:Y:S01]  /*70d0*/  IMAD.HI.U32 R8, R2, R102, RZ ;  /* 0x0000006602087227 */ /* 0x000fe200078e00ff */
[----:B------:R-:W-:-:S02]  /*70e0*/  ISETP.GE.AND P1, PT, R9, RZ, PT ;  /* 0x000000ff0900720c */ /* 0x000fc40003f26270 */
        /* <DEDUP_REMOVED lines=29> */
[----:B------:R-:W-:Y:S01]  /*72c0*/  IMAD.HI.U32 R9, R2, R106, RZ ;  /* 0x0000006a02097227 */ /* 0x000fe200078e00ff */
[----:B------:R-:W-:-:S03]  /*72d0*/  ISETP.GT.U32.AND P6, PT, R7, R103, PT ;  /* 0x000000670700720c */ /* 0x000fc60003fc4070 */
[----:B------:R-:W-:Y:S02]  /*72e0*/  IMAD.MOV R10, RZ, RZ, -R8 ;  /* 0x000000ffff0a7224 */ /* 0x000fe400078e0a08 */
[----:B------:R-:W-:Y:S02]  /*72f0*/  IMAD.MOV R9, RZ, RZ, -R9 ;  /* 0x000000ffff097224 */ /* 0x000fe400078e0a09 */
[----:B------:R-:W-:Y:S02]  /*7300*/  IMAD R104, R7, R10, R104 ;  /* 0x0000000a07687224 */ /* 0x000fe400078e0268 */
[----:B------:R-:W-:-:S04]  /*7310*/  IMAD.HI.U32 R8, R2, R105, RZ ;  /* 0x0000006902087227 */ /* 0x000fc800078e00ff */
[C---:B------:R-:W-:Y:S02]  /*7320*/  IMAD R106, R7.reuse, R9, R106 ;  /* 0x00000009076a7224 */ /* 0x040fe400078e026a */
[--C-:B------:R-:W-:Y:S01]  /*7330*/  @!P1 IMAD.IADD R102, R102, 0x1, -R7.reuse ;  /* 0x0000000166669824 */ /* 0x100fe200078e0a07 */
[----:B------:R-:W-:Y:S01]  /*7340*/  ISETP.GT.U32.AND P1, PT, R7, R104, PT ;  /* 0x000000680700720c */ /* 0x000fe20003f24070 */
[----:B------:R-:W-:Y:S02]  /*7350*/  IMAD.MOV R8, RZ, RZ, -R8 ;  /* 0x000000ffff087224 */ /* 0x000fe400078e0a08 */
[----:B------:R-:W-:Y:S01]  /*7360*/  @!P6 IMAD.IADD R103, R103, 0x1, -R7 ;  /* 0x000000016767e824 */ /* 0x000fe200078e0a07 */
[C---:B------:R-:W-:Y:S01]  /*7370*/  ISETP.GT.U32.AND P6, PT, R7.reuse, R106, PT ;  /* 0x0000006a0700720c */ /* 0x040fe20003fc4070 */
[----:B------:R-:W-:Y:S01]  /*7380*/  IMAD R105, R7, R8, R105 ;  /* 0x0000000807697224 */ /* 0x000fe200078e0269 */
[----:B------:R-:W-:Y:S01]  /*7390*/  LOP3.LUT R8, R0, 0x12a, RZ, 0xfc, !PT ;  /* 0x0000012a00087812 */ /* 0x000fe200078efcff */
[----:B------:R-:W-:-:S02]  /*73a0*/  @!P5 IMAD.MOV R102, RZ, RZ, -R102 ;  /* 0x000000ffff66d224 */ /* 0x000fc400078e0a66 */
[----:B------:R-:W-:Y:S01]  /*73b0*/  @!P0 IMAD.MOV R101, RZ, RZ, -R101 ;  /* 0x000000ffff658224 */ /* 0x000fe200078e0a65 */
[----:B------:R-:W-:Y:S01]  /*73c0*/  ISETP.GT.U32.AND P5, PT, R7, R105, PT ;  /* 0x000000690700720c */ /* 0x000fe20003fa4070 */
[----:B------:R-:W-:Y:S01]  /*73d0*/  @!P4 IMAD.MOV R103, RZ, RZ, -R103 ;  /* 0x000000ffff67c224 */ /* 0x000fe200078e0a67 */
[----:B------:R-:W-:Y:S01]  /*73e0*/  ISETP.GE.AND P0, PT, R11, RZ, PT ;  /* 0x000000ff0b00720c */ /* 0x000fe20003f06270 */
[--C-:B------:R-:W-:Y:S01]  /*73f0*/  @!P1 IMAD.IADD R104, R104, 0x1, -R7.reuse ;  /* 0x0000000168689824 */ /* 0x100fe200078e0a07 */
[----:B------:R-:W-:Y:S01]  /*7400*/  IABS R107, R8 ;  /* 0x00000008006b7213 */ /* 0x000fe20000000000 */
[----:B------:R-:W-:Y:S01]  /*7410*/  IMAD.HI.U32 R9, R2, R110, RZ ;  /* 0x0000006e02097227 */ /* 0x000fe200078e00ff */
[----:B------:R-:W-:Y:S02]  /*7420*/  LOP3.LUT R11, R0, 0x128, RZ, 0xfc, !PT ;  /* 0x00000128000b7812 */ /* 0x000fe400078efcff */
[----:B------:R-:W-:Y:S01]  /*7430*/  ISETP.GE.AND P1, PT, R8, RZ, PT ;  /* 0x000000ff0800720c */ /* 0x000fe20003f26270 */
[----:B------:R-:W-:Y:S01]  /*7440*/  @!P6 IMAD.IADD R106, R106, 0x1, -R7 ;  /* 0x000000016a6ae824 */ /* 0x000fe200078e0a07 */
[----:B------:R-:W-:Y:S01]  /*7450*/  IABS R108, R11 ;  /* 0x0000000b006c7213 */ /* 0x000fe20000000000 */
[----:B------:R-:W-:-:S03]  /*7460*/  IMAD.HI.U32 R8, R2, R107, RZ ;  /* 0x0000006b02087227 */ /* 0x000fc600078e00ff */
[----:B------:R-:W-:Y:S01]  /*7470*/  ISETP.GT.U32.AND P6, PT, R7, R106, PT ;  /* 0x0000006a0700720c */ /* 0x000fe20003fc4070 */
[----:B------:R-:W-:Y:S02]  /*7480*/  IMAD.MOV R10, RZ, RZ, -R8 ;  /* 0x000000ffff0a7224 */ /* 0x000fe400078e0a08 */
[----:B------:R-:W-:-:S04]  /*7490*/  IMAD.HI.U32 R8, R2, R108, RZ ;  /* 0x0000006c02087227 */ /* 0x000fc800078e00ff */
[----:B------:R-:W-:Y:S01]  /*74a0*/  @!P5 IMAD.IADD R105, R105, 0x1, -R7 ;  /* 0x000000016969d824 */ /* 0x000fe200078e0a07 */
[C---:B------:R-:W-:Y:S01]  /*74b0*/  ISETP.GT.U32.AND P5, PT, R7.reuse, R104, PT ;  /* 0x000000680700720c */ /* 0x040fe20003fa4070 */
[C---:B------:R-:W-:Y:S02]  /*74c0*/  IMAD R107, R7.reuse, R10, R107 ;  /* 0x0000000a076b7224 */ /* 0x040fe400078e026b */
[----:B------:R-:W-:Y:S01]  /*74d0*/  IMAD.MOV R10, RZ, RZ, -R8 ;  /* 0x000000ffff0a7224 */ /* 0x000fe200078e0a08 */
[C---:B------:R-:W-:Y:S01]  /*74e0*/  ISETP.GT.U32.AND P4, PT, R7.reuse, R105, PT ;  /* 0x000000690700720c */ /* 0x040fe20003f84070 */
[----:B------:R-:W-:Y:S02]  /*74f0*/  @!P6 IMAD.IADD R106, R106, 0x1, -R7 ;  /* 0x000000016a6ae824 */ /* 0x000fe400078e0a07 */
[----:B------:R-:W-:Y:S02]  /*7500*/  IMAD R108, R7, R10, R108 ;  /* 0x0000000a076c7224 */ /* 0x000fe400078e026c */
[----:B------:R-:W-:-:S03]  /*7510*/  IMAD.HI.U32 R8, R2, R109, RZ ;  /* 0x0000006d02087227 */ /* 0x000fc600078e00ff */
[C---:B------:R-:W-:Y:S01]  /*7520*/  ISETP.GT.U32.AND P6, PT, R7.reuse, R108, PT ;  /* 0x0000006c0700720c */ /* 0x040fe20003fc4070 */
[--C-:B------:R-:W-:Y:S01]  /*7530*/  @!P5 IMAD.IADD R104, R104, 0x1, -R7.reuse ;  /* 0x000000016868d824 */ /* 0x100fe200078e0a07 */
[----:B------:R-:W-:Y:S01]  /*7540*/  ISETP.GT.U32.AND P5, PT, R7, R107, PT ;  /* 0x0000006b0700720c */ /* 0x000fe20003fa4070 */
[----:B------:R-:W-:Y:S02]  /*7550*/  IMAD.MOV R8, RZ, RZ, -R8 ;  /* 0x000000ffff087224 */ /* 0x000fe400078e0a08 */
[----:B------:R-:W-:Y:S01]  /*7560*/  @!P4 IMAD.IADD R105, R105, 0x1, -R7 ;  /* 0x000000016969c824 */ /* 0x000fe200078e0a07 */
[----:B------:R-:W-:Y:S01]  /*7570*/  ISETP.GE.AND P4, PT, R11, RZ, PT ;  /* 0x000000ff0b00720c */ /* 0x000fe20003f86270 */
[----:B------:R-:W-:Y:S01]  /*7580*/  IMAD.MOV R9, RZ, RZ, -R9 ;  /* 0x000000ffff097224 */ /* 0x000fe200078e0a09 */
[----:B------:R-:W-:Y:S01]  /*7590*/  LOP3.LUT R11, R0, 0x122, RZ, 0xfc, !PT ;  /* 0x00000122000b7812 */ /* 0x000fe200078efcff */
[----:B------:R-:W-:Y:S02]  /*75a0*/  IMAD R109, R7, R8, R109 ;  /* 0x00000008076d7224 */ /* 0x000fe400078e026d */
[----:B------:R-:W-:Y:S01]  /*75b0*/  VIADD R8, R3, 0x11e ;  /* 0x0000011e03087836 */ /* 0x000fe20000000000 */
[----:B------:R-:W-:Y:S01]  /*75c0*/  IABS R111, R11 ;  /* 0x0000000b006f7213 */ /* 0x000fe20000000000 */
[----:B------:R-:W-:-:S02]  /*75d0*/  IMAD R110, R7, R9, R110 ;  /* 0x00000009076e7224 */ /* 0x000fc400078e026e */
[----:B------:R-:W-:Y:S01]  /*75e0*/  @!P6 IMAD.IADD R108, R108, 0x1, -R7 ;  /* 0x000000016c6ce824 */ /* 0x000fe200078e0a07 */
[----:B------:R-:W-:Y:S01]  /*75f0*/  IABS R113, R8 ;  /* 0x0000000800717213 */ /* 0x000fe20000000000 */
[----:B------:R-:W-:Y:S01]  /*7600*/  @!P2 IMAD.MOV R105, RZ, RZ, -R105 ;  /* 0x000000ffff69a224 */ /* 0x000fe200078e0a69 */
[----:B------:R-:W-:Y:S01]  /*7610*/  ISETP.GT.U32.AND P2, PT, R7, R109, PT ;  /* 0x0000006d0700720c */ /* 0x000fe20003f44070 */
[----:B------:R-:W-:Y:S01]  /*7620*/  @!P5 IMAD.IADD R107, R107, 0x1, -R7 ;  /* 0x000000016b6bd824 */ /* 0x000fe200078e0a07 */
[----:B------:R-:W-:Y:S01]  /*7630*/  ISETP.GE.AND P5, PT, R8, RZ, PT ;  /* 0x000000ff0800720c */ /* 0x000fe20003fa6270 */
[----:B------:R-:W-:Y:S01]  /*7640*/  @!P0 IMAD.MOV R106, RZ, RZ, -R106 ;  /* 0x000000ffff6a8224 */ /* 0x000fe200078e0a6a */
[C---:B------:R-:W-:Y:S01]  /*7650*/  ISETP.GT.U32.AND P6, PT, R7.reuse, R108, PT ;  /* 0x0000006c0700720c */ /* 0x040fe20003fc4070 */
[----:B------:R-:W-:Y:S01]  /*7660*/  IMAD.HI.U32 R8, R2, R111, RZ ;  /* 0x0000006f02087227 */ /* 0x000fe200078e00ff */
[----:B------:R-:W-:-:S03]  /*7670*/  ISETP.GT.U32.AND P0, PT, R7, R110, PT ;  /* 0x0000006e0700720c */ /* 0x000fc60003f04070 */
[----:B------:R-:W-:Y:S02]  /*7680*/  IMAD.MOV R8, RZ, RZ, -R8 ;  /* 0x000000ffff087224 */ /* 0x000fe400078e0a08 */
[----:B------:R-:W-:Y:S01]  /*7690*/  @!P3 IMAD.MOV R104, RZ, RZ, -R104 ;  /* 0x000000ffff68b224 */ /* 0x000fe200078e0a68 */
[C---:B------:R-:W-:Y:S01]  /*76a0*/  ISETP.GT.U32.AND P3, PT, R7.reuse, R107, PT ;  /* 0x0000006b0700720c */ /* 0x040fe20003f64070 */
[----:B------:R-:W-:Y:S02]  /*76b0*/  IMAD R111, R7, R8, R111 ;  /* 0x00000008076f7224 */ /* 0x000fe400078e026f */
[--C-:B------:R-:W-:Y:S01]  /*76c0*/  @!P2 IMAD.IADD R109, R109, 0x1, -R7.reuse ;  /* 0x000000016d6da824 */ /* 0x100fe200078e0a07 */
[----:B------:R-:W-:Y:S01]  /*76d0*/  ISETP.GE.AND P2, PT, R115, RZ, PT ;  /* 0x000000ff7300720c */ /* 0x000fe20003f46270 */
[--C-:B------:R-:W-:Y:S01]  /*76e0*/  @!P6 IMAD.IADD R108, R108, 0x1, -R7.reuse ;  /* 0x000000016c6ce824 */ /* 0x100fe200078e0a07 */
[C---:B------:R-:W-:Y:S01]  /*76f0*/  ISETP.GT.U32.AND P6, PT, R7.reuse, R111, PT ;  /* 0x0000006f0700720c */ /* 0x040fe20003fc4070 */
[----:B------:R-:W-:Y:S01]  /*7700*/  @!P0 IMAD.IADD R110, R110, 0x1, -R7 ;  /* 0x000000016e6e8824 */ /* 0x000fe200078e0a07 */
[----:B------:R-:W-:Y:S01]  /*7710*/  ISETP.GT.U32.AND P0, PT, R7, R109, PT ;  /* 0x0000006d0700720c */ /* 0x000fe20003f04070 */
[----:B------:R-:W-:Y:S01]  /*7720*/  IMAD.HI.U32 R8, R2, R112, RZ ;  /* 0x0000007002087227 */ /* 0x000fe200078e00ff */
[----:B------:R-:W-:-:S03]  /*7730*/  IABS R115, R118 ;  /* 0x0000007600737213 */ /* 0x000fc60000000000 */
[----:B------:R-:W-:Y:S02]  /*7740*/  IMAD.MOV R8, RZ, RZ, -R8 ;  /* 0x000000ffff087224 */ /* 0x000fe400078e0a08 */
[--C-:B------:R-:W-:Y:S01]  /*7750*/  @!P3 IMAD.IADD R107, R107, 0x1, -R7.reuse ;  /* 0x000000016b6bb824 */ /* 0x100fe200078e0a07 */
[----:B------:R-:W-:Y:S01]  /*7760*/  ISETP.GE.AND P3, PT, R114, RZ, PT ;  /* 0x000000ff7200720c */ /* 0x000fe20003f66270 */
[----:B------:R-:W-:Y:S01]  /*7770*/  IMAD R112, R7, R8, R112 ;  /* 0x0000000807707224 */ /* 0x000fe200078e0270 */
[----:B------:R-:W-:Y:S01]  /*7780*/  IABS R114, R117 ;  /* 0x0000007500727213 */ /* 0x000fe20000000000 */
[--C-:B------:R-:W-:Y:S01]  /*7790*/  @!P6 IMAD.IADD R111, R111, 0x1, -R7.reuse ;  /* 0x000000016f6fe824 */ /* 0x100fe200078e0a07 */
[----:B------:R-:W-:Y:S01]  /*77a0*/  ISETP.GT.U32.AND P6, PT, R7, R110, PT ;  /* 0x0000006e0700720c */ /* 0x000fe20003fc4070 */
[----:B------:R-:W-:Y:S01]  /*77b0*/  @!P0 IMAD.IADD R109, R109, 0x1, -R7 ;  /* 0x000000016d6d8824 */ /* 0x000fe200078e0a07 */
[----:B------:R-:W-:Y:S01]  /*77c0*/  ISETP.GT.U32.AND P0, PT, R7, R112, PT ;  /* 0x000000700700720c */ /* 0x000fe20003f04070 */
[----:B------:R-:W-:-:S04]  /*77d0*/  IMAD.HI.U32 R9, R2, R113, RZ ;  /* 0x0000007102097227 */ /* 0x000fc800078e00ff */
[----:B------:R-:W-:Y:S02]  /*77e0*/  IMAD.MOV R10, RZ, RZ, -R9 ;  /* 0x000000ffff0a7224 */ /* 0x000fe400078e0a09 */
[----:B------:R-:W-:Y:S01]  /*77f0*/  @!P1 IMAD.MOV R107, RZ, RZ, -R107 ;  /* 0x000000ffff6b9224 */ /* 0x000fe200078e0a6b */
[C---:B------:R-:W-:Y:S01]  /*7800*/  ISETP.GT.U32.AND P1, PT, R7.reuse, R111, PT ;  /* 0x0000006f0700720c */ /* 0x040fe20003f24070 */
[----:B------:R-:W-:Y:S02]  /*7810*/  IMAD R113, R7, R10, R113 ;  /* 0x0000000a07717224 */ /* 0x000fe400078e0271 */
[----:B------:R-:W-:Y:S01]  /*7820*/  @!P4 IMAD.MOV R108, RZ, RZ, -R108 ;  /* 0x000000ffff6cc224 */ /* 0x000fe200078e0a6c */
[----:B------:R-:W-:Y:S01]  /*7830*/  ISETP.GE.AND P4, PT, R11, RZ, PT ;  /* 0x000000ff0b00720c */ /* 0x000fe20003f86270 */
[--C-:B------:R-:W-:Y:S01]  /*7840*/  @!P6 IMAD.IADD R110, R110, 0x1, -R7.reuse ;  /* 0x000000016e6ee824 */ /* 0x100fe200078e0a07 */
[----:B------:R-:W-:Y:S01]  /*7850*/  ISETP.GE.AND P6, PT, R116, RZ, PT ;  /* 0x000000ff7400720c */ /* 0x000fe20003fc6270 */
[----:B------:R-:W-:Y:S01]  /*7860*/  @!P0 IMAD.IADD R112, R112, 0x1, -R7 ;  /* 0x0000000170708824 */ /* 0x000fe200078e0a07 */
[----:B------:R-:W-:Y:S01]  /*7870*/  LOP3.LUT R11, R0, 0x116, RZ, 0xfc, !PT ;  /* 0x00000116000b7812 */ /* 0x000fe200078efcff */
[----:B------:R-:W-:Y:S01]  /*7880*/  IMAD.HI.U32 R8, R2, R114, RZ ;  /* 0x0000007202087227 */ /* 0x000fe200078e00ff */
[----:B------:R-:W-:-:S02]  /*7890*/  ISETP.GE.AND P0, PT, R118, RZ, PT ;  /* 0x000000ff7600720c */ /* 0x000fc40003f06270 */
[----:B------:R-:W-:Y:S01]  /*78a0*/  IABS R118, R120 ;  /* 0x0000007800767213 */ /* 0x000fe20000000000 */
[----:B------:R-:W-:-:S04]  /*78b0*/  IMAD.HI.U32 R9, R2, R115, RZ ;  /* 0x0000007302097227 */ /* 0x000fc800078e00ff */
[----:B------:R-:W-:Y:S01]  /*78c0*/  @!P3 IMAD.MOV R109, RZ, RZ, -R109 ;  /* 0x000000ffff6db224 */ /* 0x000fe200078e0a6d */
[C---:B------:R-:W-:Y:S01]  /*78d0*/  ISETP.GT.U32.AND P3, PT, R7.reuse, R113, PT ;  /* 0x000000710700720c */ /* 0x040fe20003f64070 */
[----:B------:R-:W-:Y:S01]  /*78e0*/  @!P2 IMAD.MOV R110, RZ, RZ, -R110 ;  /* 0x000000ffff6ea224 */ /* 0x000fe200078e0a6e */
[----:B------:R-:W-:Y:S01]  /*78f0*/  ISETP.GT.U32.AND P2, PT, R7, R112, PT ;  /* 0x000000700700720c */ /* 0x000fe20003f44070 */
[----:B------:R-:W-:Y:S02]  /*7900*/  IMAD.MOV R8, RZ, RZ, -R8 ;  /* 0x000000ffff087224 */ /* 0x000fe400078e0a08 */
[----:B------:R-:W-:Y:S01]  /*7910*/  IMAD.MOV R10, RZ, RZ, -R9 ;  /* 0x000000ffff0a7224 */ /* 0x000fe200078e0a09 */
[----:B------:R-:W-:Y:S01]  /*7920*/  LOP3.LUT R9, R0, 0x118, RZ, 0xfc, !PT ;  /* 0x0000011800097812 */ /* 0x000fe200078efcff */
[----:B------:R-:W-:Y:S01]  /*7930*/  @!P1 IMAD.IADD R111, R111, 0x1, -R7 ;  /* 0x000000016f6f9824 */ /* 0x000fe200078e0a07 */
[----:B------:R-:W-:Y:S01]  /*7940*/  ISETP.GE.AND P1, PT, R117, RZ, PT ;  /* 0x000000ff7500720c */ /* 0x000fe20003f26270 */
[C---:B------:R-:W-:Y:S01]  /*7950*/  IMAD R114, R7.reuse, R8, R114 ;  /* 0x0000000807727224 */ /* 0x040fe200078e0272 */
[----:B------:R-:W-:Y:S01]  /*7960*/  IABS R116, R9 ;  /* 0x0000000900747213 */ /* 0x000fe20000000000 */
[C---:B------:R-:W-:Y:S01]  /*7970*/  IMAD R115, R7.reuse, R10, R115 ;  /* 0x0000000a07737224 */ /* 0x040fe200078e0273 */
[----:B------:R-:W-:Y:S01]  /*7980*/  IABS R117, R11 ;  /* 0x0000000b00757213 */ /* 0x000fe20000000000 */
[----:B------:R-:W-:Y:S01]  /*7990*/  @!P4 IMAD.MOV R111, RZ, RZ, -R111 ;  /* 0x000000ffff6fc224 */ /* 0x000fe200078e0a6f */
[----:B------:R-:W-:Y:S01]  /*79a0*/  ISETP.GT.U32.AND P4, PT, R7, R114, PT ;  /* 0x000000720700720c */ /* 0x000fe20003f84070 */
[----:B------:R-:W-:-:S02]  /*79b0*/  @!P3 IMAD.IADD R113, R113, 0x1, -R7 ;  /* 0x000000017171b824 */ /* 0x000fc400078e0a07 */
[----:B------:R-:W-:-:S03]  /*79c0*/  IMAD.HI.U32 R8, R2, R116, RZ ;  /* 0x0000007402087227 */ /* 0x000fc600078e00ff */
[C---:B------:R-:W-:Y:S01]  /*79d0*/  ISETP.GT.U32.AND P3, PT, R7.reuse, R113, PT ;  /* 0x000000710700720c */ /* 0x040fe20003f64070 */
[--C-:B------:R-:W-:Y:S01]  /*79e0*/  @!P2 IMAD.IADD R112, R112, 0x1, -R7.reuse ;  /* 0x000000017070a824 */ /* 0x100fe200078e0a07 */
[C---:B------:R-:W-:Y:S01]  /*79f0*/  ISETP.GT.U32.AND P2, PT, R7.reuse, R115, PT ;  /* 0x000000730700720c */ /* 0x040fe20003f44070 */
[----:B------:R-:W-:Y:S02]  /*7a00*/  IMAD.MOV R8, RZ, RZ, -R8 ;  /* 0x000000ffff087224 */ /* 0x000fe400078e0a08 */
[----:B------:R-:W-:Y:S02]  /*7a10*/  @!P6 IMAD.MOV R112, RZ, RZ, -R112 ;  /* 0x000000ffff70e224 */ /* 0x000fe400078e0a70 */
[C---:B------:R-:W-:Y:S02]  /*7a20*/  IMAD R116, R7.reuse, R8, R116 ;  /* 0x0000000807747224 */ /* 0x040fe400078e0274 */
[----:B------:R-:W-:Y:S02]  /*7a30*/  @!P4 IMAD.IADD R114, R114, 0x1, -R7 ;  /* 0x000000017272c824 */ /* 0x000fe400078e0a07 */
[----:B------:R-:W-:Y:S01]  /*7a40*/  IMAD.HI.U32 R8, R2, R117, RZ ;  /* 0x0000007502087227 */ /* 0x000fe200078e00ff */
[----:B------:R-:W-:-:S02]  /*7a50*/  ISETP.GT.U32.AND P6, PT, R7, R116, PT ;  /* 0x000000740700720c */ /* 0x000fc40003fc4070 */
        /* <DEDUP_REMOVED lines=8> */
[--C-:B------:R-:W-:Y:S02]  /*7ae0*/  @!P6 IMAD.IADD R116, R116, 0x1, -R7.reuse ;  /* 0x000000017474e824 */ /* 0x100fe400078e0a07 */
[----:B------:R-:W-:Y:S01]  /*7af0*/  @!P4 IMAD.IADD R114, R114, 0x1, -R7 ;  /* 0x000000017272c824 */ /* 0x000fe200078e0a07 */
[----:B------:R-:W-:Y:S01]  /*7b00*/  ISETP.GE.AND P4, PT, R120, RZ, PT ;  /* 0x000000ff7800720c */ /* 0x000fe20003f86270 */
[C---:B------:R-:W-:Y:S01]  /*7b10*/  IMAD R117, R7.reuse, R8, R117 ;  /* 0x0000000807757224 */ /* 0x040fe200078e0275 */
[C---:B------:R-:W-:Y:S01]  /*7b20*/  ISETP.GT.U32.AND P6, PT, R7.reuse, R116, PT ;  /* 0x000000740700720c */ /* 0x040fe20003fc4070 */
[----:B------:R-:W-:Y:S01]  /*7b30*/  IMAD R118, R7, R9, R118 ;  /* 0x0000000907767224 */ /* 0x000fe200078e0276 */
[----:B------:R-:W-:Y:S01]  /*7b40*/  IABS R120, R123 ;  /* 0x0000007b00787213 */ /* 0x000fe20000000000 */
[----:B------:R-:W-:-:S04]  /*7b50*/  IMAD.HI.U32 R10, R2, R119, RZ ;  /* 0x00000077020a7227 */ /* 0x000fc800078e00ff */
[--C-:B------:R-:W-:Y:S01]  /*7b60*/  @!P2 IMAD.IADD R115, R115, 0x1, -R7.reuse ;  /* 0x000000017373a824 */ /* 0x100fe200078e0a07 */
[C---:B------:R-:W-:Y:S01]  /*7b70*/  ISETP.GT.U32.AND P2, PT, R7.reuse, R117, PT ;  /* 0x000000750700720c */ /* 0x040fe20003f44070 */
[----:B------:R-:W-:Y:S01]  /*7b80*/  @!P1 IMAD.MOV R114, RZ, RZ, -R114 ;  /* 0x000000ffff729224 */ /* 0x000fe200078e0a72 */
[C---:B------:R-:W-:Y:S01]  /*7b90*/  ISETP.GT.U32.AND P1, PT, R7.reuse, R118, PT ;  /* 0x000000760700720c */ /* 0x040fe20003f24070 */
[----:B------:R-:W-:Y:S02]  /*7ba0*/  IMAD.MOV R10, RZ, RZ, -R10 ;  /* 0x000000ffff0a7224 */ /* 0x000fe400078e0a0a */
[----:B------:R-:W-:Y:S02]  /*7bb0*/  @!P6 IMAD.IADD R116, R116, 0x1, -R7 ;  /* 0x000000017474e824 */ /* 0x000fe400078e0a07 */
[----:B------:R-:W-:Y:S02]  /*7bc0*/  IMAD R119, R7, R10, R119 ;  /* 0x0000000a07777224 */ /* 0x000fe400078e0277 */
[----:B------:R-:W-:-:S02]  /*7bd0*/  VIADD R8, R3, 0x10e ;  /* 0x0000010e03087836 */ /* 0x000fc40000000000 */
[----:B------:R-:W-:Y:S01]  /*7be0*/  @!P0 IMAD.MOV R115, RZ, RZ, -R115 ;  /* 0x000000ffff738224 */ /* 0x000fe200078e0a73 */
[----:B------:R-:W-:Y:S01]  /*7bf0*/  ISETP.GT.U32.AND P6, PT, R7, R119, PT ;  /* 0x000000770700720c */ /* 0x000fe20003fc4070 */
[--C-:B------:R-:W-:Y:S01]  /*7c00*/  @!P2 IMAD.IADD R117, R117, 0x1, -R7.reuse ;  /* 0x000000017575a824 */ /* 0x100fe200078e0a07 */
[----:B------:R-:W-:Y:S01]  /*7c10*/  ISETP.GE.AND P0, PT, R8, RZ, PT ;  /* 0x000000ff0800720c */ /* 0x000fe20003f06270 */
[----:B------:R-:W-:Y:S01]  /*7c20*/  @!P1 IMAD.IADD R118, R118, 0x1, -R7 ;  /* 0x0000000176769824 */ /* 0x000fe200078e0a07 */
[----:B------:R-:W-:Y:S01]  /*7c30*/  IABS R121, R8 ;  /* 0x0000000800797213 */ /* 0x000fe20000000000 */
[C---:B------:R-:W-:Y:S01]  /*7c40*/  IMAD.HI.U32 R8, R2.reuse, R120, RZ ;  /* 0x0000007802087227 */ /* 0x040fe200078e00ff */
[C---:B------:R-:W-:Y:S02]  /*7c50*/  ISETP.GT.U32.AND P2, PT, R7.reuse, R117, PT ;  /* 0x000000750700720c */ /* 0x040fe40003f44070 */
[----:B------:R-:W-:Y:S01]  /*7c60*/  ISETP.GT.U32.AND P1, PT, R7, R118, PT ;  /* 0x000000760700720c */ /* 0x000fe20003f24070 */
[----:B------:R-:W-:Y:S01]  /*7c70*/  @!P5 IMAD.MOV R113, RZ, RZ, -R113 ;  /* 0x000000ffff71d224 */ /* 0x000fe200078e0a71 */
[----:B------:R-:W-:Y:S01]  /*7c80*/  ISETP.GE.AND P5, PT, R11, RZ, PT ;  /* 0x000000ff0b00720c */ /* 0x000fe20003fa6270 */
[----:B------:R-:W-:Y:S01]  /*7c90*/  IMAD.HI.U32 R9, R2, R121, RZ ;  /* 0x0000007902097227 */ /* 0x000fe200078e00ff */
[----:B------:R-:W-:-:S03]  /*7ca0*/  IABS R11, R124 ;  /* 0x0000007c000b7213 */ /* 0x000fc60000000000 */
[----:B------:R-:W-:Y:S02]  /*7cb0*/  IMAD.MOV R8, RZ, RZ, -R8 ;  /* 0x000000ffff087224 */ /* 0x000fe400078e0a08 */
[----:B------:R-:W-:Y:S01]  /*7cc0*/  @!P3 IMAD.MOV R116, RZ, RZ, -R116 ;  /* 0x000000ffff74b224 */ /* 0x000fe200078e0a74 */
[----:B------:R-:W-:Y:S01]  /*7cd0*/  ISETP.GE.AND P3, PT, R122, RZ, PT ;  /* 0x000000ff7a00720c */ /* 0x000fe20003f66270 */
[----:B------:R-:W-:Y:S02]  /*7ce0*/  @!P6 IMAD.IADD R119, R119, 0x1, -R7 ;  /* 0x000000017777e824 */ /* 0x000fe400078e0a07 */
[----:B------:R-:W-:Y:S01]  /*7cf0*/  IMAD.MOV R122, RZ, RZ, -R9 ;  /* 0x000000ffff7a7224 */ /* 0x000fe200078e0a09 */
[----:B------:R-:W-:Y:S01]  /*7d00*/  LOP3.LUT R9, R0, 0x108, RZ, 0xfc, !PT ;  /* 0x0000010800097812 */ /* 0x000fe200078efcff */
[C---:B------:R-:W-:Y:S01]  /*7d10*/  IMAD R120, R7.reuse, R8, R120 ;  /* 0x0000000807787224 */ /* 0x040fe200078e0278 */
[----:B------:R-:W-:Y:S01]  /*7d20*/  ISETP.GT.U32.AND P6, PT, R7, R119, PT ;  /* 0x000000770700720c */ /* 0x000fe20003fc4070 */
[----:B------:R-:W-:Y:S01]  /*7d30*/  IMAD.HI.U32 R10, R2, R11, RZ ;  /* 0x0000000b020a7227 */ /* 0x000fe200078e00ff */
[----:B------:R-:W-:-:S03]  /*7d40*/  LOP3.LUT R8, R0, 0x10a, RZ, 0xfc, !PT ;  /* 0x0000010a00087812 */ /* 0x000fc600078efcff */
[----:B------:R-:W-:Y:S01]  /*7d50*/  @!P2 IMAD.IADD R117, R117, 0x1, -R7 ;  /* 0x000000017575a824 */ /* 0x000fe200078e0a07 */
[----:B------:R-:W-:Y:S01]  /*7d60*/  ISETP.GE.AND P2, PT, R123, RZ, PT ;  /* 0x000000ff7b00720c */ /* 0x000fe20003f46270 */
[C---:B------:R-:W-:Y:S01]  /*7d70*/  IMAD R121, R7.reuse, R122, R121 ;  /* 0x0000007a07797224 */ /* 0x040fe200078e0279 */
[----:B------:R-:W-:Y:S01]  /*7d80*/  IABS R123, R8 ;  /* 0x00000008007b7213 */ /* 0x000fe20000000000 */
[----:B------:R-:W-:Y:S01]  /*7d90*/  @!P1 IMAD.IADD R118, R118, 0x1, -R7 ;  /* 0x0000000176769824 */ /* 0x000fe200078e0a07 */
[C---:B------:R-:W-:Y:S01]  /*7da0*/  ISETP.GT.U32.AND P1, PT, R7.reuse, R120, PT ;  /* 0x000000780700720c */ /* 0x040fe20003f24070 */
[----:B------:R-:W-:Y:S02]  /*7db0*/  IMAD.MOV R10, RZ, RZ, -R10 ;  /* 0x000000ffff0a7224 */ /* 0x000fe400078e0a0a */
[----:B------:R-:W-:Y:S01]  /*7dc0*/  @!P5 IMAD.MOV R117, RZ, RZ, -R117 ;  /* 0x000000ffff75d224 */ /* 0x000fe200078e0a75 */
[C---:B------:R-:W-:Y:S01]  /*7dd0*/  ISETP.GT.U32.AND P5, PT, R7.reuse, R121, PT ;  /* 0x000000790700720c */ /* 0x040fe20003fa4070 */
[----:B------:R-:W-:Y:S01]  /*7de0*/  IMAD R122, R7, R10, R11 ;  /* 0x0000000a077a7224 */ /* 0x000fe200078e020b */
[----:B------:R-:W-:Y:S01]  /*7df0*/  LOP3.LUT R11, R0, 0x106, RZ, 0xfc, !PT ;  /* 0x00000106000b7812 */ /* 0x000fe200078efcff */
[----:B------:R-:W-:-:S02]  /*7e00*/  @!P6 IMAD.IADD R119, R119, 0x1, -R7 ;  /* 0x000000017777e824 */ /* 0x000fc400078e0a07 */
[----:B------:R-:W-:Y:S01]  /*7e10*/  @!P4 IMAD.MOV R118, RZ, RZ, -R118 ;  /* 0x000000ffff76c224 */ /* 0x000fe200078e0a76 */
[----:B------:R-:W-:Y:S01]  /*7e20*/  ISETP.GT.U32.AND P6, PT, R7, R122, PT ;  /* 0x0000007a0700720c */ /* 0x000fe20003fc4070 */
[----:B------:R-:W-:Y:S01]  /*7e30*/  @!P3 IMAD.MOV R119, RZ, RZ, -R119 ;  /* 0x000000ffff77b224 */ /* 0x000fe200078e0a77 */
[----:B------:R-:W-:Y:S01]  /*7e40*/  ISETP.GE.AND P4, PT, R124, RZ, PT ;  /* 0x000000ff7c00720c */ /* 0x000fe20003f86270 */
[--C-:B------:R-:W-:Y:S01]  /*7e50*/  @!P1 IMAD.IADD R120, R120, 0x1, -R7.reuse ;  /* 0x0000000178789824 */ /* 0x100fe200078e0a07 */
[----:B------:R-:W-:Y:S01]  /*7e60*/  ISETP.GE.AND P1, PT, R8, RZ, PT ;  /* 0x000000ff0800720c */ /* 0x000fe20003f26270 */
[----:B------:R-:W-:Y:S01]  /*7e70*/  IMAD.HI.U32 R8, R2, R123, RZ ;  /* 0x0000007b02087227 */ /* 0x000fe200078e00ff */
[----:B------:R-:W-:Y:S02]  /*7e80*/  IABS R124, R9 ;  /* 0x00000009007c7213 */ /* 0x000fe40000000000 */
[----:B------:R-:W-:Y:S01]  /*7e90*/  IABS R125, R11 ;  /* 0x0000000b007d7213 */ /* 0x000fe20000000000 */
[----:B------:R-:W-:Y:S01]  /*7ea0*/  @!P5 IMAD.IADD R121, R121, 0x1, -R7 ;  /* 0x000000017979d824 */ /* 0x000fe200078e0a07 */
[----:B------:R-:W-:Y:S01]  /*7eb0*/  ISETP.GT.U32.AND P5, PT, R7, R120, PT ;  /* 0x000000780700720c */ /* 0x000fe20003fa4070 */
[----:B------:R-:W-:-:S02]  /*7ec0*/  IMAD.MOV R10, RZ, RZ, -R8 ;  /* 0x000000ffff0a7224 */ /* 0x000fc400078e0a08 */
[----:B------:R-:W-:Y:S01]  /*7ed0*/  @!P6 IMAD.IADD R122, R122, 0x1, -R7 ;  /* 0x000000017a7ae824 */ /* 0x000fe200078e0a07 */
[----:B------:R-:W-:Y:S01]  /*7ee0*/  ISETP.GT.U32.AND P6, PT, R7, R121, PT ;  /* 0x000000790700720c */ /* 0x000fe20003fc4070 */
[----:B------:R-:W-:-:S03]  /*7ef0*/  IMAD.HI.U32 R8, R2, R124, RZ ;  /* 0x0000007c02087227 */ /* 0x000fc600078e00ff */
[C---:B------:R-:W-:Y:S01]  /*7f00*/  ISETP.GT.U32.AND P3, PT, R7.reuse, R122, PT ;  /* 0x0000007a0700720c */ /* 0x040fe20003f64070 */
[C---:B------:R-:W-:Y:S02]  /*7f10*/  IMAD R123, R7.reuse, R10, R123 ;  /* 0x0000000a077b7224 */ /* 0x040fe400078e027b */
[----:B------:R-:W-:Y:S02]  /*7f20*/  IMAD.MOV R8, RZ, RZ, -R8 ;  /* 0x000000ffff087224 */ /* 0x000fe400078e0a08 */
[--C-:B------:R-:W-:Y:S01]  /*7f30*/  @!P5 IMAD.IADD R120, R120, 0x1, -R7.reuse ;  /* 0x000000017878d824 */ /* 0x100fe200078e0a07 */
[C---:B------:R-:W-:Y:S01]  /*7f40*/  ISETP.GT.U32.AND P5, PT, R7.reuse, R123, PT ;  /* 0x0000007b0700720c */ /* 0x040fe20003fa4070 */
[----:B------:R-:W-:Y:S02]  /*7f50*/  IMAD R124, R7, R8, R124 ;  /* 0x00000008077c7224 */ /* 0x000fe400078e027c */
[----:B------:R-:W-:Y:S02]  /*7f60*/  @!P6 IMAD.IADD R121, R121, 0x1, -R7 ;  /* 0x000000017979e824 */ /* 0x000fe400078e0a07 */
[----:B------:R-:W-:Y:S01]  /*7f70*/  IMAD.HI.U32 R8, R2, R125, RZ ;  /* 0x0000007d02087227 */ /* 0x000fe200078e00ff */
[----:B------:R-:W-:-:S03]  /*7f80*/  ISETP.GT.U32.AND P6, PT, R7, R124, PT ;  /* 0x0000007c0700720c */ /* 0x000fc60003fc4070 */
[----:B------:R-:W-:Y:S02]  /*7f90*/  IMAD.MOV R8, RZ, RZ, -R8 ;  /* 0x000000ffff087224 */ /* 0x000fe400078e0a08 */
[----:B------:R-:W-:Y:S02]  /*7fa0*/  @!P2 IMAD.MOV R120, RZ, RZ, -R120 ;  /* 0x000000ffff78a224 */ /* 0x000fe400078e0a78 */
[----:B------:R-:W-:Y:S01]  /*7fb0*/  @!P5 IMAD.IADD R123, R123, 0x1, -R7 ;  /* 0x000000017b7bd824 */ /* 0x000fe200078e0a07 */
[----:B------:R-:W-:Y:S01]  /*7fc0*/  ISETP.GE.AND P5, PT, R11, RZ, PT ;  /* 0x000000ff0b00720c */ /* 0x000fe20003fa6270 */
[C---:B------:R-:W-:Y:S01]  /*7fd0*/  IMAD R125, R7.reuse, R8, R125 ;  /* 0x00000008077d7224 */ /* 0x040fe200078e027d */
[----:B------:R-:W-:Y:S01]  /*7fe0*/  LOP3.LUT R11, R0, 0xfc, RZ, 0xfc, !PT ;  /* 0x000000fc000b7812 */ /* 0x000fe200078efcff */
[--C-:B------:R-:W-:Y:S01]  /*7ff0*/  @!P3 IMAD.IADD R122, R122, 0x1, -R7.reuse ;  /* 0x000000017a7ab824 */ /* 0x100fe200078e0a07 */
[----:B------:R-:W-:Y:S01]  /*8000*/  ISETP.GT.U32.AND P2, PT, R7, R123, PT ;  /* 0x0000007b0700720c */ /* 0x000fe20003f44070 */
[----:B------:R-:W-:Y:S01]  /*8010*/  @!P6 IMAD.IADD R124, R124, 0x1, -R7 ;  /* 0x000000017c7ce824 */ /* 0x000fe200078e0a07 */
[----:B------:R-:W-:Y:S01]  /*8020*/  ISETP.GE.AND P3, PT, R9, RZ, PT ;  /* 0x000000ff0900720c */ /* 0x000fe20003f66270 */
[----:B------:R-:W-:Y:S01]  /*8030*/  @!P0 IMAD.MOV R121, RZ, RZ, -R121 ;  /* 0x000000ffff798224 */ /* 0x000fe200078e0a79 */
[C---:B------:R-:W-:Y:S01]  /*8040*/  ISETP.GT.U32.AND P0, PT, R7.reuse, R125, PT ;  /* 0x0000007d0700720c */ /* 0x040fe20003f04070 */
[----:B------:R-:W-:Y:S01]  /*8050*/  IMAD.HI.U32 R9, R2, R127, RZ ;  /* 0x0000007f02097227 */ /* 0x000fe200078e00ff */
[----:B------:R-:W-:-:S02]  /*8060*/  ISETP.GT.U32.AND P6, PT, R7, R124, PT ;  /* 0x0000007c0700720c */ /* 0x000fc40003fc4070 */
[----:B------:R-:W-:Y:S01]  /*8070*/  IABS R130, R11 ;  /* 0x0000000b00827213 */ /* 0x000fe20000000000 */
[----:B------:R-:W-:-:S04]  /*8080*/  IMAD.HI.U32 R8, R2, R126, RZ ;  /* 0x0000007e02087227 */ /* 0x000fc800078e00ff */
[----:B------:R-:W-:Y:S01]  /*8090*/  IMAD.MOV R128, RZ, RZ, -R9 ;  /* 0x000000ffff807224 */ /* 0x000fe200078e0a09 */
[----:B------:R-:W-:Y:S01]  /*80a0*/  LOP3.LUT R9, R0, 0x100, RZ, 0xfc, !PT ;  /* 0x0000010000097812 */ /* 0x000fe200078efcff */
[----:B------:R-:W-:Y:S02]  /*80b0*/  IMAD.MOV R10, RZ, RZ, -R8 ;  /* 0x000000ffff0a7224 */ /* 0x000fe400078e0a08 */
[----:B------:R-:W-:Y:S01]  /*80c0*/  IMAD R127, R7, R128, R127 ;  /* 0x00000080077f7224 */ /* 0x000fe200078e027f */
[----:B------:R-:W-:Y:S01]  /*80d0*/  IABS R128, R9 ;  /* 0x0000000900807213 */ /* 0x000fe20000000000 */
[--C-:B------:R-:W-:Y:S02]  /*80e0*/  @!P2 IMAD.IADD R123, R123, 0x1, -R7.reuse ;  /* 0x000000017b7ba824 */ /* 0x100fe400078e0a07 */
[----:B------:R-:W-:Y:S02]  /*80f0*/  IMAD R126, R7, R10, R126 ;  /* 0x0000000a077e7224 */ /* 0x000fe400078e027e */
[----:B------:R-:W-:-:S02]  /*8100*/  @!P0 IMAD.IADD R125, R125, 0x1, -R7 ;  /* 0x000000017d7d8824 */ /* 0x000fc400078e0a07 */
[----:B------:R-:W-:Y:S01]  /*8110*/  @!P1 IMAD.MOV R123, RZ, RZ, -R123 ;  /* 0x000000ffff7b9224 */ /* 0x000fe200078e0a7b */
[C---:B------:R-:W-:Y:S01]  /*8120*/  ISETP.GT.U32.AND P1, PT, R7.reuse, R127, PT ;  /* 0x0000007f0700720c */ /* 0x040fe20003f24070 */
[----:B------:R-:W-:Y:S01]  /*8130*/  @!P6 IMAD.IADD R124, R124, 0x1, -R7 ;  /* 0x000000017c7ce824 */ /* 0x000fe200078e0a07 */
        /* <DEDUP_REMOVED lines=8> */
[----:B------:R-:W-:Y:S01]  /*81c0*/  IMAD.HI.U32 R8, R2, R128, RZ ;  /* 0x0000008002087227 */ /* 0x000fe200078e00ff */
[----:B------:R-:W-:-:S03]  /*81d0*/  ISETP.GE.AND P3, PT, R131, RZ, PT ;  /* 0x000000ff8300720c */ /* 0x000fc60003f66270 */
[--C-:B------:R-:W-:Y:S02]  /*81e0*/  @!P1 IMAD.IADD R127, R127, 0x1, -R7.reuse ;  /* 0x000000017f7f9824 */ /* 0x100fe400078e0a07 */
[--C-:B------:R-:W-:Y:S02]  /*81f0*/  @!P6 IMAD.IADD R126, R126, 0x1, -R7.reuse ;  /* 0x000000017e7ee824 */ /* 0x100fe400078e0a07 */
[----:B------:R-:W-:Y:S01]  /*8200*/  @!P0 IMAD.IADD R125, R125, 0x1, -R7 ;  /* 0x000000017d7d8824 */ /* 0x000fe200078e0a07 */
[----:B------:R-:W-:Y:S01]  /*8210*/  ISETP.GE.AND P0, PT, R9, RZ, PT ;  /* 0x000000ff0900720c */ /* 0x000fe20003f06270 */
[----:B------:R-:W-:Y:S01]  /*8220*/  IMAD.HI.U32 R9, R2, R130, RZ ;  /* 0x0000008202097227 */ /* 0x000fe200078e00ff */
[C---:B------:R-:W-:Y:S02]  /*8230*/  ISETP.GT.U32.AND P1, PT, R7.reuse, R127, PT ;  /* 0x0000007f0700720c */ /* 0x040fe40003f24070 */
[----:B------:R-:W-:Y:S01]  /*8240*/  ISETP.GT.U32.AND P6, PT, R7, R126, PT ;  /* 0x0000007e0700720c */ /* 0x000fe20003fc4070 */
[----:B------:R-:W-:-:S02]  /*8250*/  IMAD.MOV R10, RZ, RZ, -R8 ;  /* 0x000000ffff0a7224 */ /* 0x000fc400078e0a08 */
[----:B------:R-:W-:Y:S02]  /*8260*/  IMAD.MOV R9, RZ, RZ, -R9 ;  /* 0x000000ffff097224 */ /* 0x000fe400078e0a09 */
[----:B------:R-:W-:Y:S02]  /*8270*/  IMAD R128, R7, R10, R128 ;  /* 0x0000000a07807224 */ /* 0x000fe400078e0280 */
[----:B------:R-:W-:-:S04]  /*8280*/  IMAD.HI.U32 R8, R2, R129, RZ ;  /* 0x0000008102087227 */ /* 0x000fc800078e00ff */
[C---:B------:R-:W-:Y:S02]  /*8290*/  IMAD R130, R7.reuse, R9, R130 ;  /* 0x0000000907827224 */ /* 0x040fe400078e0282 */
[----:B------:R-:W-:Y:S01]  /*82a0*/  @!P5 IMAD.MOV R125, RZ, RZ, -R125 ;  /* 0x000000ffff7dd224 */ /* 0x000fe200078e0a7d */
[----:B------:R-:W-:Y:S01]  /*82b0*/  ISETP.GT.U32.AND P5, PT, R7, R128, PT ;  /* 0x000000800700720c */ /* 0x000fe20003fa4070 */
[----:B------:R-:W-:Y:S02]  /*82c0*/  IMAD.MOV R8, RZ, RZ, -R8 ;  /* 0x000000ffff087224 */ /* 0x000fe400078e0a08 */
[--C-:B------:R-:W-:Y:S01]  /*82d0*/  @!P1 IMAD.IADD R127, R127, 0x1, -R7.reuse ;  /* 0x000000017f7f9824 */ /* 0x100fe200078e0a07 */
[----:B------:R-:W-:Y:S01]  /*82e0*/  ISETP.GT.U32.AND P1, PT, R7, R130, PT ;  /* 0x000000820700720c */ /* 0x000fe20003f24070 */
[----:B------:R-:W-:Y:S01]  /*82f0*/  @!P6 IMAD.IADD R126, R126, 0x1, -R7 ;  /* 0x000000017e7ee824 */ /* 0x000fe200078e0a07 */
[----:B------:R-:W-:Y:S01]  /*8300*/  ISETP.GE.AND P6, PT, R11, RZ, PT ;  /* 0x000000ff0b00720c */ /* 0x000fe20003fc6270 */
[C---:B------:R-:W-:Y:S01]  /*8310*/  IMAD R129, R7.reuse, R8, R129 ;  /* 0x0000000807817224 */ /* 0x040fe200078e0281 */
[C---:B------:R-:W-:Y:S01]  /*8320*/  LOP3.LUT R8, R0.reuse, 0xfa, RZ, 0xfc, !PT ;  /* 0x000000fa00087812 */ /* 0x040fe200078efcff */
[----:B------:R-:W-:Y:S01]  /*8330*/  @!P4 IMAD.MOV R126, RZ, RZ, -R126 ;  /* 0x000000ffff7ec224 */ /* 0x000fe200078e0a7e */
[----:B------:R-:W-:Y:S01]  /*8340*/  LOP3.LUT R11, R0, 0xf8, RZ, 0xfc, !PT ;  /* 0x000000f8000b7812 */ /* 0x000fe200078efcff */
[----:B------:R-:W-:Y:S01]  /*8350*/  @!P3 IMAD.MOV R127, RZ, RZ, -R127 ;  /* 0x000000ffff7fb224 */ /* 0x000fe200078e0a7f */
[----:B------:R-:W-:Y:S01]  /*8360*/  ISETP.GT.U32.AND P4, PT, R7, R129, PT ;  /* 0x000000810700720c */ /* 0x000fe20003f84070 */
[----:B------:R-:W-:Y:S01]  /*8370*/  @!P5 IMAD.IADD R128, R128, 0x1, -R7 ;  /* 0x000000018080d824 */ /* 0x000fe200078e0a07 */
[----:B------:R-:W-:Y:S01]  /*8380*/  IABS R131, R8 ;  /* 0x0000000800837213 */ /* 0x000fe20000000000 */
[----:B------:R-:W-:Y:S01]  /*8390*/  IMAD.HI.U32 R9, R2, R134, RZ ;  /* 0x0000008602097227 */ /* 0x000fe200078e00ff */
[----:B------:R-:W-:-:S02]  /*83a0*/  ISETP.GE.AND P5, PT, R8, RZ, PT ;  /* 0x000000ff0800720c */ /* 0x000fc40003fa6270 */
[----:B------:R-:W-:Y:S01]  /*83b0*/  IABS R132, R11 ;  /* 0x0000000b00847213 */ /* 0x000fe20000000000 */
[----:B------:R-:W-:Y:S02]  /*83c0*/  @!P1 IMAD.IADD R130, R130, 0x1, -R7 ;  /* 0x0000000182829824 */ /* 0x000fe400078e0a07 */
        /* <DEDUP_REMOVED lines=58> */
[----:B------:R-:W-:Y:S01]  /*8770*/  ISETP.GT.U32.AND P5, PT, R7, R135, PT ;  /* 0x000000870700720c */ /* 0x000fe20003fa4070 */
[----:B------:R-:W-:-:S04]  /*8780*/  IMAD.HI.U32 R9, R2, R139, RZ ;  /* 0x0000008b02097227 */ /* 0x000fc800078e00ff */
        /* <DEDUP_REMOVED lines=8> */
[----:B------:R-:W-:Y:S01]  /*8810*/  IMAD.HI.U32 R8, R2, R138, RZ ;  /* 0x0000008a02087227 */ /* 0x000fe200078e00ff */
[----:B------:R-:W-:-:S03]  /*8820*/  LOP3.LUT R11, R0, 0xe6, RZ, 0xfc, !PT ;  /* 0x000000e6000b7812 */ /* 0x000fc600078efcff */
[----:B------:R-:W-:Y:S01]  /*8830*/  IMAD.MOV R10, RZ, RZ, -R9 ;  /* 0x000000ffff0a7224 */ /* 0x000fe200078e0a09 */
[----:B------:R-:W-:Y:S01]  /*8840*/  LOP3.LUT R9, R0, 0xe8, RZ, 0xfc, !PT ;  /* 0x000000e800097812 */ /* 0x000fe200078efcff */
[----:B------:R-:W-:Y:S01]  /*8850*/  @!P2 IMAD.MOV R134, RZ, RZ, -R134 ;  /* 0x000000ffff86a224 */ /* 0x000fe200078e0a86 */
[C---:B------:R-:W-:Y:S01]  /*8860*/  ISETP.GT.U32.AND P2, PT, R7.reuse, R136, PT ;  /* 0x000000880700720c */ /* 0x040fe20003f44070 */
[----:B------:R-:W-:Y:S01]  /*8870*/  @!P0 IMAD.MOV R133, RZ, RZ, -R133 ;  /* 0x000000ffff858224 */ /* 0x000fe200078e0a85 */
[----:B------:R-:W-:Y:S01]  /*8880*/  ISETP.GT.U32.AND P0, PT, R7, R137, PT ;  /* 0x000000890700720c */ /* 0x000fe20003f04070 */
        /* <DEDUP_REMOVED lines=25> */
[----:B------:R-:W-:Y:S01]  /*8a20*/  @!P0 IMAD.IADD R137, R137, 0x1, -R7 ;  /* 0x0000000189898824 */ /* 0x000fe200078e0a07 */
[----:B------:R-:W-:Y:S01]  /*8a30*/  ISETP.GE.AND P0, PT, R9, RZ, PT ;  /* 0x000000ff0900720c */ /* 0x000fe20003f06270 */
        /* <DEDUP_REMOVED lines=85> */
[----:B------:R-:W-:Y:S01]  /*8f90*/  IMAD.HI.U32 R8, R2, R150, RZ ;  /* 0x0000009602087227 */ /* 0x000fe200078e00ff */
[----:B------:R-:W-:-:S02]  /*8fa0*/  ISETP.GT.U32.AND P1, PT, R7, R148, PT ;  /* 0x000000940700720c */ /* 0x000fc40003f24070 */
        /* <DEDUP_REMOVED lines=105> */
[----:B------:R-:W-:Y:S01]  /*9640*/  @!P1 IMAD.IADD R156, R156, 0x1, -R7 ;  /* 0x000000019c9c9824 */ /* 0x000fe200078e0a07 */
[C---:B------:R-:W-:Y:S01]  /*9650*/  ISETP.GT.U32.AND P1, PT, R7.reuse, R159, PT ;  /* 0x0000009f0700720c */ /* 0x040fe20003f24070 */
[----:B------:R-:W-:Y:S02]  /*9660*/  IMAD.MOV R8, RZ, RZ, -R8 ;  /* 0x000000ffff087224 */ /* 0x000fe400078e0a08 */
[----:B------:R-:W-:Y:S02]  /*9670*/  IMAD.MOV R10, RZ, RZ, -R9 ;  /* 0x000000ffff0a7224 */ /* 0x000fe400078e0a09 */
[C---:B------:R-:W-:Y:S02]  /*9680*/  IMAD R160, R7.reuse, R8, R160 ;  /* 0x0000000807a07224 */ /* 0x040fe400078e02a0 */
[----:B------:R-:W-:Y:S02]  /*9690*/  IMAD R161, R7, R10, R161 ;  /* 0x0000000a07a17224 */ /* 0x000fe400078e02a1 */
[----:B------:R-:W-:Y:S01]  /*96a0*/  @!P4 IMAD.IADD R157, R157, 0x1, -R7 ;  /* 0x000000019d9dc824 */ /* 0x000fe200078e0a07 */
[----:B------:R-:W-:Y:S01]  /*96b0*/  ISETP.GT.U32.AND P4, PT, R7, R160, PT ;  /* 0x000000a00700720c */ /* 0x000fe20003f84070 */
[----:B------:R-:W-:Y:S01]  /*96c0*/  @!P5 IMAD.MOV R156, RZ, RZ, -R156 ;  /* 0x000000ffff9cd224 */ /* 0x000fe200078e0a9c */
[----:B------:R-:W-:Y:S01]  /*96d0*/  ISETP.GE.AND P5, PT, R11, RZ, PT ;  /* 0x000000ff0b00720c */ /* 0x000fe20003fa6270 */
[----:B------:R-:W-:Y:S01]  /*96e0*/  @!P6 IMAD.MOV R157, RZ, RZ, -R157 ;  /* 0x000000ffff9de224 */ /* 0x000fe200078e0a9d */
[----:B------:R-:W-:Y:S01]  /*96f0*/  ISETP.GT.U32.AND P6, PT, R7, R161, PT ;  /* 0x000000a10700720c */ /* 0x000fe20003fc4070 */
[----:B------:R-:W-:Y:S01]  /*9700*/  @!P1 IMAD.IADD R159, R159, 0x1, -R7 ;  /* 0x000000019f9f9824 */ /* 0x000fe200078e0a07 */
[----:B------:R-:W-:Y:S01]  /*9710*/  LOP3.LUT R11, R0, 0xb6, RZ, 0xfc, !PT ;  /* 0x000000b6000b7812 */ /* 0x000fe200078efcff */
[----:B------:R-:W-:Y:S01]  /*9720*/  @!P0 IMAD.MOV R155, RZ, RZ, -R155 ;  /* 0x000000ffff9b8224 */ /* 0x000fe200078e0a9b */
[C---:B------:R-:W-:Y:S01]  /*9730*/  ISETP.GT.U32.AND P0, PT, R7.reuse, R158, PT ;  /* 0x0000009e0700720c */ /* 0x040fe20003f04070 */
[----:B------:R-:W-:Y:S01]  /*9740*/  IMAD.HI.U32 R8, R2, R162, RZ ;  /* 0x000000a202087227 */ /* 0x000fe200078e00ff */
[----:B------:R-:W-:-:S03]  /*9750*/  ISETP.GT.U32.AND P1, PT, R7, R159, PT ;  /* 0x0000009f0700720c */ /* 0x000fc60003f24070 */
[----:B------:R-:W-:Y:S01]  /*9760*/  @!P4 IMAD.IADD R160, R160, 0x1, -R7 ;  /* 0x00000001a0a0c824 */ /* 0x000fe200078e0a07 */
[----:B------:R-:W-:Y:S01]  /*9770*/  ISETP.GE.AND P4, PT, R166, RZ, PT ;  /* 0x000000ffa600720c */ /* 0x000fe20003f86270 */
[----:B------:R-:W-:Y:S01]  /*9780*/  IMAD.HI.U32 R9, R2, R163, RZ ;  /* 0x000000a302097227 */ /* 0x000fe200078e00ff */
[----:B------:R-:W-:-:S03]  /*9790*/  IABS R166, R168 ;  /* 0x000000a800a67213 */ /* 0x000fc60000000000 */
[--C-:B------:R-:W-:Y:S01]  /*97a0*/  @!P6 IMAD.IADD R161, R161, 0x1, -R7.reuse ;  /* 0x00000001a1a1e824 */ /* 0x100fe200078e0a07 */
[----:B------:R-:W-:Y:S01]  /*97b0*/  ISETP.GT.U32.AND P6, PT, R7, R160, PT ;  /* 0x000000a00700720c */ /* 0x000fe20003fc4070 */
[----:B------:R-:W-:Y:S02]  /*97c0*/  IMAD.MOV R8, RZ, RZ, -R8 ;  /* 0x000000ffff087224 */ /* 0x000fe400078e0a08 */
[----:B------:R-:W-:Y:S01]  /*97d0*/  @!P1 IMAD.IADD R159, R159, 0x1, -R7 ;  /* 0x000000019f9f9824 */ /* 0x000fe200078e0a07 */
[----:B------:R-:W-:Y:S01]  /*97e0*/  ISETP.GE.AND P1, PT, R165, RZ, PT ;  /* 0x000000ffa500720c */ /* 0x000fe20003f26270 */
[----:B------:R-:W-:Y:S01]  /*97f0*/  IMAD.MOV R10, RZ, RZ, -R9 ;  /* 0x000000ffff0a7224 */ /* 0x000fe200078e0a09 */
[----:B------:R-:W-:Y:S01]  /*9800*/  LOP3.LUT R9, R0, 0xb8, RZ, 0xfc, !PT ;  /* 0x000000b800097812 */ /* 0x000fe200078efcff */
[C---:B------:R-:W-:Y:S01]  /*9810*/  IMAD R162, R7.reuse, R8, R162 ;  /* 0x0000000807a27224 */ /* 0x040fe200078e02a2 */
[----:B------:R-:W-:Y:S01]  /*9820*/  IABS R165, R11 ;  /* 0x0000000b00a57213 */ /* 0x000fe20000000000 */
[----:B------:R-:W-:-:S02]  /*9830*/  IMAD R163, R7, R10, R163 ;  /* 0x0000000a07a37224 */ /* 0x000fc400078e02a3 */
[----:B------:R-:W-:Y:S01]  /*9840*/  @!P5 IMAD.MOV R159, RZ, RZ, -R159 ;  /* 0x000000ffff9fd224 */ /* 0x000fe200078e0a9f */
[C---:B------:R-:W-:Y:S01]  /*9850*/  ISETP.GT.U32.AND P5, PT, R7.reuse, R162, PT ;  /* 0x000000a20700720c */ /* 0x040fe20003fa4070 */
[--C-:B------:R-:W-:Y:S01]  /*9860*/  @!P0 IMAD.IADD R158, R158, 0x1, -R7.reuse ;  /* 0x000000019e9e8824 */ /* 0x100fe200078e0a07 */
[----:B------:R-:W-:Y:S01]  /*9870*/  ISETP.GE.AND P0, PT, R164, RZ, PT ;  /* 0x000000ffa400720c */ /* 0x000fe20003f06270 */
[----:B------:R-:W-:Y:S01]  /*9880*/  @!P6 IMAD.IADD R160, R160, 0x1, -R7 ;  /* 0x00000001a0a0e824 */ /* 0x000fe200078e0a07 */
[----:B------:R-:W-:Y:S01]  /*9890*/  IABS R164, R9 ;  /* 0x0000000900a47213 */ /* 0x000fe20000000000 */
[----:B------:R-:W-:Y:S01]  /*98a0*/  @!P2 IMAD.MOV R158, RZ, RZ, -R158 ;  /* 0x000000ffff9ea224 */ /* 0x000fe200078e0a9e */
[C---:B------:R-:W-:Y:S01]  /*98b0*/  ISETP.GT.U32.AND P6, PT, R7.reuse, R163, PT ;  /* 0x000000a30700720c */ /* 0x040fe20003fc4070 */
[----:B------:R-:W-:Y:S01]  /*98c0*/  IMAD.HI.U32 R10, R2, R167, RZ ;  /* 0x000000a7020a7227 */ /* 0x000fe200078e00ff */
[----:B------:R-:W-:-:S03]  /*98d0*/  ISETP.GT.U32.AND P2, PT, R7, R161, PT ;  /* 0x000000a10700720c */ /* 0x000fc60003f44070 */
[----:B------:R-:W-:-:S04]  /*98e0*/  IMAD.HI.U32 R8, R2, R164, RZ ;  /* 0x000000a402087227 */ /* 0x000fc800078e00ff */
[----:B------:R-:W-:Y:S02]  /*98f0*/  IMAD.MOV R8, RZ, RZ, -R8 ;  /* 0x000000ffff087224 */ /* 0x000fe400078e0a08 */
[--C-:B------:R-:W-:Y:S02]  /*9900*/  @!P5 IMAD.IADD R162, R162, 0x1, -R7.reuse ;  /* 0x00000001a2a2d824 */ /* 0x100fe400078e0a07 */
[----:B------:R-:W-:Y:S02]  /*9910*/  IMAD R164, R7, R8, R164 ;  /* 0x0000000807a47224 */ /* 0x000fe400078e02a4 */
[--C-:B------:R-:W-:Y:S01]  /*9920*/  @!P6 IMAD.IADD R163, R163, 0x1, -R7.reuse ;  /* 0x00000001a3a3e824 */ /* 0x100fe200078e0a07 */
[C---:B------:R-:W-:Y:S01]  /*9930*/  ISETP.GT.U32.AND P5, PT, R7.reuse, R162, PT ;  /* 0x000000a20700720c */ /* 0x040fe20003fa4070 */
[----:B------:R-:W-:Y:S01]  /*9940*/  @!P0 IMAD.MOV R160, RZ, RZ, -R160 ;  /* 0x000000ffffa08224 */ /* 0x000fe200078e0aa0 */
[----:B------:R-:W-:Y:S01]  /*9950*/  ISETP.GT.U32.AND P0, PT, R7, R164, PT ;  /* 0x000000a40700720c */ /* 0x000fe20003f04070 */
[----:B------:R-:W-:Y:S01]  /*9960*/  @!P2 IMAD.IADD R161, R161, 0x1, -R7 ;  /* 0x00000001a1a1a824 */ /* 0x000fe200078e0a07 */
[----:B------:R-:W-:Y:S01]  /*9970*/  ISETP.GE.AND P2, PT, R9, RZ, PT ;  /* 0x000000ff0900720c */ /* 0x000fe20003f46270 */
[----:B------:R-:W-:Y:S01]  /*9980*/  IMAD.HI.U32 R8, R2, R165, RZ ;  /* 0x000000a502087227 */ /* 0x000fe200078e00ff */
[----:B------:R-:W-:-:S03]  /*9990*/  ISETP.GT.U32.AND P6, PT, R7, R163, PT ;  /* 0x000000a30700720c */ /* 0x000fc60003fc4070 */
[----:B------:R-:W-:-:S04]  /*99a0*/  IMAD.HI.U32 R9, R2, R166, RZ ;  /* 0x000000a602097227 */ /* 0x000fc800078e00ff */
[----:B------:R-:W-:Y:S02]  /*99b0*/  IMAD.MOV R8, RZ, RZ, -R8 ;  /* 0x000000ffff087224 */ /* 0x000fe400078e0a08 */
[----:B------:R-:W-:Y:S02]  /*99c0*/  IMAD.MOV R9, RZ, RZ, -R9 ;  /* 0x000000ffff097224 */ /* 0x000fe400078e0a09 */
[----:B------:R-:W-:Y:S01]  /*99d0*/  @!P5 IMAD.IADD R162, R162, 0x1, -R7 ;  /* 0x00000001a2a2d824 */ /* 0x000fe200078e0a07 */
[----:B------:R-:W-:Y:S01]  /*99e0*/  ISETP.GE.AND P5, PT, R168, RZ, PT ;  /* 0x000000ffa800720c */ /* 0x000fe20003fa6270 */
[C---:B------:R-:W-:Y:S01]  /*99f0*/  IMAD R165, R7.reuse, R8, R165 ;  /* 0x0000000807a57224 */ /* 0x040fe200078e02a5 */
[----:B------:R-:W-:Y:S01]  /*9a00*/  IABS R168, R171 ;  /* 0x000000ab00a87213 */ /* 0x000fe20000000000 */
[----:B------:R-:W-:Y:S02]  /*9a10*/  IMAD R166, R7, R9, R166 ;  /* 0x0000000907a67224 */ /* 0x000fe400078e02a6 */
[----:B------:R-:W-:-:S02]  /*9a20*/  @!P0 IMAD.IADD R164, R164, 0x1, -R7 ;  /* 0x00000001a4a48824 */ /* 0x000fc400078e0a07 */
[----:B------:R-:W-:Y:S01]  /*9a30*/  @!P6 IMAD.IADD R163, R163, 0x1, -R7 ;  /* 0x00000001a3a3e824 */ /* 0x000fe200078e0a07 */
[C---:B------:R-:W-:Y:S01]  /*9a40*/  ISETP.GT.U32.AND P6, PT, R7.reuse, R165, PT ;  /* 0x000000a50700720c */ /* 0x040fe20003fc4070 */
[----:B------:R-:W-:Y:S01]  /*9a50*/  @!P1 IMAD.MOV R162, RZ, RZ, -R162 ;  /* 0x000000ffffa29224 */ /* 0x000fe200078e0aa2 */
[C---:B------:R-:W-:Y:S01]  /*9a60*/  ISETP.GT.U32.AND P1, PT, R7.reuse, R166, PT ;  /* 0x000000a60700720c */ /* 0x040fe20003f24070 */
[----:B------:R-:W-:Y:S01]  /*9a70*/  IMAD.MOV R10, RZ, RZ, -R10 ;  /* 0x000000ffff0a7224 */ /* 0x000fe200078e0a0a */
[----:B------:R-:W-:Y:S01]  /*9a80*/  ISETP.GT.U32.AND P0, PT, R7, R164, PT ;  /* 0x000000a40700720c */ /* 0x000fe20003f04070 */
[----:B------:R-:W-:Y:S02]  /*9a90*/  VIADD R8, R3, 0xae ;  /* 0x000000ae03087836 */ /* 0x000fe40000000000 */
[----:B------:R-:W-:Y:S02]  /*9aa0*/  IMAD R167, R7, R10, R167 ;  /* 0x0000000a07a77224 */ /* 0x000fe400078e02a7 */
[----:B------:R-:W-:Y:S01]  /*9ab0*/  @!P4 IMAD.MOV R163, RZ, RZ, -R163 ;  /* 0x000000ffffa3c224 */ /* 0x000fe200078e0aa3 */
[----:B------:R-:W-:Y:S01]  /*9ac0*/  ISETP.GE.AND P4, PT, R8, RZ, PT ;  /* 0x000000ff0800720c */ /* 0x000fe20003f86270 */
[----:B------:R-:W-:Y:S01]  /*9ad0*/  @!P3 IMAD.MOV R161, RZ, RZ, -R161 ;  /* 0x000000ffffa1b224 */ /* 0x000fe200078e0aa1 */
[----:B------:R-:W-:Y:S01]  /*9ae0*/  IABS R169, R8 ;  /* 0x0000000800a97213 */ /* 0x000fe20000000000 */
[--C-:B------:R-:W-:Y:S01]  /*9af0*/  @!P6 IMAD.IADD R165, R165, 0x1, -R7.reuse ;  /* 0x00000001a5a5e824 */ /* 0x100fe200078e0a07 */
[----:B------:R-:W-:Y:S01]  /*9b00*/  ISETP.GE.AND P3, PT, R11, RZ, PT ;  /* 0x000000ff0b00720c */ /* 0x000fe20003f66270 */
[--C-:B------:R-:W-:Y:S01]  /*9b10*/  @!P1 IMAD.IADD R166, R166, 0x1, -R7.reuse ;  /* 0x00000001a6a69824 */ /* 0x100fe200078e0a07 */
[----:B------:R-:W-:Y:S01]  /*9b20*/  IABS R11, R172 ;  /* 0x000000ac000b7213 */ /* 0x000fe20000000000 */
[----:B------:R-:W-:Y:S01]  /*9b30*/  @!P0 IMAD.IADD R164, R164, 0x1, -R7 ;  /* 0x00000001a4a48824 */ /* 0x000fe200078e0a07 */
[C---:B------:R-:W-:Y:S01]  /*9b40*/  ISETP.GT.U32.AND P0, PT, R7.reuse, R167, PT ;  /* 0x000000a70700720c */ /* 0x040fe20003f04070 */
[----:B------:R-:W-:Y:S01]  /*9b50*/  IMAD.HI.U32 R8, R2, R168, RZ ;  /* 0x000000a802087227 */ /* 0x000fe200078e00ff */
[----:B------:R-:W-:-:S02]  /*9b60*/  ISETP.GT.U32.AND P6, PT, R7, R165, PT ;  /* 0x000000a50700720c */ /* 0x000fc40003fc4070 */
[----:B------:R-:W-:Y:S01]  /*9b70*/  ISETP.GT.U32.AND P1, PT, R7, R166, PT ;  /* 0x000000a60700720c */ /* 0x000fe20003f24070 */
[----:B------:R-:W-:-:S04]  /*9b80*/  IMAD.HI.U32 R9, R2, R169, RZ ;  /* 0x000000a902097227 */ /* 0x000fc800078e00ff */
[----:B------:R-:W-:Y:S02]  /*9b90*/  IMAD.MOV R8, RZ, RZ, -R8 ;  /* 0x000000ffff087224 */ /* 0x000fe400078e0a08 */
[----:B------:R-:W-:Y:S01]  /*9ba0*/  @!P2 IMAD.MOV R164, RZ, RZ, -R164 ;  /* 0x000000ffffa4a224 */ /* 0x000fe200078e0aa4 */
[----:B------:R-:W-:Y:S01]  /*9bb0*/  ISETP.GE.AND P2, PT, R170, RZ, PT ;  /* 0x000000ffaa00720c */ /* 0x000fe20003f46270 */
[----:B------:R-:W-:Y:S01]  /*9bc0*/  IMAD.MOV R170, RZ, RZ, -R9 ;  /* 0x000000ffffaa7224 */ /* 0x000fe200078e0a09 */
[C---:B------:R-:W-:Y:S01]  /*9bd0*/  LOP3.LUT R9, R0.reuse, 0xa8, RZ, 0xfc, !PT ;  /* 0x000000a800097812 */ /* 0x040fe200078efcff */
[----:B------:R-:W-:Y:S01]  /*9be0*/  IMAD R168, R7, R8, R168 ;  /* 0x0000000807a87224 */ /* 0x000fe200078e02a8 */
[----:B------:R-:W-:Y:S01]  /*9bf0*/  LOP3.LUT R8, R0, 0xaa, RZ, 0xfc, !PT ;  /* 0x000000aa00087812 */ /* 0x000fe200078efcff */
[--C-:B------:R-:W-:Y:S02]  /*9c00*/  @!P0 IMAD.IADD R167, R167, 0x1, -R7.reuse ;  /* 0x00000001a7a78824 */ /* 0x100fe400078e0a07 */
[----:B------:R-:W-:Y:S01]  /*9c10*/  @!P6 IMAD.IADD R165, R165, 0x1, -R7 ;  /* 0x00000001a5a5e824 */ /* 0x000fe200078e0a07 */
[----:B------:R-:W-:Y:S01]  /*9c20*/  ISETP.GE.AND P6, PT, R171, RZ, PT ;  /* 0x000000ffab00720c */ /* 0x000fe20003fc6270 */
[C---:B------:R-:W-:Y:S01]  /*9c30*/  IMAD R169, R7.reuse, R170, R169 ;  /* 0x000000aa07a97224 */ /* 0x040fe200078e02a9 */
[C---:B------:R-:W-:Y:S01]  /*9c40*/  ISETP.GT.U32.AND P0, PT, R7.reuse, R167, PT ;  /* 0x000000a70700720c */ /* 0x040fe20003f04070 */
[----:B------:R-:W-:Y:S01]  /*9c50*/  @!P1 IMAD.IADD R166, R166, 0x1, -R7 ;  /* 0x00000001a6a69824 */ /* 0x000fe200078e0a07 */
[----:B------:R-:W-:Y:S01]  /*9c60*/  ISETP.GT.U32.AND P1, PT, R7, R168, PT ;  /* 0x000000a80700720c */ /* 0x000fe20003f24070 */
[----:B------:R-:W-:Y:S01]  /*9c70*/  IMAD.HI.U32 R10, R2, R11, RZ ;  /* 0x0000000b020a7227 */ /* 0x000fe200078e00ff */
[----:B------:R-:W-:-:S03]  /*9c80*/  IABS R171, R8 ;  /* 0x0000000800ab7213 */ /* 0x000fc60000000000 */
[----:B------:R-:W-:Y:S01]  /*9c90*/  @!P3 IMAD.MOV R165, RZ, RZ, -R165 ;  /* 0x000000ffffa5b224 */ /* 0x000fe200078e0aa5 */
[C---:B------:R-:W-:Y:S01]  /*9ca0*/  ISETP.GT.U32.AND P3, PT, R7.reuse, R169, PT ;  /* 0x000000a90700720c */ /* 0x040fe20003f64070 */
[----:B------:R-:W-:Y:S02]  /*9cb0*/  IMAD.MOV R10, RZ, RZ, -R10 ;  /* 0x000000ffff0a7224 */ /* 0x000fe400078e0a0a */
[----:B------:R-:W-:Y:S01]  /*9cc0*/  @!P5 IMAD.MOV R166, RZ, RZ, -R166 ;  /* 0x000000ffffa6d224 */ /* 0x000fe200078e0aa6 */
[----:B------:R-:W-:Y:S01]  /*9cd0*/  ISETP.GE.AND P5, PT, R172, RZ, PT ;  /* 0x000000ffac00720c */ /* 0x000fe20003fa6270 */
[----:B------:R-:W-:Y:S01]  /*9ce0*/  IMAD R170, R7, R10, R11 ;  /* 0x0000000a07aa7224 */ /* 0x000fe200078e020b */
[----:B------:R-:W-:Y:S01]  /*9cf0*/  IABS R172, R9 ;  /* 0x0000000900ac7213 */ /* 0x000fe20000000000 */
[--C-:B------:R-:W-:Y:S01]  /*9d00*/  @!P1 IMAD.IADD R168, R168, 0x1, -R7.reuse ;  /* 0x00000001a8a89824 */ /* 0x100fe200078e0a07 */
[----:B------:R-:W-:Y:S01]  /*9d10*/  ISETP.GE.AND P1, PT, R8, RZ, PT ;  /* 0x000000ff0800720c */ /* 0x000fe20003f26270 */
[----:B------:R-:W-:Y:S01]  /*9d20*/  @!P0 IMAD.IADD R167, R167, 0x1, -R7 ;  /* 0x00000001a7a78824 */ /* 0x000fe200078e0a07 */
[----:B------:R-:W-:Y:S01]  /*9d30*/  ISETP.GT.U32.AND P0, PT, R7, R170, PT ;  /* 0x000000aa0700720c */ /* 0x000fe20003f04070 */
[----:B------:R-:W-:Y:S01]  /*9d40*/  IMAD.HI.U32 R8, R2, R171, RZ ;  /* 0x000000ab02087227 */ /* 0x000fe200078e00ff */
[----:B------:R-:W-:-:S03]  /*9d50*/  LOP3.LUT R11, R0, 0xa6, RZ, 0xfc, !PT ;  /* 0x000000a6000b7812 */ /* 0x000fc600078efcff */
[----:B------:R-:W-:Y:S01]  /*9d60*/  @!P3 IMAD.IADD R169, R169, 0x1, -R7 ;  /* 0x00000001a9a9b824 */ /* 0x000fe200078e0a07 */
[----:B------:R-:W-:Y:S01]  /*9d70*/  ISETP.GT.U32.AND P3, PT, R7, R168, PT ;  /* 0x000000a80700720c */ /* 0x000fe20003f64070 */
[----:B------:R-:W-:Y:S01]  /*9d80*/  IMAD.MOV R10, RZ, RZ, -R8 ;  /* 0x000000ffff0a7224 */ /* 0x000fe200078e0a08 */
[----:B------:R-:W-:Y:S01]  /*9d90*/  IABS R173, R11 ;  /* 0x0000000b00ad7213 */ /* 0x000fe20000000000 */
[----:B------:R-:W-:-:S04]  /*9da0*/  IMAD.HI.U32 R8, R2, R172, RZ ;  /* 0x000000ac02087227 */ /* 0x000fc800078e00ff */
[C---:B------:R-:W-:Y:S01]  /*9db0*/  IMAD R171, R7.reuse, R10, R171 ;  /* 0x0000000a07ab7224 */ /* 0x040fe200078e02ab */
[----:B------:R-:W-:Y:S01]  /*9dc0*/  LOP3.LUT R10, R0, 0xa4, RZ, 0xfc, !PT ;  /* 0x000000a4000a7812 */ /* 0x000fe200078efcff */
[----:B------:R-:W-:Y:S02]  /*9dd0*/  @!P0 IMAD.IADD R170, R170, 0x1, -R7 ;  /* 0x00000001aaaa8824 */ /* 0x000fe400078e0a07 */
[----:B------:R-:W-:Y:S01]  /*9de0*/  @!P2 IMAD.MOV R167, RZ, RZ, -R167 ;  /* 0x000000ffffa7a224 */ /* 0x000fe200078e0aa7 */
[C---:B------:R-:W-:Y:S01]  /*9df0*/  ISETP.GT.U32.AND P2, PT, R7.reuse, R169, PT ;  /* 0x000000a90700720c */ /* 0x040fe20003f44070 */
[----:B------:R-:W-:Y:S01]  /*9e00*/  @!P3 IMAD.IADD R168, R168, 0x1, -R7 ;  /* 0x00000001a8a8b824 */ /* 0x000fe200078e0a07 */
[C---:B------:R-:W-:Y:S01]  /*9e10*/  ISETP.GT.U32.AND P3, PT, R7.reuse, R171, PT ;  /* 0x000000ab0700720c */ /* 0x040fe20003f64070 */
[----:B------:R-:W-:Y:S01]  /*9e20*/  IMAD.MOV R8, RZ, RZ, -R8 ;  /* 0x000000ffff087224 */ /* 0x000fe200078e0a08 */
[C---:B------:R-:W-:Y:S01]  /*9e30*/  ISETP.GT.U32.AND P0, PT, R7.reuse, R170, PT ;  /* 0x000000aa0700720c */ /* 0x040fe20003f04070 */
[----:B------:R-:W-:Y:S01]  /*9e40*/  @!P6 IMAD.MOV R168, RZ, RZ, -R168 ;  /* 0x000000ffffa8e224 */ /* 0x000fe200078e0aa8 */
[----:B------:R-:W-:Y:S01]  /*9e50*/  IABS R174, R10 ;  /* 0x0000000a00ae7213 */ /* 0x000fe20000000000 */
[----:B------:R-:W-:-:S02]  /*9e60*/  IMAD R172, R7, R8, R172 ;  /* 0x0000000807ac7224 */ /* 0x000fc400078e02ac */
[----:B------:R-:W-:-:S04]  /*9e70*/  IMAD.HI.U32 R8, R2, R173, RZ ;  /* 0x000000ad02087227 */ /* 0x000fc800078e00ff */
[----:B------:R-:W-:Y:S02]  /*9e80*/  IMAD.MOV R8, RZ, RZ, -R8 ;  /* 0x000000ffff087224 */ /* 0x000fe400078e0a08 */
[--C-:B------:R-:W-:Y:S01]  /*9e90*/  @!P2 IMAD.IADD R169, R169, 0x1, -R7.reuse ;  /* 0x00000001a9a9a824 */ /* 0x100fe200078e0a07 */
[----:B------:R-:W-:Y:S01]  /*9ea0*/  ISETP.GT.U32.AND P2, PT, R7, R172, PT ;  /* 0x000000ac0700720c */ /* 0x000fe20003f44070 */
[--C-:B------:R-:W-:Y:S01]  /*9eb0*/  @!P3 IMAD.IADD R171, R171, 0x1, -R7.reuse ;  /* 0x00000001ababb824 */ /* 0x100fe200078e0a07 */
[----:B------:R-:W-:Y:S01]  /*9ec0*/  ISETP.GE.AND P3, PT, R11, RZ, PT ;  /* 0x000000ff0b00720c */ /* 0x000fe20003f66270 */
[----:B------:R-:W-:Y:S01]  /*9ed0*/  @!P0 IMAD.IADD R170, R170, 0x1, -R7 ;  /* 0x00000001aaaa8824 */ /* 0x000fe200078e0a07 */
[----:B------:R-:W-:Y:S01]  /*9ee0*/  ISETP.GE.AND P0, PT, R9, RZ, PT ;  /* 0x000000ff0900720c */ /* 0x000fe20003f06270 */
[C---:B------:R-:W-:Y:S01]  /*9ef0*/  IMAD R173, R7.reuse, R8, R173 ;  /* 0x0000000807ad7224 */ /* 0x040fe200078e02ad */
[----:B------:R-:W-:Y:S01]  /*9f00*/  ISETP.GT.U32.AND P6, PT, R7, R171, PT ;  /* 0x000000ab0700720c */ /* 0x000fe20003fc4070 */
[----:B------:R-:W-:Y:S01]  /*9f10*/  IMAD.HI.U32 R8, R2, R174, RZ ;  /* 0x000000ae02087227 */ /* 0x000fe200078e00ff */
[----:B------:R-:W-:-:S03]  /*9f20*/  LOP3.LUT R11, R0, 0xa0, RZ, 0xfc, !PT ;  /* 0x000000a0000b7812 */ /* 0x000fc600078efcff */
[----:B------:R-:W-:Y:S01]  /*9f30*/  @!P5 IMAD.MOV R170, RZ, RZ, -R170 ;  /* 0x000000ffffaad224 */ /* 0x000fe200078e0aaa */
[----:B------:R-:W-:Y:S01]  /*9f40*/  ISETP.GT.U32.AND P5, PT, R7, R173, PT ;  /* 0x000000ad0700720c */ /* 0x000fe20003fa4070 */
[----:B------:R-:W-:Y:S01]  /*9f50*/  IMAD.HI.U32 R9, R2, R175, RZ ;  /* 0x000000af02097227 */ /* 0x000fe200078e00ff */
[----:B------:R-:W-:-:S03]  /*9f60*/  IABS R176, R11 ;  /* 0x0000000b00b07213 */ /* 0x000fc60000000000 */
[----:B------:R-:W-:Y:S02]  /*9f70*/  IMAD.MOV R8, RZ, RZ, -R8 ;  /* 0x000000ffff087224 */ /* 0x000fe400078e0a08 */
[----:B------:R-:W-:Y:S01]  /*9f80*/  @!P4 IMAD.MOV R169, RZ, RZ, -R169 ;  /* 0x000000ffffa9c224 */ /* 0x000fe200078e0aa9 */
[----:B------:R-:W-:Y:S01]  /*9f90*/  ISETP.GE.AND P4, PT, R10, RZ, PT ;  /* 0x000000ff0a00720c */ /* 0x000fe20003f86270 */
[----:B------:R-:W-:Y:S02]  /*9fa0*/  IMAD.MOV R10, RZ, RZ, -R9 ;  /* 0x000000ffff0a7224 */ /* 0x000fe400078e0a09 */
[----:B------:R-:W-:Y:S02]  /*9fb0*/  @!P2 IMAD.IADD R172, R172, 0x1, -R7 ;  /* 0x00000001acaca824 */ /* 0x000fe400078e0a07 */
[C---:B------:R-:W-:Y:S02]  /*9fc0*/  IMAD R174, R7.reuse, R8, R174 ;  /* 0x0000000807ae7224 */ /* 0x040fe400078e02ae */
[C---:B------:R-:W-:Y:S01]  /*9fd0*/  IMAD R175, R7.reuse, R10, R175 ;  /* 0x0000000a07af7224 */ /* 0x040fe200078e02af */
[----:B------:R-:W-:Y:S01]  /*9fe0*/  ISETP.GT.U32.AND P2, PT, R7, R172, PT ;  /* 0x000000ac0700720c */ /* 0x000fe20003f44070 */
[--C-:B------:R-:W-:Y:S01]  /*9ff0*/  @!P6 IMAD.IADD R171, R171, 0x1, -R7.reuse ;  /* 0x00000001ababe824 */ /* 0x100fe200078e0a07 */
[----:B------:R-:W-:Y:S01]  /*a000*/  ISETP.GT.U32.AND P6, PT, R7, R174, PT ;  /* 0x000000ae0700720c */ /* 0x000fe20003fc4070 */
[----:B------:R-:W-:Y:S01]  /*a010*/  @!P5 IMAD.IADD R173, R173, 0x1, -R7 ;  /* 0x00000001adadd824 */ /* 0x000fe200078e0a07 */
[----:B------:R-:W-:Y:S01]  /*a020*/  ISETP.GT.U32.AND P5, PT, R7, R175, PT ;  /* 0x000000af0700720c */ /* 0x000fe20003fa4070 */
[----:B------:R-:W-:-:S02]  /*a030*/  VIADD R8, R3, 0x9e ;  /* 0x0000009e03087836 */ /* 0x000fc40000000000 */
[----:B------:R-:W-:-:S03]  /*a040*/  @!P1 IMAD.MOV R171, RZ, RZ, -R171 ;  /* 0x000000ffffab9224 */ /* 0x000fc600078e0aab */
[----:B------:R-:W-:-:S03]  /*a050*/  IABS R177, R8 ;  /* 0x0000000800b17213 */ /* 0x000fc60000000000 */
[--C-:B------:R-:W-:Y:S01]  /*a060*/  @!P2 IMAD.IADD R172, R172, 0x1, -R7.reuse ;  /* 0x00000001acaca824 */ /* 0x100fe200078e0a07 */
[----:B------:R-:W-:Y:S01]  /*a070*/  ISETP.GE.AND P2, PT, R8, RZ, PT ;  /* 0x000000ff0800720c */ /* 0x000fe20003f46270 */
[----:B------:R-:W-:Y:S01]  /*a080*/  @!P6 IMAD.IADD R174, R174, 0x1, -R7 ;  /* 0x00000001aeaee824 */ /* 0x000fe200078e0a07 */
[----:B------:R-:W-:Y:S01]  /*a090*/  ISETP.GT.U32.AND P6, PT, R7, R173, PT ;  /* 0x000000ad0700720c */ /* 0x000fe20003fc4070 */
[----:B------:R-:W-:-:S03]  /*a0a0*/  IMAD.HI.U32 R8, R2, R176, RZ ;  /* 0x000000b002087227 */ /* 0x000fc600078e00ff */
[----:B------:R-:W-:Y:S01]  /*a0b0*/  ISETP.GT.U32.AND P1, PT, R7, R174, PT ;  /* 0x000000ae0700720c */ /* 0x000fe20003f24070 */
[----:B------:R-:W-:Y:S02]  /*a0c0*/  @!P5 IMAD.IADD R175, R175, 0x1, -R7 ;  /* 0x00000001afafd824 */ /* 0x000fe400078e0a07 */
[----:B------:R-:W-:Y:S02]  /*a0d0*/  IMAD.MOV R9, RZ, RZ, -R8 ;  /* 0x000000ffff097224 */ /* 0x000fe400078e0a08 */
[----:B------:R-:W-:Y:S01]  /*a0e0*/  IMAD.HI.U32 R8, R2, R177, RZ ;  /* 0x000000b102087227 */ /* 0x000fe200078e00ff */
[----:B------:R-:W-:-:S03]  /*a0f0*/  ISETP.GT.U32.AND P5, PT, R7, R175, PT ;  /* 0x000000af0700720c */ /* 0x000fc60003fa4070 */
[----:B------:R-:W-:Y:S02]  /*a100*/  IMAD R176, R7, R9, R176 ;  /* 0x0000000907b07224 */ /* 0x000fe400078e02b0 */
[----:B------:R-:W-:Y:S02]  /*a110*/  IMAD.MOV R10, RZ, RZ, -R8 ;  /* 0x000000ffff0a7224 */ /* 0x000fe400078e0a08 */
[----:B------:R-:W-:Y:S01]  /*a120*/  @!P6 IMAD.IADD R173, R173, 0x1, -R7 ;  /* 0x00000001adade824 */ /* 0x000fe200078e0a07 */
[C---:B------:R-:W-:Y:S01]  /*a130*/  ISETP.GT.U32.AND P6, PT, R7.reuse, R176, PT ;  /* 0x000000b00700720c */ /* 0x040fe20003fc4070 */
[----:B------:R-:W-:Y:S02]  /*a140*/  IMAD R177, R7, R10, R177 ;  /* 0x0000000a07b17224 */ /* 0x000fe400078e02b1 */
[----:B------:R-:W-:-:S04]  /*a150*/  IMAD.HI.U32 R8, R2, R178, RZ ;  /* 0x000000b202087227 */ /* 0x000fc800078e00ff */
[--C-:B------:R-:W-:Y:S01]  /*a160*/  @!P5 IMAD.IADD R175, R175, 0x1, -R7.reuse ;  /* 0x00000001afafd824 */ /* 0x100fe200078e0a07 */
[----:B------:R-:W-:Y:S01]  /*a170*/  ISETP.GT.U32.AND P5, PT, R7, R177, PT ;  /* 0x000000b10700720c */ /* 0x000fe20003fa4070 */
[----:B------:R-:W-:Y:S01]  /*a180*/  @!P0 IMAD.MOV R172, RZ, RZ, -R172 ;  /* 0x000000ffffac8224 */ /* 0x000fe200078e0aac */
[----:B------:R-:W-:Y:S01]  /*a190*/  ISETP.GE.AND P0, PT, R179, RZ, PT ;  /* 0x000000ffb300720c */ /* 0x000fe20003f06270 */
[--C-:B------:R-:W-:Y:S01]  /*a1a0*/  @!P1 IMAD.IADD R174, R174, 0x1, -R7.reuse ;  /* 0x00000001aeae9824 */ /* 0x100fe200078e0a07 */
[----:B------:R-:W-:Y:S01]  /*a1b0*/  ISETP.GE.AND P1, PT, R11, RZ, PT ;  /* 0x000000ff0b00720c */ /* 0x000fe20003f26270 */
[----:B------:R-:W-:Y:S01]  /*a1c0*/  IMAD.MOV R8, RZ, RZ, -R8 ;  /* 0x000000ffff087224 */ /* 0x000fe200078e0a08 */
[----:B------:R-:W-:Y:S01]  /*a1d0*/  LOP3.LUT R11, R0, 0x98, RZ, 0xfc, !PT ;  /* 0x00000098000b7812 */ /* 0x000fe200078efcff */
[----:B------:R-:W-:Y:S01]  /*a1e0*/  @!P6 IMAD.IADD R176, R176, 0x1, -R7 ;  /* 0x00000001b0b0e824 */ /* 0x000fe200078e0a07 */
[----:B------:R-:W-:Y:S01]  /*a1f0*/  IABS R179, R184 ;  /* 0x000000b800b37213 */ /* 0x000fe20000000000 */
[C---:B------:R-:W-:Y:S01]  /*a200*/  IMAD R178, R7.reuse, R8, R178 ;  /* 0x0000000807b27224 */ /* 0x040fe200078e02b2 */
[----:B------:R-:W-:Y:S01]  /*a210*/  IABS R180, R11 ;  /* 0x0000000b00b47213 */ /* 0x000fe20000000000 */
[----:B------:R-:W-:Y:S01]  /*a220*/  @!P3 IMAD.MOV R173, RZ, RZ, -R173 ;  /* 0x000000ffffadb224 */ /* 0x000fe200078e0aad */
[----:B------:R-:W-:Y:S01]  /*a230*/  ISETP.GT.U32.AND P3, PT, R7, R176, PT ;  /* 0x000000b00700720c */ /* 0x000fe20003f64070 */
[----:B------:R-:W-:Y:S01]  /*a240*/  IMAD.HI.U32 R8, R2, R179, RZ ;  /* 0x000000b302087227 */ /* 0x000fe200078e00ff */
[----:B------:R-:W-:-:S02]  /*a250*/  ISETP.GE.AND P6, PT, R181, RZ, PT ;  /* 0x000000ffb500720c */ /* 0x000fc40003fc6270 */
[----:B------:R-:W-:Y:S01]  /*a260*/  IABS R181, R186 ;  /* 0x000000ba00b57213 */ /* 0x000fe20000000000 */
[----:B------:R-:W-:-:S04]  /*a270*/  IMAD.HI.U32 R9, R2, R180, RZ ;  /* 0x000000b402097227 */ /* 0x000fc800078e00ff */
[----:B------:R-:W-:Y:S02]  /*a280*/  IMAD.MOV R8, RZ, RZ, -R8 ;  /* 0x000000ffff087224 */ /* 0x000fe400078e0a08 */
[----:B------:R-:W-:Y:S01]  /*a290*/  @!P5 IMAD.IADD R177, R177, 0x1, -R7 ;  /* 0x00000001b1b1d824 */ /* 0x000fe200078e0a07 */
[C---:B------:R-:W-:Y:S01]  /*a2a0*/  ISETP.GT.U32.AND P5, PT, R7.reuse, R178, PT ;  /* 0x000000b20700720c */ /* 0x040fe20003fa4070 */
[----:B------:R-:W-:Y:S02]  /*a2b0*/  IMAD.MOV R9, RZ, RZ, -R9 ;  /* 0x000000ffff097224 */ /* 0x000fe400078e0a09 */
[C---:B------:R-:W-:Y:S02]  /*a2c0*/  IMAD R179, R7.reuse, R8, R179 ;  /* 0x0000000807b37224 */ /* 0x040fe400078e02b3 */
[C---:B------:R-:W-:Y:S02]  /*a2d0*/  IMAD R180, R7.reuse, R9, R180 ;  /* 0x0000000907b47224 */ /* 0x040fe400078e02b4 */
[----:B------:R-:W-:Y:S01]  /*a2e0*/  @!P0 IMAD.MOV R175, RZ, RZ, -R175 ;  /* 0x000000ffffaf8224 */ /* 0x000fe200078e0aaf */
[C---:B------:R-:W-:Y:S01]  /*a2f0*/  ISETP.GT.U32.AND P0, PT, R7.reuse, R179, PT ;  /* 0x000000b30700720c */ /* 0x040fe20003f04070 */
[----:B------:R-:W-:Y:S01]  /*a300*/  @!P3 IMAD.IADD R176, R176, 0x1, -R7 ;  /* 0x00000001b0b0b824 */ /* 0x000fe200078e0a07 */
[----:B------:R-:W-:Y:S01]  /*a310*/  ISETP.GT.U32.AND P3, PT, R7, R180, PT ;  /* 0x000000b40700720c */ /* 0x000fe20003f64070 */
[----:B------:R-:W-:-:S04]  /*a320*/  IMAD.HI.U32 R8, R2, R181, RZ ;  /* 0x000000b502087227 */ /* 0x000fc800078e00ff */
[--C-:B------:R-:W-:Y:S01]  /*a330*/  @!P5 IMAD.IADD R178, R178, 0x1, -R7.reuse ;  /* 0x00000001b2b2d824 */ /* 0x100fe200078e0a07 */
[C---:B------:R-:W-:Y:S01]  /*a340*/  ISETP.GT.U32.AND P5, PT, R7.reuse, R177, PT ;  /* 0x000000b10700720c */ /* 0x040fe20003fa4070 */
[----:B------:R-:W-:Y:S02]  /*a350*/  IMAD.MOV R10, RZ, RZ, -R8 ;  /* 0x000000ffff0a7224 */ /* 0x000fe400078e0a08 */
[----:B------:R-:W-:Y:S01]  /*a360*/  @!P4 IMAD.MOV R174, RZ, RZ, -R174 ;  /* 0x000000ffffaec224 */ /* 0x000fe200078e0aae */
[----:B------:R-:W-:Y:S01]  /*a370*/  ISETP.GT.U32.AND P4, PT, R7, R178, PT ;  /* 0x000000b20700720c */ /* 0x000fe20003f84070 */
[----:B------:R-:W-:Y:S02]  /*a380*/  @!P0 IMAD.IADD R179, R179, 0x1, -R7 ;  /* 0x00000001b3b38824 */ /* 0x000fe400078e0a07 */
[----:B------:R-:W-:Y:S02]  /*a390*/  IMAD R181, R7, R10, R181 ;  /* 0x0000000a07b57224 */ /* 0x000fe400078e02b5 */
[----:B------:R-:W-:-:S04]  /*a3a0*/  IMAD.HI.U32 R8, R2, R182, RZ ;  /* 0x000000b602087227 */ /* 0x000fc800078e00ff */
[----:B------:R-:W-:Y:S01]  /*a3b0*/  @!P3 IMAD.IADD R180, R180, 0x1, -R7 ;  /* 0x00000001b4b4b824 */ /* 0x000fe200078e0a07 */
[----:B------:R-:W-:Y:S01]  /*a3c0*/  ISETP.GT.U32.AND P3, PT, R7, R179, PT ;  /* 0x000000b30700720c */ /* 0x000fe20003f64070 */
[----:B------:R-:W-:-:S04]  /*a3d0*/  IMAD.HI.U32 R9, R2, R183, RZ ;  /* 0x000000b702097227 */ /* 0x000fc800078e00ff */
[----:B------:R-:W-:Y:S01]  /*a3e0*/  @!P5 IMAD.IADD R177, R177, 0x1, -R7 ;  /* 0x00000001b1b1d824 */ /* 0x000fe200078e0a07 */
[C---:B------:R-:W-:Y:S01]  /*a3f0*/  ISETP.GT.U32.AND P5, PT, R7.reuse, R181, PT ;  /* 0x000000b50700720c */ /* 0x040fe20003fa4070 */
[----:B------:R-:W-:Y:S02]  /*a400*/  IMAD.MOV R8, RZ, RZ, -R8 ;  /* 0x000000ffff087224 */ /* 0x000fe400078e0a08 */
[----:B------:R-:W-:Y:S02]  /*a410*/  IMAD.MOV R10, RZ, RZ, -R9 ;  /* 0x000000ffff0a7224 */ /* 0x000fe400078e0a09 */
[C---:B------:R-:W-:Y:S02]  /*a420*/  IMAD R182, R7.reuse, R8, R182 ;  /* 0x0000000807b67224 */ /* 0x040fe400078e02b6 */
[----:B------:R-:W-:Y:S02]  /*a430*/  IMAD R183, R7, R10, R183 ;  /* 0x0000000a07b77224 */ /* 0x000fe400078e02b7 */
[----:B------:R-:W-:Y:S01]  /*a440*/  @!P4 IMAD.IADD R178, R178, 0x1, -R7 ;  /* 0x00000001b2b2c824 */ /* 0x000fe200078e0a07 */
[----:B------:R-:W-:Y:S01]  /*a450*/  ISETP.GE.AND P4, PT, R184, RZ, PT ;  /* 0x000000ffb800720c */ /* 0x000fe20003f86270 */
[----:B------:R-:W-:Y:S01]  /*a460*/  VIADD R8, R3, 0x8e ;  /* 0x0000008e03087836 */ /* 0x000fe20000000000 */
[----:B------:R-:W-:Y:S01]  /*a470*/  IABS R184, R189 ;  /* 0x000000bd00b87213 */ /* 0x000fe20000000000 */
[----:B------:R-:W-:Y:S01]  /*a480*/  @!P1 IMAD.MOV R176, RZ, RZ, -R176 ;  /* 0x000000ffffb09224 */ /* 0x000fe200078e0ab0 */
[C---:B------:R-:W-:Y:S01]  /*a490*/  ISETP.GT.U32.AND P1, PT, R7.reuse, R180, PT ;  /* 0x000000b40700720c */ /* 0x040fe20003f24070 */
[----:B------:R-:W-:Y:S01]  /*a4a0*/  @!P2 IMAD.MOV R177, RZ, RZ, -R177 ;  /* 0x000000ffffb1a224 */ /* 0x000fe200078e0ab1 */
[----:B------:R-:W-:Y:S01]  /*a4b0*/  ISETP.GT.U32.AND P2, PT, R7, R182, PT ;  /* 0x000000b60700720c */ /* 0x000fe20003f44070 */
[--C-:B------:R-:W-:Y:S01]  /*a4c0*/  @!P3 IMAD.IADD R179, R179, 0x1, -R7.reuse ;  /* 0x00000001b3b3b824 */ /* 0x100fe200078e0a07 */
[----:B------:R-:W-:Y:S01]  /*a4d0*/  ISETP.GT.U32.AND P3, PT, R7, R183, PT ;  /* 0x000000b70700720c */ /* 0x000fe20003f64070 */
[----:B------:R-:W-:Y:S01]  /*a4e0*/  @!P5 IMAD.IADD R181, R181, 0x1, -R7 ;  /* 0x00000001b5b5d824 */ /* 0x000fe200078e0a07 */
[----:B------:R-:W-:Y:S01]  /*a4f0*/  ISETP.GE.AND P0, PT, R8, RZ, PT ;  /* 0x000000ff0800720c */ /* 0x000fe20003f06270 */
[----:B------:R-:W-:Y:S01]  /*a500*/  @!P6 IMAD.MOV R178, RZ, RZ, -R178 ;  /* 0x000000ffffb2e224 */ /* 0x000fe200078e0ab2 */
[----:B------:R-:W-:Y:S01]  /*a510*/  IABS R185, R8 ;  /* 0x0000000800b97213 */ /* 0x000fe20000000000 */
[----:B------:R-:W-:Y:S01]  /*a520*/  IMAD.HI.U32 R8, R2, R184, RZ ;  /* 0x000000b802087227 */ /* 0x000fe200078e00ff */
[----:B------:R-:W-:-:S02]  /*a530*/  ISETP.GE.AND P6, PT, R11, RZ, PT ;  /* 0x000000ff0b00720c */ /* 0x000fc40003fc6270 */
[C---:B------:R-:W-:Y:S01]  /*a540*/  ISETP.GT.U32.AND P5, PT, R7.reuse, R181, PT ;  /* 0x000000b50700720c */ /* 0x040fe20003fa4070 */
[----:B------:R-:W-:Y:S01]  /*a550*/  IMAD.MOV R8, RZ, RZ, -R8 ;  /* 0x000000ffff087224 */ /* 0x000fe200078e0a08 */
[----:B------:R-:W-:Y:S01]  /*a560*/  LOP3.LUT R11, R0, 0x88, RZ, 0xfc, !PT ;  /* 0x00000088000b7812 */ /* 0x000fe200078efcff */
[--C-:B------:R-:W-:Y:S01]  /*a570*/  @!P1 IMAD.IADD R180, R180, 0x1, -R7.reuse ;  /* 0x00000001b4b49824 */ /* 0x100fe200078e0a07 */
[----:B------:R-:W-:Y:S01]  /*a580*/  ISETP.GE.AND P1, PT, R186, RZ, PT ;  /* 0x000000ffba00720c */ /* 0x000fe20003f26270 */
[--C-:B------:R-:W-:Y:S01]  /*a590*/  @!P2 IMAD.IADD R182, R182, 0x1, -R7.reuse ;  /* 0x00000001b6b6a824 */ /* 0x100fe200078e0a07 */
[----:B------:R-:W-:Y:S01]  /*a5a0*/  ISETP.GE.AND P2, PT, R188, RZ, PT ;  /* 0x000000ffbc00720c */ /* 0x000fe20003f46270 */
[----:B------:R-:W-:Y:S01]  /*a5b0*/  IMAD R184, R7, R8, R184 ;  /* 0x0000000807b87224 */ /* 0x000fe200078e02b8 */
[----:B------:R-:W-:Y:S01]  /*a5c0*/  LOP3.LUT R8, R0, 0x8c, RZ, 0xfc, !PT ;  /* 0x0000008c00087812 */ /* 0x000fe200078efcff */
[----:B------:R-:W-:Y:S01]  /*a5d0*/  @!P3 IMAD.IADD R183, R183, 0x1, -R7 ;  /* 0x00000001b7b7b824 */ /* 0x000fe200078e0a07 */
[C---:B------:R-:W-:Y:S01]  /*a5e0*/  ISETP.GT.U32.AND P3, PT, R7.reuse, R182, PT ;  /* 0x000000b60700720c */ /* 0x040fe20003f64070 */
[----:B------:R-:W-:Y:S01]  /*a5f0*/  @!P6 IMAD.MOV R180, RZ, RZ, -R180 ;  /* 0x000000ffffb4e224 */ /* 0x000fe200078e0ab4 */
[C---:B------:R-:W-:Y:S01]  /*a600*/  ISETP.GT.U32.AND P6, PT, R7.reuse, R184, PT ;  /* 0x000000b80700720c */ /* 0x040fe20003fc4070 */
[----:B------:R-:W-:Y:S01]  /*a610*/  @!P4 IMAD.MOV R179, RZ, RZ, -R179 ;  /* 0x000000ffffb3c224 */ /* 0x000fe200078e0ab3 */
[----:B------:R-:W-:Y:S01]  /*a620*/  ISETP.GT.U32.AND P4, PT, R7, R183, PT ;  /* 0x000000b70700720c */ /* 0x000fe20003f84070 */
[----:B------:R-:W-:Y:S01]  /*a630*/  @!P5 IMAD.IADD R181, R181, 0x1, -R7 ;  /* 0x00000001b5b5d824 */ /* 0x000fe200078e0a07 */
[----:B------:R-:W-:Y:S01]  /*a640*/  ISETP.GE.AND P5, PT, R187, RZ, PT ;  /* 0x000000ffbb00720c */ /* 0x000fe20003fa6270 */
[----:B------:R-:W-:Y:S01]  /*a650*/  IMAD.HI.U32 R9, R2, R185, RZ ;  /* 0x000000b902097227 */ /* 0x000fe200078e00ff */
[----:B------:R-:W-:-:S02]  /*a660*/  IABS R186, R8 ;  /* 0x0000000800ba7213 */ /* 0x000fc40000000000 */
[----:B------:R-:W-:Y:S01]  /*a670*/  IABS R188, R11 ;  /* 0x0000000b00bc7213 */ /* 0x000fe20000000000 */
[----:B------:R-:W-:Y:S01]  /*a680*/  IMAD.MOV R10, RZ, RZ, -R9 ;  /* 0x000000ffff0a7224 */ /* 0x000fe200078e0a09 */
[----:B------:R-:W-:Y:S01]  /*a690*/  LOP3.LUT R9, R0, 0x8a, RZ, 0xfc, !PT ;  /* 0x0000008a00097812 */ /* 0x000fe200078efcff */
[----:B------:R-:W-:Y:S02]  /*a6a0*/  @!P3 IMAD.IADD R182, R182, 0x1, -R7 ;  /* 0x00000001b6b6b824 */ /* 0x000fe400078e0a07 */
[----:B------:R-:W-:Y:S01]  /*a6b0*/  IMAD R185, R7, R10, R185 ;  /* 0x0000000a07b97224 */ /* 0x000fe200078e02b9 */
[----:B------:R-:W-:Y:S01]  /*a6c0*/  IABS R187, R9 ;  /* 0x0000000900bb7213 */ /* 0x000fe20000000000 */
[--C-:B------:R-:W-:Y:S01]  /*a6d0*/  @!P6 IMAD.IADD R184, R184, 0x1, -R7.reuse ;  /* 0x00000001b8b8e824 */ /* 0x100fe200078e0a07 */
[----:B------:R-:W-:Y:S01]  /*a6e0*/  ISETP.GE.AND P6, PT, R9, RZ, PT ;  /* 0x000000ff0900720c */ /* 0x000fe20003fc6270 */
[----:B------:R-:W-:Y:S01]  /*a6f0*/  @!P4 IMAD.IADD R183, R183, 0x1, -R7 ;  /* 0x00000001b7b7c824 */ /* 0x000fe200078e0a07 */
[C---:B------:R-:W-:Y:S01]  /*a700*/  ISETP.GT.U32.AND P3, PT, R7.reuse, R185, PT ;  /* 0x000000b90700720c */ /* 0x040fe20003f64070 */
[----:B------:R-:W-:Y:S01]  /*a710*/  @!P5 IMAD.MOV R182, RZ, RZ, -R182 ;  /* 0x000000ffffb6d224 */ /* 0x000fe200078e0ab6 */
[----:B------:R-:W-:Y:S01]  /*a720*/  ISETP.GE.AND P4, PT, R8, RZ, PT ;  /* 0x000000ff0800720c */ /* 0x000fe20003f86270 */
[----:B------:R-:W-:Y:S01]  /*a730*/  IMAD.HI.U32 R8, R2, R186, RZ ;  /* 0x000000ba02087227 */ /* 0x000fe200078e00ff */
[----:B------:R-:W-:-:S03]  /*a740*/  ISETP.GT.U32.AND P5, PT, R7, R184, PT ;  /* 0x000000b80700720c */ /* 0x000fc60003fa4070 */
[----:B------:R-:W-:-:S04]  /*a750*/  IMAD.HI.U32 R9, R2, R187, RZ ;  /* 0x000000bb02097227 */ /* 0x000fc800078e00ff */
[----:B------:R-:W-:Y:S02]  /*a760*/  IMAD.MOV R8, RZ, RZ, -R8 ;  /* 0x000000ffff087224 */ /* 0x000fe400078e0a08 */
[----:B------:R-:W-:Y:S02]  /*a770*/  IMAD.MOV R10, RZ, RZ, -R9 ;  /* 0x000000ffff0a7224 */ /* 0x000fe400078e0a09 */
[----:B------:R-:W-:Y:S01]  /*a780*/  @!P1 IMAD.MOV R181, RZ, RZ, -R181 ;  /* 0x000000ffffb59224 */ /* 0x000fe200078e0ab5 */
[----:B------:R-:W-:Y:S01]  /*a790*/  ISETP.GE.AND P1, PT, R189, RZ, PT ;  /* 0x000000ffbd00720c */ /* 0x000fe20003f26270 */
[----:B------:R-:W-:Y:S02]  /*a7a0*/  IMAD R186, R7, R8, R186 ;  /* 0x0000000807ba7224 */ /* 0x000fe400078e02ba */
[----:B------:R-:W-:-:S04]  /*a7b0*/  IMAD.HI.U32 R8, R2, R188, RZ ;  /* 0x000000bc02087227 */ /* 0x000fc800078e00ff */
[----:B------:R-:W-:Y:S01]  /*a7c0*/  IMAD R187, R7, R10, R187 ;  /* 0x0000000a07bb7224 */ /* 0x000fe200078e02bb */
[----:B------:R-:W-:Y:S01]  /*a7d0*/  LOP3.LUT R10, R0, 0x86, RZ, 0xfc, !PT ;  /* 0x00000086000a7812 */ /* 0x000fe200078efcff */
[----:B------:R-:W-:Y:S02]  /*a7e0*/  @!P3 IMAD.IADD R185, R185, 0x1, -R7 ;  /* 0x00000001b9b9b824 */ /* 0x000fe400078e0a07 */
[----:B------:R-:W-:Y:S01]  /*a7f0*/  @!P2 IMAD.MOV R183, RZ, RZ, -R183 ;  /* 0x000000ffffb7a224 */ /* 0x000fe200078e0ab7 */
[C---:B------:R-:W-:Y:S01]  /*a800*/  ISETP.GT.U32.AND P2, PT, R7.reuse, R186, PT ;  /* 0x000000ba0700720c */ /* 0x040fe20003f44070 */
[----:B------:R-:W-:Y:S01]  /*a810*/  IMAD.MOV R8, RZ, RZ, -R8 ;  /* 0x000000ffff087224 */ /* 0x000fe200078e0a08 */
[C---:B------:R-:W-:Y:S01]  /*a820*/  ISETP.GT.U32.AND P3, PT, R7.reuse, R185, PT ;  /* 0x000000b90700720c */ /* 0x040fe20003f64070 */
[----:B------:R-:W-:Y:S01]  /*a830*/  @!P5 IMAD.IADD R184, R184, 0x1, -R7 ;  /* 0x00000001b8b8d824 */ /* 0x000fe200078e0a07 */
[C---:B------:R-:W-:Y:S01]  /*a840*/  ISETP.GT.U32.AND P5, PT, R7.reuse, R187, PT ;  /* 0x000000bb0700720c */ /* 0x040fe20003fa4070 */
[----:B------:R-:W-:Y:S01]  /*a850*/  IMAD R188, R7, R8, R188 ;  /* 0x0000000807bc7224 */ /* 0x000fe200078e02bc */
[----:B------:R-:W-:Y:S01]  /*a860*/  IABS R189, R10 ;  /* 0x0000000a00bd7213 */ /* 0x000fe20000000000 */
[----:B------:R-:W-:-:S02]  /*a870*/  @!P1 IMAD.MOV R184, RZ, RZ, -R184 ;  /* 0x000000ffffb89224 */ /* 0x000fc400078e0ab8 */
[----:B------:R-:W-:Y:S01]  /*a880*/  IMAD.HI.U32 R9, R2, R190, RZ ;  /* 0x000000be02097227 */ /* 0x000fe200078e00ff */
[----:B------:R-:W-:-:S03]  /*a890*/  ISETP.GT.U32.AND P1, PT, R7, R188, PT ;  /* 0x000000bc0700720c */ /* 0x000fc60003f24070 */
[--C-:B------:R-:W-:Y:S02]  /*a8a0*/  @!P2 IMAD.IADD R186, R186, 0x1, -R7.reuse ;  /* 0x00000001babaa824 */ /* 0x100fe400078e0a07 */
[--C-:B------:R-:W-:Y:S01]  /*a8b0*/  @!P3 IMAD.IADD R185, R185, 0x1, -R7.reuse ;  /* 0x00000001b9b9b824 */ /* 0x100fe200078e0a07 */
[----:B------:R-:W-:Y:S01]  /*a8c0*/  ISETP.GE.AND P3, PT, R11, RZ, PT ;  /* 0x000000ff0b00720c */ /* 0x000fe20003f66270 */
[--C-:B------:R-:W-:Y:S01]  /*a8d0*/  @!P5 IMAD.IADD R187, R187, 0x1, -R7.reuse ;  /* 0x00000001bbbbd824 */ /* 0x100fe200078e0a07 */
[C---:B------:R-:W-:Y:S01]  /*a8e0*/  ISETP.GT.U32.AND P2, PT, R7.reuse, R186, PT ;  /* 0x000000ba0700720c */ /* 0x040fe20003f44070 */
[----:B------:R-:W-:Y:S01]  /*a8f0*/  IMAD.HI.U32 R8, R2, R189, RZ ;  /* 0x000000bd02087227 */ /* 0x000fe200078e00ff */
[----:B------:R-:W-:Y:S02]  /*a900*/  LOP3.LUT R11, R0, 0x82, RZ, 0xfc, !PT ;  /* 0x00000082000b7812 */ /* 0x000fe400078efcff */
[----:B------:R-:W-:Y:S01]  /*a910*/  ISETP.GT.U32.AND P5, PT, R7, R187, PT ;  /* 0x000000bb0700720c */ /* 0x000fe20003fa4070 */
[----:B------:R-:W-:Y:S01]  /*a920*/  @!P1 IMAD.IADD R188, R188, 0x1, -R7 ;  /* 0x00000001bcbc9824 */ /* 0x000fe200078e0a07 */
[----:B------:R-:W-:Y:S01]  /*a930*/  IABS R191, R11 ;  /* 0x0000000b00bf7213 */ /* 0x000fe20000000000 */
[----:B------:R-:W-:-:S02]  /*a940*/  IMAD.MOV R8, RZ, RZ, -R8 ;  /* 0x000000ffff087224 */ /* 0x000fc400078e0a08 */
[----:B------:R-:W-:Y:S01]  /*a950*/  IMAD.MOV R9, RZ, RZ, -R9 ;  /* 0x000000ffff097224 */ /* 0x000fe200078e0a09 */
[C---:B------:R-:W-:Y:S01]  /*a960*/  ISETP.GT.U32.AND P1, PT, R7.reuse, R188, PT ;  /* 0x000000bc0700720c */ /* 0x040fe20003f24070 */
[----:B------:R-:W-:Y:S02]  /*a970*/  IMAD R189, R7, R8, R189 ;  /* 0x0000000807bd7224 */ /* 0x000fe400078e02bd */
[----:B------:R-:W-:-:S04]  /*a980*/  IMAD.HI.U32 R8, R2, R191, RZ ;  /* 0x000000bf02087227 */ /* 0x000fc800078e00ff */
[--C-:B------:R-:W-:Y:S01]  /*a990*/  @!P2 IMAD.IADD R186, R186, 0x1, -R7.reuse ;  /* 0x00000001babaa824 */ /* 0x100fe200078e0a07 */
[----:B------:R-:W-:Y:S01]  /*a9a0*/  ISETP.GE.AND P2, PT, R192, RZ, PT ;  /* 0x000000ffc000720c */ /* 0x000fe20003f46270 */
[----:B------:R-:W-:Y:S02]  /*a9b0*/  IMAD R190, R7, R9, R190 ;  /* 0x0000000907be7224 */ /* 0x000fe400078e02be */
[----:B------:R-:W-:Y:S02]  /*a9c0*/  IMAD.MOV R8, RZ, RZ, -R8 ;  /* 0x000000ffff087224 */ /* 0x000fe400078e0a08 */
[----:B------:R-:W-:Y:S01]  /*a9d0*/  @!P5 IMAD.IADD R187, R187, 0x1, -R7 ;  /* 0x00000001bbbbd824 */ /* 0x000fe200078e0a07 */
[C---:B------:R-:W-:Y:S01]  /*a9e0*/  ISETP.GT.U32.AND P5, PT, R7.reuse, R189, PT ;  /* 0x000000bd0700720c */ /* 0x040fe20003fa4070 */
[----:B------:R-:W-:Y:S01]  /*a9f0*/  @!P4 IMAD.MOV R186, RZ, RZ, -R186 ;  /* 0x000000ffffbac224 */ /* 0x000fe200078e0aba */
[C---:B------:R-:W-:Y:S01]  /*aa00*/  ISETP.GT.U32.AND P4, PT, R7.reuse, R190, PT ;  /* 0x000000be0700720c */ /* 0x040fe20003f84070 */
[----:B------:R-:W-:-:S02]  /*aa10*/  IMAD R191, R7, R8, R191 ;  /* 0x0000000807bf7224 */ /* 0x000fc400078e02bf */
[----:B------:R-:W-:Y:S02]  /*aa20*/  @!P1 IMAD.IADD R188, R188, 0x1, -R7 ;  /* 0x00000001bcbc9824 */ /* 0x000fe400078e0a07 */
[----:B------:R-:W-:Y:S01]  /*aa30*/  @!P0 IMAD.MOV R185, RZ, RZ, -R185 ;  /* 0x000000ffffb98224 */ /* 0x000fe200078e0ab9 */
[----:B------:R-:W-:Y:S01]  /*aa40*/  ISETP.GT.U32.AND P1, PT, R7, R191, PT ;  /* 0x000000bf0700720c */ /* 0x000fe20003f24070 */
[----:B------:R-:W-:Y:S01]  /*aa50*/  VIADD R9, R3, 0x7e ;  /* 0x0000007e03097836 */ /* 0x000fe20000000000 */
[----:B------:R-:W-:Y:S01]  /*aa60*/  ISETP.GE.AND P0, PT, R10, RZ, PT ;  /* 0x000000ff0a00720c */ /* 0x000fe20003f06270 */
[----:B------:R-:W-:Y:S01]  /*aa70*/  @!P6 IMAD.MOV R187, RZ, RZ, -R187 ;  /* 0x000000ffffbbe224 */ /* 0x000fe200078e0abb */
[----:B------:R-:W-:Y:S01]  /*aa80*/  LOP3.LUT R10, R0, 0x80, RZ, 0xfc, !PT ;  /* 0x00000080000a7812 */ /* 0x000fe200078efcff */
[--C-:B------:R-:W-:Y:S01]  /*aa90*/  @!P5 IMAD.IADD R189, R189, 0x1, -R7.reuse ;  /* 0x00000001bdbdd824 */ /* 0x100fe200078e0a07 */
[----:B------:R-:W-:Y:S01]  /*aaa0*/  IABS R193, R9 ;  /* 0x0000000900c17213 */ /* 0x000fe20000000000 */
[----:B------:R-:W-:Y:S01]  /*aab0*/  @!P4 IMAD.IADD R190, R190, 0x1, -R7 ;  /* 0x00000001bebec824 */ /* 0x000fe200078e0a07 */
[----:B------:R-:W-:Y:S01]  /*aac0*/  IABS R192, R10 ;  /* 0x0000000a00c07213 */ /* 0x000fe20000000000 */
[----:B------:R-:W-:Y:S01]  /*aad0*/  @!P3 IMAD.MOV R188, RZ, RZ, -R188 ;  /* 0x000000ffffbcb224 */ /* 0x000fe200078e0abc */
[----:B------:R-:W-:-:S02]  /*aae0*/  ISETP.GT.U32.AND P5, PT, R7, R189, PT ;  /* 0x000000bd0700720c */ /* 0x000fc40003fa4070 */
[----:B------:R-:W-:Y:S01]  /*aaf0*/  ISETP.GT.U32.AND P4, PT, R7, R190, PT ;  /* 0x000000be0700720c */ /* 0x000fe20003f84070 */
[----:B------:R-:W-:Y:S01]  /*ab00*/  @!P1 IMAD.IADD R191, R191, 0x1, -R7 ;  /* 0x00000001bfbf9824 */ /* 0x000fe200078e0a07 */
[----:B------:R-:W-:Y:S01]  /*ab10*/  ISETP.GE.AND P6, PT, R9, RZ, PT ;  /* 0x000000ff0900720c */ /* 0x000fe20003fc6270 */
[C---:B------:R-:W-:Y:S01]  /*ab20*/  IMAD.HI.U32 R8, R2.reuse, R192, RZ ;  /* 0x000000c002087227 */ /* 0x040fe200078e00ff */
[----:B------:R-:W-:Y:S02]  /*ab30*/  ISETP.GE.AND P3, PT, R11, RZ, PT ;  /* 0x000000ff0b00720c */ /* 0x000fe40003f66270 */
[----:B------:R-:W-:Y:S01]  /*ab40*/  ISETP.GT.U32.AND P1, PT, R7, R191, PT ;  /* 0x000000bf0700720c */ /* 0x000fe20003f24070 */
[----:B------:R-:W-:Y:S02]  /*ab50*/  IMAD.MOV R8, RZ, RZ, -R8 ;  /* 0x000000ffff087224 */ /* 0x000fe400078e0a08 */
[----:B------:R-:W-:-:S04]  /*ab60*/  IMAD.HI.U32 R9, R2, R193, RZ ;  /* 0x000000c102097227 */ /* 0x000fc800078e00ff */
[----:B------:R-:W-:Y:S02]  /*ab70*/  IMAD R192, R7, R8, R192 ;  /* 0x0000000807c07224 */ /* 0x000fe400078e02c0 */
[----:B------:R-:W-:-:S04]  /*ab80*/  IMAD.HI.U32 R8, R2, R194, RZ ;  /* 0x000000c202087227 */ /* 0x000fc800078e00ff */
[----:B------:R-:W-:Y:S01]  /*ab90*/  @!P5 IMAD.IADD R189, R189, 0x1, -R7 ;  /* 0x00000001bdbdd824 */ /* 0x000fe200078e0a07 */
[----:B------:R-:W-:Y:S01]  /*aba0*/  ISETP.GE.AND P5, PT, R10, RZ, PT ;  /* 0x000000ff0a00720c */ /* 0x000fe20003fa6270 */
[----:B------:R-:W-:Y:S02]  /*abb0*/  IMAD.MOV R10, RZ, RZ, -R9 ;  /* 0x000000ffff0a7224 */ /* 0x000fe400078e0a09 */
[--C-:B------:R-:W-:Y:S01]  /*abc0*/  @!P4 IMAD.IADD R190, R190, 0x1, -R7.reuse ;  /* 0x00000001bebec824 */ /* 0x100fe200078e0a07 */
[----:B------:R-:W-:Y:S01]  /*abd0*/  ISETP.GT.U32.AND P4, PT, R7, R192, PT ;  /* 0x000000c00700720c */ /* 0x000fe20003f84070 */
[----:B------:R-:W-:Y:S01]  /*abe0*/  IMAD.MOV R9, RZ, RZ, -R8 ;  /* 0x000000ffff097224 */ /* 0x000fe200078e0a08 */
[----:B------:R-:W-:Y:S01]  /*abf0*/  LOP3.LUT R8, R0, 0x7a, RZ, 0xfc, !PT ;  /* 0x0000007a00087812 */ /* 0x000fe200078efcff */
[----:B------:R-:W-:Y:S01]  /*ac00*/  @!P2 IMAD.MOV R190, RZ, RZ, -R190 ;  /* 0x000000ffffbea224 */ /* 0x000fe200078e0abe */
[----:B------:R-:W-:Y:S01]  /*ac10*/  ISETP.GE.AND P2, PT, R195, RZ, PT ;  /* 0x000000ffc300720c */ /* 0x000fe20003f46270 */
[----:B------:R-:W-:Y:S01]  /*ac20*/  IMAD R194, R7, R9, R194 ;  /* 0x0000000907c27224 */ /* 0x000fe200078e02c2 */
[----:B------:R-:W-:Y:S01]  /*ac30*/  IABS R195, R8 ;  /* 0x0000000800c37213 */ /* 0x000fe20000000000 */
[----:B------:R-:W-:Y:S01]  /*ac40*/  @!P1 IMAD.IADD R191, R191, 0x1, -R7 ;  /* 0x00000001bfbf9824 */ /* 0x000fe200078e0a07 */
[----:B------:R-:W-:Y:S01]  /*ac50*/  ISETP.GE.AND P1, PT, R8, RZ, PT ;  /* 0x000000ff0800720c */ /* 0x000fe20003f26270 */
[----:B------:R-:W-:-:S02]  /*ac60*/  IMAD R193, R7, R10, R193 ;  /* 0x0000000a07c17224 */ /* 0x000fc400078e02c1 */
[----:B------:R-:W-:Y:S01]  /*ac70*/  @!P3 IMAD.MOV R191, RZ, RZ, -R191 ;  /* 0x000000ffffbfb224 */ /* 0x000fe200078e0abf */
[C---:B------:R-:W-:Y:S01]  /*ac80*/  ISETP.GT.U32.AND P3, PT, R7.reuse, R194, PT ;  /* 0x000000c20700720c */ /* 0x040fe20003f64070 */
[----:B------:R-:W-:Y:S01]  /*ac90*/  @!P0 IMAD.MOV R189, RZ, RZ, -R189 ;  /* 0x000000ffffbd8224 */ /* 0x000fe200078e0abd */
[----:B------:R-:W-:Y:S01]  /*aca0*/  ISETP.GT.U32.AND P0, PT, R7, R193, PT ;  /* 0x000000c10700720c */ /* 0x000fe20003f04070 */
[----:B------:R-:W-:-:S04]  /*acb0*/  IMAD.HI.U32 R8, R2, R195, RZ ;  /* 0x000000c302087227 */ /* 0x000fc800078e00ff */
[----:B------:R-:W-:Y:S02]  /*acc0*/  @!P4 IMAD.IADD R192, R192, 0x1, -R7 ;  /* 0x00000001c0c0c824 */ /* 0x000fe400078e0a07 */
[----:B------:R-:W-:Y:S02]  /*acd0*/  IMAD.MOV R10, RZ, RZ, -R8 ;  /* 0x000000ffff0a7224 */ /* 0x000fe400078e0a08 */
[----:B------:R-:W-:Y:S01]  /*ace0*/  IMAD.HI.U32 R8, R2, R197, RZ ;  /* 0x000000c502087227 */ /* 0x000fe200078e00ff */
[----:B------:R-:W-:-:S03]  /*acf0*/  ISETP.GT.U32.AND P4, PT, R7, R192, PT ;  /* 0x000000c00700720c */ /* 0x000fc60003f84070 */
[----:B------:R-:W-:Y:S02]  /*ad00*/  IMAD R195, R7, R10, R195 ;  /* 0x0000000a07c37224 */ /* 0x000fe400078e02c3 */
[--C-:B------:R-:W-:Y:S02]  /*ad10*/  @!P3 IMAD.IADD R194, R194, 0x1, -R7.reuse ;  /* 0x00000001c2c2b824 */ /* 0x100fe400078e0a07 */
[----:B------:R-:W-:Y:S01]  /*ad20*/  @!P0 IMAD.IADD R193, R193, 0x1, -R7 ;  /* 0x00000001c1c18824 */ /* 0x000fe200078e0a07 */
[----:B------:R-:W-:Y:S01]  /*ad30*/  ISETP.GT.U32.AND P3, PT, R7, R195, PT ;  /* 0x000000c30700720c */ /* 0x000fe20003f64070 */
[----:B------:R-:W-:-:S03]  /*ad40*/  IMAD.HI.U32 R9, R2, R196, RZ ;  /* 0x000000c402097227 */ /* 0x000fc600078e00ff */
[C---:B------:R-:W-:Y:S01]  /*ad50*/  ISETP.GT.U32.AND P0, PT, R7.reuse, R193, PT ;  /* 0x000000c10700720c */ /* 0x040fe20003f04070 */
[----:B------:R-:W-:Y:S01]  /*ad60*/  @!P4 IMAD.IADD R192, R192, 0x1, -R7 ;  /* 0x00000001c0c0c824 */ /* 0x000fe200078e0a07 */
[----:B------:R-:W-:Y:S01]  /*ad70*/  ISETP.GE.AND P4, PT, R198, RZ, PT ;  /* 0x000000ffc600720c */ /* 0x000fe20003f86270 */
[----:B------:R-:W-:Y:S01]  /*ad80*/  IMAD.MOV R8, RZ, RZ, -R8 ;  /* 0x000000ffff087224 */ /* 0x000fe200078e0a08 */
[----:B------:R-:W-:Y:S01]  /*ad90*/  IABS R198, R207 ;  /* 0x000000cf00c67213 */ /* 0x000fe20000000000 */
[----:B------:R-:W-:Y:S01]  /*ada0*/  @!P5 IMAD.MOV R192, RZ, RZ, -R192 ;  /* 0x000000ffffc0d224 */ /* 0x000fe200078e0ac0 */
[----:B------:R-:W-:Y:S01]  /*adb0*/  ISETP.GT.U32.AND P5, PT, R7, R194, PT ;  /* 0x000000c20700720c */ /* 0x000fe20003fa4070 */
[----:B------:R-:W-:Y:S02]  /*adc0*/  IMAD.MOV R11, RZ, RZ, -R9 ;  /* 0x000000ffff0b7224 */ /* 0x000fe400078e0a09 */
[----:B------:R-:W-:Y:S02]  /*add0*/  @!P3 IMAD.IADD R195, R195, 0x1, -R7 ;  /* 0x00000001c3c3b824 */ /* 0x000fe400078e0a07 */
[----:B------:R-:W-:-:S02]  /*ade0*/  IMAD R197, R7, R8, R197 ;  /* 0x0000000807c57224 */ /* 0x000fc400078e02c5 */
[C---:B------:R-:W-:Y:S01]  /*adf0*/  IMAD R196, R7.reuse, R11, R196 ;  /* 0x0000000b07c47224 */ /* 0x040fe200078e02c4 */
[----:B------:R-:W-:Y:S01]  /*ae00*/  ISETP.GT.U32.AND P3, PT, R7, R195, PT ;  /* 0x000000c30700720c */ /* 0x000fe20003f64070 */
[----:B------:R-:W-:Y:S01]  /*ae10*/  @!P0 IMAD.IADD R193, R193, 0x1, -R7 ;  /* 0x00000001c1c18824 */ /* 0x000fe200078e0a07 */
[----:B------:R-:W-:Y:S01]  /*ae20*/  LOP3.LUT R11, R0, 0x6c, RZ, 0xfc, !PT ;  /* 0x0000006c000b7812 */ /* 0x000fe200078efcff */
[----:B------:R-:W-:-:S03]  /*ae30*/  IMAD.HI.U32 R8, R2, R198, RZ ;  /* 0x000000c602087227 */ /* 0x000fc600078e00ff */
[----:B------:R-:W-:Y:S01]  /*ae40*/  IABS R202, R11 ;  /* 0x0000000b00ca7213 */ /* 0x000fe20000000000 */
[----:B------:R-:W-:Y:S02]  /*ae50*/  IMAD.MOV R10, RZ, RZ, -R8 ;  /* 0x000000ffff0a7224 */ /* 0x000fe400078e0a08 */
[----:B------:R-:W-:Y:S01]  /*ae60*/  @!P6 IMAD.MOV R193, RZ, RZ, -R193 ;  /* 0x000000ffffc1e224 */ /* 0x000fe200078e0ac1 */
[C---:B------:R-:W-:Y:S01]  /*ae70*/  ISETP.GT.U32.AND P6, PT, R7.reuse, R196, PT ;  /* 0x000000c40700720c */ /* 0x040fe20003fc4070 */
[C---:B------:R-:W-:Y:S02]  /*ae80*/  IMAD R198, R7.reuse, R10, R198 ;  /* 0x0000000a07c67224 */ /* 0x040fe400078e02c6 */
[--C-:B------:R-:W-:Y:S01]  /*ae90*/  @!P5 IMAD.IADD R194, R194, 0x1, -R7.reuse ;  /* 0x00000001c2c2d824 */ /* 0x100fe200078e0a07 */
[----:B------:R-:W-:Y:S01]  /*aea0*/  ISETP.GT.U32.AND P5, PT, R7, R197, PT ;  /* 0x000000c50700720c */ /* 0x000fe20003fa4070 */
[----:B------:R-:W-:Y:S01]  /*aeb0*/  @!P3 IMAD.IADD R195, R195, 0x1, -R7 ;  /* 0x00000001c3c3b824 */ /* 0x000fe200078e0a07 */
[----:B------:R-:W-:Y:S01]  /*aec0*/  ISETP.GT.U32.AND P3, PT, R7, R198, PT ;  /* 0x000000c60700720c */ /* 0x000fe20003f64070 */
[----:B------:R-:W-:-:S04]  /*aed0*/  IMAD.HI.U32 R8, R2, R199, RZ ;  /* 0x000000c702087227 */ /* 0x000fc800078e00ff */
[----:B------:R-:W-:Y:S02]  /*aee0*/  VIADD R9, R3, 0x6e ;  /* 0x0000006e03097836 */ /* 0x000fe40000000000 */
[----:B------:R-:W-:Y:S02]  /*aef0*/  IMAD.MOV R8, RZ, RZ, -R8 ;  /* 0x000000ffff087224 */ /* 0x000fe400078e0a08 */
[----:B------:R-:W-:Y:S01]  /*af00*/  @!P6 IMAD.IADD R196, R196, 0x1, -R7 ;  /* 0x00000001c4c4e824 */ /* 0x000fe200078e0a07 */
[----:B------:R-:W-:Y:S01]  /*af10*/  ISETP.GE.AND P0, PT, R9, RZ, PT ;  /* 0x000000ff0900720c */ /* 0x000fe20003f06270 */
[----:B------:R-:W-:Y:S01]  /*af20*/  IMAD R199, R7, R8, R199 ;  /* 0x0000000807c77224 */ /* 0x000fe200078e02c7 */
[----:B------:R-:W-:Y:S01]  /*af30*/  IABS R201, R9 ;  /* 0x0000000900c97213 */ /* 0x000fe20000000000 */
[----:B------:R-:W-:Y:S01]  /*af40*/  @!P5 IMAD.IADD R197, R197, 0x1, -R7 ;  /* 0x00000001c5c5d824 */ /* 0x000fe200078e0a07 */
[----:B------:R-:W-:Y:S01]  /*af50*/  ISETP.GT.U32.AND P5, PT, R7, R196, PT ;  /* 0x000000c40700720c */ /* 0x000fe20003fa4070 */
[----:B------:R-:W-:Y:S01]  /*af60*/  IMAD.HI.U32 R9, R2, R200, RZ ;  /* 0x000000c802097227 */ /* 0x000fe200078e00ff */
[----:B------:R-:W-:-:S03]  /*af70*/  ISETP.GE.AND P6, PT, R203, RZ, PT ;  /* 0x000000ffcb00720c */ /* 0x000fc60003fc6270 */
[----:B------:R-:W-:Y:S01]  /*af80*/  @!P3 IMAD.IADD R198, R198, 0x1, -R7 ;  /* 0x00000001c6c6b824 */ /* 0x000fe200078e0a07 */
[C---:B------:R-:W-:Y:S01]  /*af90*/  ISETP.GT.U32.AND P3, PT, R7.reuse, R197, PT ;  /* 0x000000c50700720c */ /* 0x040fe20003f64070 */
[----:B------:R-:W-:Y:S01]  /*afa0*/  @!P1 IMAD.MOV R195, RZ, RZ, -R195 ;  /* 0x000000ffffc39224 */ /* 0x000fe200078e0ac3 */
[----:B------:R-:W-:Y:S01]  /*afb0*/  ISETP.GT.U32.AND P1, PT, R7, R199, PT ;  /* 0x000000c70700720c */ /* 0x000fe20003f24070 */
[----:B------:R-:W-:-:S04]  /*afc0*/  IMAD.HI.U32 R10, R2, R201, RZ ;  /* 0x000000c9020a7227 */ /* 0x000fc800078e00ff */
[----:B------:R-:W-:Y:S02]  /*afd0*/  IMAD.MOV R9, RZ, RZ, -R9 ;  /* 0x000000ffff097224 */ /* 0x000fe400078e0a09 */
[----:B------:R-:W-:-:S04]  /*afe0*/  IMAD.HI.U32 R8, R2, R202, RZ ;  /* 0x000000ca02087227 */ /* 0x000fc800078e00ff */
[----:B------:R-:W-:Y:S02]  /*aff0*/  IMAD.MOV R10, RZ, RZ, -R10 ;  /* 0x000000ffff0a7224 */ /* 0x000fe400078e0a0a */
[C---:B------:R-:W-:Y:S01]  /*b000*/  IMAD R200, R7.reuse, R9, R200 ;  /* 0x0000000907c87224 */ /* 0x040fe200078e02c8 */
[----:B------:R-:W-:Y:S01]  /*b010*/  LOP3.LUT R9, R0, 0x6a, RZ, 0xfc, !PT ;  /* 0x0000006a00097812 */ /* 0x000fe200078efcff */
[----:B------:R-:W-:Y:S02]  /*b020*/  IMAD.MOV R8, RZ, RZ, -R8 ;  /* 0x000000ffff087224 */ /* 0x000fe400078e0a08 */
[C---:B------:R-:W-:Y:S01]  /*b030*/  IMAD R201, R7.reuse, R10, R201 ;  /* 0x0000000a07c97224 */ /* 0x040fe200078e02c9 */
[----:B------:R-:W-:Y:S01]  /*b040*/  IABS R203, R9 ;  /* 0x0000000900cb7213 */ /* 0x000fe20000000000 */
[C---:B------:R-:W-:Y:S02]  /*b050*/  IMAD R202, R7.reuse, R8, R202 ;  /* 0x0000000807ca7224 */ /* 0x040fe400078e02ca */
[--C-:B------:R-:W-:Y:S01]  /*b060*/  @!P5 IMAD.IADD R196, R196, 0x1, -R7.reuse ;  /* 0x00000001c4c4d824 */ /* 0x100fe200078e0a07 */
[----:B------:R-:W-:Y:S01]  /*b070*/  ISETP.GT.U32.AND P5, PT, R7, R200, PT ;  /* 0x000000c80700720c */ /* 0x000fe20003fa4070 */
[--C-:B------:R-:W-:Y:S01]  /*b080*/  @!P3 IMAD.IADD R197, R197, 0x1, -R7.reuse ;  /* 0x00000001c5c5b824 */ /* 0x100fe200078e0a07 */
[----:B------:R-:W-:Y:S01]  /*b090*/  ISETP.GT.U32.AND P3, PT, R7, R201, PT ;  /* 0x000000c90700720c */ /* 0x000fe20003f64070 */
[----:B------:R-:W-:Y:S01]  /*b0a0*/  @!P1 IMAD.IADD R199, R199, 0x1, -R7 ;  /* 0x00000001c7c79824 */ /* 0x000fe200078e0a07 */
[C---:B------:R-:W-:Y:S01]  /*b0b0*/  ISETP.GT.U32.AND P1, PT, R7.reuse, R202, PT ;  /* 0x000000ca0700720c */ /* 0x040fe20003f24070 */
[----:B------:R-:W-:Y:S01]  /*b0c0*/  @!P2 IMAD.MOV R194, RZ, RZ, -R194 ;  /* 0x000000ffffc2a224 */ /* 0x000fe200078e0ac2 */
[----:B------:R-:W-:Y:S01]  /*b0d0*/  ISETP.GT.U32.AND P2, PT, R7, R198, PT ;  /* 0x000000c60700720c */ /* 0x000fe20003f44070 */
[----:B------:R-:W-:-:S04]  /*b0e0*/  IMAD.HI.U32 R8, R2, R203, RZ ;  /* 0x000000cb02087227 */ /* 0x000fc800078e00ff */
[----:B------:R-:W-:Y:S02]  /*b0f0*/  IMAD.MOV R10, RZ, RZ, -R8 ;  /* 0x000000ffff0a7224 */ /* 0x000fe400078e0a08 */
[--C-:B------:R-:W-:Y:S01]  /*b100*/  @!P5 IMAD.IADD R200, R200, 0x1, -R7.reuse ;  /* 0x00000001c8c8d824 */ /* 0x100fe200078e0a07 */
[----:B------:R-:W-:Y:S01]  /*b110*/  ISETP.GE.AND P5, PT, R205, RZ, PT ;  /* 0x000000ffcd00720c */ /* 0x000fe20003fa6270 */
[--C-:B------:R-:W-:Y:S01]  /*b120*/  @!P3 IMAD.IADD R201, R201, 0x1, -R7.reuse ;  /* 0x00000001c9c9b824 */ /* 0x100fe200078e0a07 */
[C---:B------:R-:W-:Y:S01]  /*b130*/  ISETP.GT.U32.AND P3, PT, R7.reuse, R199, PT ;  /* 0x000000c70700720c */ /* 0x040fe20003f64070 */
[----:B------:R-:W-:Y:S01]  /*b140*/  @!P1 IMAD.IADD R202, R202, 0x1, -R7 ;  /* 0x00000001caca9824 */ /* 0x000fe200078e0a07 */
[----:B------:R-:W-:Y:S01]  /*b150*/  ISETP.GT.U32.AND P1, PT, R7, R200, PT ;  /* 0x000000c80700720c */ /* 0x000fe20003f24070 */
[----:B------:R-:W-:-:S04]  /*b160*/  IMAD.HI.U32 R8, R2, R204, RZ ;  /* 0x000000cc02087227 */ /* 0x000fc800078e00ff */
[----:B------:R-:W-:Y:S01]  /*b170*/  @!P2 IMAD.IADD R198, R198, 0x1, -R7 ;  /* 0x00000001c6c6a824 */ /* 0x000fe200078e0a07 */
[----:B------:R-:W-:Y:S01]  /*b180*/  ISETP.GE.AND P2, PT, R207, RZ, PT ;  /* 0x000000ffcf00720c */ /* 0x000fe20003f46270 */
[----:B------:R-:W-:Y:S01]  /*b190*/  IMAD.MOV R8, RZ, RZ, -R8 ;  /* 0x000000ffff087224 */ /* 0x000fe200078e0a08 */
[C---:B------:R-:W-:Y:S01]  /*b1a0*/  LOP3.LUT R207, R0.reuse, 0x66, RZ, 0xfc, !PT ;  /* 0x0000006600cf7812 */ /* 0x040fe200078efcff */
[C---:B------:R-:W-:Y:S01]  /*b1b0*/  IMAD R203, R7.reuse, R10, R203 ;  /* 0x0000000a07cb7224 */ /* 0x040fe200078e02cb */
[----:B------:R-:W-:Y:S01]  /*b1c0*/  LOP3.LUT R10, R0, 0x64, RZ, 0xfc, !PT ;  /* 0x00000064000a7812 */ /* 0x000fe200078efcff */
[----:B------:R-:W-:Y:S01]  /*b1d0*/  IMAD R204, R7, R8, R204 ;  /* 0x0000000807cc7224 */ /* 0x000fe200078e02cc */
[----:B------:R-:W-:Y:S01]  /*b1e0*/  IABS R205, R207 ;  /* 0x000000cf00cd7213 */ /* 0x000fe20000000000 */
[--C-:B------:R-:W-:Y:S01]  /*b1f0*/  @!P3 IMAD.IADD R199, R199, 0x1, -R7.reuse ;  /* 0x00000001c7c7b824 */ /* 0x100fe200078e0a07 */
[----:B------:R-:W-:Y:S01]  /*b200*/  ISETP.GE.AND P3, PT, R206, RZ, PT ;  /* 0x000000ffce00720c */ /* 0x000fe20003f66270 */
[----:B------:R-:W-:Y:S01]  /*b210*/  @!P1 IMAD.IADD R200, R200, 0x1, -R7 ;  /* 0x00000001c8c89824 */ /* 0x000fe200078e0a07 */
[----:B------:R-:W-:Y:S01]  /*b220*/  ISETP.GT.U32.AND P1, PT, R7, R204, PT ;  /* 0x000000cc0700720c */ /* 0x000fe20003f24070 */
[----:B------:R-:W-:Y:S01]  /*b230*/  IMAD.HI.U32 R8, R2, R205, RZ ;  /* 0x000000cd02087227 */ /* 0x000fe200078e00ff */
[----:B------:R-:W-:-:S03]  /*b240*/  IABS R206, R10 ;  /* 0x0000000a00ce7213 */ /* 0x000fc60000000000 */
[----:B------:R-:W-:Y:S02]  /*b250*/  IMAD.MOV R8, RZ, RZ, -R8 ;  /* 0x000000ffff087224 */ /* 0x000fe400078e0a08 */
[----:B------:R-:W-:Y:S01]  /*b260*/  @!P2 IMAD.MOV R198, RZ, RZ, -R198 ;  /* 0x000000ffffc6a224 */ /* 0x000fe200078e0ac6 */
[C---:B------:R-:W-:Y:S01]  /*b270*/  ISETP.GT.U32.AND P2, PT, R7.reuse, R203, PT ;  /* 0x000000cb0700720c */ /* 0x040fe20003f44070 */
[C---:B------:R-:W-:Y:S02]  /*b280*/  IMAD R205, R7.reuse, R8, R205 ;  /* 0x0000000807cd7224 */ /* 0x040fe400078e02cd */
[----:B------:R-:W-:Y:S01]  /*b290*/  @!P6 IMAD.MOV R197, RZ, RZ, -R197 ;  /* 0x000000ffffc5e224 */ /* 0x000fe200078e0ac5 */
[C---:B------:R-:W-:Y:S01]  /*b2a0*/  ISETP.GT.U32.AND P6, PT, R7.reuse, R201, PT ;  /* 0x000000c90700720c */ /* 0x040fe20003fc4070 */
[----:B------:R-:W-:Y:S02]  /*b2b0*/  @!P1 IMAD.IADD R204, R204, 0x1, -R7 ;  /* 0x00000001cccc9824 */ /* 0x000fe400078e0a07 */
[----:B------:R-:W-:Y:S01]  /*b2c0*/  @!P3 IMAD.MOV R200, RZ, RZ, -R200 ;  /* 0x000000ffffc8b224 */ /* 0x000fe200078e0ac8 */
[C---:B------:R-:W-:Y:S01]  /*b2d0*/  ISETP.GT.U32.AND P3, PT, R7.reuse, R205, PT ;  /* 0x000000cd0700720c */ /* 0x040fe20003f64070 */
[----:B------:R-:W-:Y:S01]  /*b2e0*/  @!P5 IMAD.MOV R199, RZ, RZ, -R199 ;  /* 0x000000ffffc7d224 */ /* 0x000fe200078e0ac7 */
[----:B------:R-:W-:Y:S01]  /*b2f0*/  ISETP.GT.U32.AND P5, PT, R7, R204, PT ;  /* 0x000000cc0700720c */ /* 0x000fe20003fa4070 */
[----:B------:R-:W-:-:S04]  /*b300*/  IMAD.HI.U32 R8, R2, R206, RZ ;  /* 0x000000ce02087227 */ /* 0x000fc800078e00ff */
[----:B------:R-:W-:Y:S01]  /*b310*/  @!P4 IMAD.MOV R196, RZ, RZ, -R196 ;  /* 0x000000ffffc4c224 */ /* 0x000fe200078e0ac4 */
[----:B------:R-:W-:Y:S01]  /*b320*/  ISETP.GT.U32.AND P4, PT, R7, R202, PT ;  /* 0x000000ca0700720c */ /* 0x000fe20003f84070 */
[--C-:B------:R-:W-:Y:S01]  /*b330*/  @!P2 IMAD.IADD R203, R203, 0x1, -R7.reuse ;  /* 0x00000001cbcba824 */ /* 0x100fe200078e0a07 */
[----:B------:R-:W-:Y:S01]  /*b340*/  ISETP.GE.AND P2, PT, R208, RZ, PT ;  /* 0x000000ffd000720c */ /* 0x000fe20003f46270 */
[----:B------:R-:W-:Y:S02]  /*b350*/  IMAD.MOV R8, RZ, RZ, -R8 ;  /* 0x000000ffff087224 */ /* 0x000fe400078e0a08 */
[--C-:B------:R-:W-:Y:S01]  /*b360*/  @!P6 IMAD.IADD R201, R201, 0x1, -R7.reuse ;  /* 0x00000001c9c9e824 */ /* 0x100fe200078e0a07 */
[C---:B------:R-:W-:Y:S01]  /*b370*/  ISETP.GT.U32.AND P1, PT, R7.reuse, R203, PT ;  /* 0x000000cb0700720c */ /* 0x040fe20003f24070 */
[----:B------:R-:W-:Y:S01]  /*b380*/  IMAD R206, R7, R8, R206 ;  /* 0x0000000807ce7224 */ /* 0x000fe200078e02ce */
[----:B------:R-:W-:Y:S01]  /*b390*/  LOP3.LUT R8, R0, 0x62, RZ, 0xfc, !PT ;  /* 0x0000006200087812 */ /* 0x000fe200078efcff */
[----:B------:R-:W-:Y:S01]  /*b3a0*/  @!P3 IMAD.IADD R205, R205, 0x1, -R7 ;  /* 0x00000001cdcdb824 */ /* 0x000fe200078e0a07 */
[----:B------:R-:W-:Y:S01]  /*b3b0*/  ISETP.GE.AND P6, PT, R11, RZ, PT ;  /* 0x000000ff0b00720c */ /* 0x000fe20003fc6270 */
[----:B------:R-:W-:Y:S01]  /*b3c0*/  @!P0 IMAD.MOV R201, RZ, RZ, -R201 ;  /* 0x000000ffffc98224 */ /* 0x000fe200078e0ac9 */
[----:B------:R-:W-:Y:S01]  /*b3d0*/  ISETP.GE.AND P0, PT, R207, RZ, PT ;  /* 0x000000ffcf00720c */ /* 0x000fe20003f06270 */
[--C-:B------:R-:W-:Y:S01]  /*b3e0*/  @!P5 IMAD.IADD R204, R204, 0x1, -R7.reuse ;  /* 0x00000001ccccd824 */ /* 0x100fe200078e0a07 */
[----:B------:R-:W-:Y:S01]  /*b3f0*/  IABS R207, R8 ;  /* 0x0000000800cf7213 */ /* 0x000fe20000000000 */
[----:B------:R-:W-:Y:S01]  /*b400*/  @!P4 IMAD.IADD R202, R202, 0x1, -R7 ;  /* 0x00000001cacac824 */ /* 0x000fe200078e0a07 */
[----:B------:R-:W-:Y:S01]  /*b410*/  ISETP.GT.U32.AND P3, PT, R7, R205, PT ;  /* 0x000000cd0700720c */ /* 0x000fe20003f64070 */
[----:B------:R-:W-:Y:S01]  /*b420*/  @!P2 IMAD.MOV R204, RZ, RZ, -R204 ;  /* 0x000000ffffcca224 */ /* 0x000fe200078e0acc */
[----:B------:R-:W-:Y:S01]  /*b430*/  ISETP.GE.AND P4, PT, R9, RZ, PT ;  /* 0x000000ff0900720c */ /* 0x000fe20003f86270 */
[----:B------:R-:W-:Y:S01]  /*b440*/  VIADD R9, R3, 0x5e ;  /* 0x0000005e03097836 */ /* 0x000fe20000000000 */
[----:B------:R-:W-:Y:S01]  /*b450*/  ISETP.GE.AND P5, PT, R8, RZ, PT ;  /* 0x000000ff0800720c */ /* 0x000fe20003fa6270 */
[----:B------:R-:W-:Y:S01]  /*b460*/  IMAD.HI.U32 R8, R2, R207, RZ ;  /* 0x000000cf02087227 */ /* 0x000fe200078e00ff */
[----:B------:R-:W-:-:S02]  /*b470*/  ISETP.GT.U32.AND P2, PT, R7, R206, PT ;  /* 0x000000ce0700720c */ /* 0x000fc40003f44070 */
[----:B------:R-:W-:Y:S01]  /*b480*/  IABS R209, R9 ;  /* 0x0000000900d17213 */ /* 0x000fe20000000000 */
[----:B------:R-:W-:Y:S02]  /*b490*/  IMAD.MOV R8, RZ, RZ, -R8 ;  /* 0x000000ffff087224 */ /* 0x000fe400078e0a08 */
[--C-:B------:R-:W-:Y:S01]  /*b4a0*/  @!P1 IMAD.IADD R203, R203, 0x1, -R7.reuse ;  /* 0x00000001cbcb9824 */ /* 0x100fe200078e0a07 */
[----:B------:R-:W-:Y:S01]  /*b4b0*/  ISETP.GE.AND P1, PT, R9, RZ, PT ;  /* 0x000000ff0900720c */ /* 0x000fe20003f26270 */
[----:B------:R-:W-:Y:S01]  /*b4c0*/  @!P3 IMAD.IADD R205, R205, 0x1, -R7 ;  /* 0x00000001cdcdb824 */ /* 0x000fe200078e0a07 */
[----:B------:R-:W-:Y:S01]  /*b4d0*/  LOP3.LUT R9, R0, 0x60, RZ, 0xfc, !PT ;  /* 0x0000006000097812 */ /* 0x000fe200078efcff */
[----:B------:R-:W-:Y:S02]  /*b4e0*/  IMAD R207, R7, R8, R207 ;  /* 0x0000000807cf7224 */ /* 0x000fe400078e02cf */
[----:B------:R-:W-:Y:S01]  /*b4f0*/  @!P4 IMAD.MOV R203, RZ, RZ, -R203 ;  /* 0x000000ffffcbc224 */ /* 0x000fe200078e0acb */
        /* <DEDUP_REMOVED lines=9> */
[----:B------:R-:W-:Y:S01]  /*b590*/  @!P6 IMAD.MOV R202, RZ, RZ, -R202 ;  /* 0x000000ffffcae224 */ /* 0x000fe200078e0aca */
[----:B------:R-:W-:Y:S01]  /*b5a0*/  ISETP.GE.AND P6, PT, R10, RZ, PT ;  /* 0x000000ff0a00720c */ /* 0x000fe20003fc6270 */
[----:B------:R-:W-:Y:S01]  /*b5b0*/  IMAD.MOV R8, RZ, RZ, -R8 ;  /* 0x000000ffff087224 */ /* 0x000fe200078e0a08 */
[----:B------:R-:W-:Y:S01]  /*b5c0*/  LOP3.LUT R10, R0, 0x5c, RZ, 0xfc, !PT ;  /* 0x0000005c000a7812 */ /* 0x000fe200078efcff */
[C---:B------:R-:W-:Y:S02]  /*b5d0*/  IMAD R209, R7.reuse, R210, R209 ;  /* 0x000000d207d17224 */ /* 0x040fe400078e02d1 */
[----:B------:R-:W-:Y:S01]  /*b5e0*/  IMAD R208, R7, R8, R208 ;  /* 0x0000000807d07224 */ /* 0x000fe200078e02d0 */
[----:B------:R-:W-:Y:S01]  /*b5f0*/  IABS R211, R10 ;  /* 0x0000000a00d37213 */ /* 0x000fe20000000000 */
[--C-:B------:R-:W-:Y:S01]  /*b600*/  @!P0 IMAD.IADD R207, R207, 0x1, -R7.reuse ;  /* 0x00000001cfcf8824 */ /* 0x100fe200078e0a07 */
[C---:B------:R-:W-:Y:S01]  /*b610*/  ISETP.GT.U32.AND P0, PT, R7.reuse, R209, PT ;  /* 0x000000d10700720c */ /* 0x040fe20003f04070 */
[----:B------:R-:W-:Y:S01]  /*b620*/  @!P2 IMAD.IADD R206, R206, 0x1, -R7 ;  /* 0x00000001cecea824 */ /* 0x000fe200078e0a07 */
[----:B------:R-:W-:Y:S01]  /*b630*/  ISETP.GE.AND P3, PT, R10, RZ, PT ;  /* 0x000000ff0a00720c */ /* 0x000fe20003f66270 */
[----:B------:R-:W-:Y:S01]  /*b640*/  IMAD.HI.U32 R10, R2, R211, RZ ;  /* 0x000000d3020a7227 */ /* 0x000fe200078e00ff */
[----:B------:R-:W-:-:S03]  /*b650*/  ISETP.GT.U32.AND P2, PT, R7, R208, PT ;  /* 0x000000d00700720c */ /* 0x000fc60003f44070 */
[----:B------:R-:W-:-:S04]  /*b660*/  IMAD.HI.U32 R11, R2, R212, RZ ;  /* 0x000000d4020b7227 */ /* 0x000fc800078e00ff */
[----:B------:R-:W-:Y:S02]  /*b670*/  IMAD.MOV R10, RZ, RZ, -R10 ;  /* 0x000000ffff0a7224 */ /* 0x000fe400078e0a0a */
[----:B------:R-:W-:Y:S01]  /*b680*/  @!P6 IMAD.MOV R206, RZ, RZ, -R206 ;  /* 0x000000ffffcee224 */ /* 0x000fe200078e0ace */
[C---:B------:R-:W-:Y:S01]  /*b690*/  ISETP.GT.U32.AND P6, PT, R7.reuse, R207, PT ;  /* 0x000000cf0700720c */ /* 0x040fe20003fc4070 */
[----:B------:R-:W-:Y:S02]  /*b6a0*/  IMAD.MOV R11, RZ, RZ, -R11 ;  /* 0x000000ffff0b7224 */ /* 0x000fe400078e0a0b */
[C---:B------:R-:W-:Y:S02]  /*b6b0*/  IMAD R210, R7.reuse, R10, R211 ;  /* 0x0000000a07d27224 */ /* 0x040fe400078e02d3 */
[----:B------:R-:W-:Y:S01]  /*b6c0*/  IMAD R211, R7, R11, R212 ;  /* 0x0000000b07d37224 */ /* 0x000fe200078e02d4 */
[----:B------:R-:W-:Y:S01]  /*b6d0*/  IABS R212, R218 ;  /* 0x000000da00d47213 */ /* 0x000fe20000000000 */
[--C-:B------:R-:W-:Y:S01]  /*b6e0*/  @!P0 IMAD.IADD R209, R209, 0x1, -R7.reuse ;  /* 0x00000001d1d18824 */ /* 0x100fe200078e0a07 */
[----:B------:R-:W-:Y:S01]  /*b6f0*/  LOP3.LUT R11, R0, 0x52, RZ, 0xfc, !PT ;  /* 0x00000052000b7812 */ /* 0x000fe200078efcff */
[----:B------:R-:W-:-:S02]  /*b700*/  @!P2 IMAD.IADD R208, R208, 0x1, -R7 ;  /* 0x00000001d0d0a824 */ /* 0x000fc400078e0a07 */
[C---:B------:R-:W-:Y:S01]  /*b710*/  IMAD.HI.U32 R8, R2.reuse, R212, RZ ;  /* 0x000000d402087227 */ /* 0x040fe200078e00ff */
[C---:B------:R-:W-:Y:S02]  /*b720*/  ISETP.GT.U32.AND P0, PT, R7.reuse, R209, PT ;  /* 0x000000d10700720c */ /* 0x040fe40003f04070 */
[----:B------:R-:W-:Y:S01]  /*b730*/  ISETP.GT.U32.AND P2, PT, R7, R208, PT ;  /* 0x000000d00700720c */ /* 0x000fe20003f44070 */
[----:B------:R-:W-:Y:S01]  /*b740*/  @!P6 IMAD.IADD R207, R207, 0x1, -R7 ;  /* 0x00000001cfcfe824 */ /* 0x000fe200078e0a07 */
[----:B------:R-:W-:Y:S01]  /*b750*/  ISETP.GT.U32.AND P6, PT, R7, R210, PT ;  /* 0x000000d20700720c */ /* 0x000fe20003fc4070 */
[----:B------:R-:W-:Y:S01]  /*b760*/  IMAD.MOV R9, RZ, RZ, -R8 ;  /* 0x000000ffff097224 */ /* 0x000fe200078e0a08 */
[----:B------:R-:W-:Y:S01]  /*b770*/  IABS R215, R11 ;  /* 0x0000000b00d77213 */ /* 0x000fe20000000000 */
[----:B------:R-:W-:-:S04]  /*b780*/  IMAD.HI.U32 R8, R2, R213, RZ ;  /* 0x000000d502087227 */ /* 0x000fc800078e00ff */
[----:B------:R-:W-:Y:S02]  /*b790*/  IMAD R212, R7, R9, R212 ;  /* 0x0000000907d47224 */ /* 0x000fe400078e02d4 */
[----:B------:R-:W-:Y:S02]  /*b7a0*/  IMAD.MOV R10, RZ, RZ, -R8 ;  /* 0x000000ffff0a7224 */ /* 0x000fe400078e0a08 */
[----:B------:R-:W-:Y:S01]  /*b7b0*/  @!P0 IMAD.IADD R209, R209, 0x1, -R7 ;  /* 0x00000001d1d18824 */ /* 0x000fe200078e0a07 */
[C---:B------:R-:W-:Y:S01]  /*b7c0*/  ISETP.GT.U32.AND P0, PT, R7.reuse, R212, PT ;  /* 0x000000d40700720c */ /* 0x040fe20003f04070 */
[C---:B------:R-:W-:Y:S02]  /*b7d0*/  IMAD R213, R7.reuse, R10, R213 ;  /* 0x0000000a07d57224 */ /* 0x040fe400078e02d5 */
[--C-:B------:R-:W-:Y:S01]  /*b7e0*/  @!P2 IMAD.IADD R208, R208, 0x1, -R7.reuse ;  /* 0x00000001d0d0a824 */ /* 0x100fe200078e0a07 */
[C---:B------:R-:W-:Y:S01]  /*b7f0*/  ISETP.GT.U32.AND P2, PT, R7.reuse, R211, PT ;  /* 0x000000d30700720c */ /* 0x040fe20003f44070 */
[----:B------:R-:W-:Y:S01]  /*b800*/  @!P6 IMAD.IADD R210, R210, 0x1, -R7 ;  /* 0x00000001d2d2e824 */ /* 0x000fe200078e0a07 */
[----:B------:R-:W-:Y:S01]  /*b810*/  ISETP.GT.U32.AND P6, PT, R7, R213, PT ;  /* 0x000000d50700720c */ /* 0x000fe20003fc4070 */
[----:B------:R-:W-:-:S04]  /*b820*/  IMAD.HI.U32 R8, R2, R214, RZ ;  /* 0x000000d602087227 */ /* 0x000fc800078e00ff */
[----:B------:R-:W-:-:S04]  /*b830*/  IMAD.HI.U32 R9, R2, R215, RZ ;  /* 0x000000d702097227 */ /* 0x000fc800078e00ff */
[----:B------:R-:W-:Y:S02]  /*b840*/  IMAD.MOV R8, RZ, RZ, -R8 ;  /* 0x000000ffff087224 */ /* 0x000fe400078e0a08 */
[----:B------:R-:W-:Y:S01]  /*b850*/  IMAD.MOV R10, RZ, RZ, -R9 ;  /* 0x000000ffff0a7224 */ /* 0x000fe200078e0a09 */
[----:B------:R-:W-:Y:S01]  /*b860*/  LOP3.LUT R9, R0, 0x50, RZ, 0xfc, !PT ;  /* 0x0000005000097812 */ /* 0x000fe200078efcff */
[----:B------:R-:W-:Y:S02]  /*b870*/  IMAD R214, R7, R8, R214 ;  /* 0x0000000807d67224 */ /* 0x000fe400078e02d6 */
[----:B------:R-:W-:Y:S01]  /*b880*/  VIADD R8, R3, 0x4e ;  /* 0x0000004e03087836 */ /* 0x000fe20000000000 */
[----:B------:R-:W-:Y:S01]  /*b890*/  IABS R216, R9 ;  /* 0x0000000900d87213 */ /* 0x000fe20000000000 */
[----:B------:R-:W-:Y:S02]  /*b8a0*/  @!P0 IMAD.IADD R212, R212, 0x1, -R7 ;  /* 0x00000001d4d48824 */ /* 0x000fe400078e0a07 */
[----:B------:R-:W-:Y:S01]  /*b8b0*/  IMAD R215, R7, R10, R215 ;  /* 0x0000000a07d77224 */ /* 0x000fe200078e02d7 */
[----:B------:R-:W-:Y:S01]  /*b8c0*/  IABS R10, R8 ;  /* 0x00000008000a7213 */ /* 0x000fe20000000000 */
[--C-:B------:R-:W-:Y:S01]  /*b8d0*/  @!P2 IMAD.IADD R211, R211, 0x1, -R7.reuse ;  /* 0x00000001d3d3a824 */ /* 0x100fe200078e0a07 */
[----:B------:R-:W-:Y:S01]  /*b8e0*/  ISETP.GE.AND P2, PT, R8, RZ, PT ;  /* 0x000000ff0800720c */ /* 0x000fe20003f46270 */
[----:B------:R-:W-:Y:S01]  /*b8f0*/  @!P6 IMAD.IADD R213, R213, 0x1, -R7 ;  /* 0x00000001d5d5e824 */ /* 0x000fe200078e0a07 */
[C---:B------:R-:W-:Y:S01]  /*b900*/  ISETP.GT.U32.AND P6, PT, R7.reuse, R212, PT ;  /* 0x000000d40700720c */ /* 0x040fe20003fc4070 */
[----:B------:R-:W-:Y:S01]  /*b910*/  IMAD.HI.U32 R8, R2, R216, RZ ;  /* 0x000000d802087227 */ /* 0x000fe200078e00ff */
[----:B------:R-:W-:-:S03]  /*b920*/  ISETP.GT.U32.AND P0, PT, R7, R211, PT ;  /* 0x000000d30700720c */ /* 0x000fc60003f04070 */
[----:B------:R-:W-:Y:S02]  /*b930*/  IMAD.MOV R8, RZ, RZ, -R8 ;  /* 0x000000ffff087224 */ /* 0x000fe400078e0a08 */
[----:B------:R-:W-:Y:S01]  /*b940*/  @!P4 IMAD.MOV R208, RZ, RZ, -R208 ;  /* 0x000000ffffd0c224 */ /* 0x000fe200078e0ad0 */
[C---:B------:R-:W-:Y:S01]  /*b950*/  ISETP.GT.U32.AND P4, PT, R7.reuse, R213, PT ;  /* 0x000000d50700720c */ /* 0x040fe20003f84070 */
[C---:B------:R-:W-:Y:S02]  /*b960*/  IMAD R216, R7.reuse, R8, R216 ;  /* 0x0000000807d87224 */ /* 0x040fe400078e02d8 */
[----:B------:R-:W-:Y:S01]  /*b970*/  @!P1 IMAD.MOV R209, RZ, RZ, -R209 ;  /* 0x000000ffffd19224 */ /* 0x000fe200078e0ad1 */
[C---:B------:R-:W-:Y:S01]  /*b980*/  ISETP.GT.U32.AND P1, PT, R7.reuse, R214, PT ;  /* 0x000000d60700720c */ /* 0x040fe20003f24070 */
[----:B------:R-:W-:Y:S01]  /*b990*/  @!P6 IMAD.IADD R212, R212, 0x1, -R7 ;  /* 0x00000001d4d4e824 */ /* 0x000fe200078e0a07 */
[C---:B------:R-:W-:Y:S01]  /*b9a0*/  ISETP.GT.U32.AND P6, PT, R7.reuse, R216, PT ;  /* 0x000000d80700720c */ /* 0x040fe20003fc4070 */
[----:B------:R-:W-:Y:S01]  /*b9b0*/  @!P5 IMAD.MOV R207, RZ, RZ, -R207 ;  /* 0x000000ffffcfd224 */ /* 0x000fe200078e0acf */
[----:B------:R-:W-:Y:S01]  /*b9c0*/  ISETP.GT.U32.AND P5, PT, R7, R210, PT ;  /* 0x000000d20700720c */ /* 0x000fe20003fa4070 */
[----:B------:R-:W-:Y:S01]  /*b9d0*/  @!P0 IMAD.IADD R211, R211, 0x1, -R7 ;  /* 0x00000001d3d38824 */ /* 0x000fe200078e0a07 */
[----:B------:R-:W-:Y:S01]  /*b9e0*/  ISETP.GE.AND P0, PT, R217, RZ, PT ;  /* 0x000000ffd900720c */ /* 0x000fe20003f06270 */
[----:B------:R-:W-:-:S04]  /*b9f0*/  IMAD.HI.U32 R8, R2, R10, RZ ;  /* 0x0000000a02087227 */ /* 0x000fc800078e00ff */
[--C-:B------:R-:W-:Y:S01]  /*ba00*/  @!P4 IMAD.IADD R213, R213, 0x1, -R7.reuse ;  /* 0x00000001d5d5c824 */ /* 0x100fe200078e0a07 */
[----:B------:R-:W-:Y:S01]  /*ba10*/  ISETP.GE.AND P4, PT, R218, RZ, PT ;  /* 0x000000ffda00720c */ /* 0x000fe20003f86270 */
[--C-:B------:R-:W-:Y:S01]  /*ba20*/  @!P1 IMAD.IADD R214, R214, 0x1, -R7.reuse ;  /* 0x00000001d6d69824 */ /* 0x100fe200078e0a07 */
[----:B------:R-:W-:Y:S01]  /*ba30*/  IABS R218, R221 ;  /* 0x000000dd00da7213 */ /* 0x000fe20000000000 */
[--C-:B------:R-:W-:Y:S01]  /*ba40*/  @!P6 IMAD.IADD R216, R216, 0x1, -R7.reuse ;  /* 0x00000001d8d8e824 */ /* 0x100fe200078e0a07 */
[----:B------:R-:W-:Y:S01]  /*ba50*/  ISETP.GE.AND P1, PT, R219, RZ, PT ;  /* 0x000000ffdb00720c */ /* 0x000fe20003f26270 */
[----:B------:R-:W-:Y:S02]  /*ba60*/  IMAD.MOV R8, RZ, RZ, -R8 ;  /* 0x000000ffff087224 */ /* 0x000fe400078e0a08 */
[----:B------:R-:W-:Y:S01]  /*ba70*/  @!P5 IMAD.IADD R210, R210, 0x1, -R7 ;  /* 0x00000001d2d2d824 */ /* 0x000fe200078e0a07 */
[C---:B------:R-:W-:Y:S01]  /*ba80*/  ISETP.GT.U32.AND P5, PT, R7.reuse, R215, PT ;  /* 0x000000d70700720c */ /* 0x040fe20003fa4070 */
[----:B------:R-:W-:Y:S01]  /*ba90*/  @!P0 IMAD.MOV R211, RZ, RZ, -R211 ;  /* 0x000000ffffd38224 */ /* 0x000fe200078e0ad3 */
[C---:B------:R-:W-:Y:S01]  /*baa0*/  ISETP.GT.U32.AND P0, PT, R7.reuse, R216, PT ;  /* 0x000000d80700720c */ /* 0x040fe20003f04070 */
[----:B------:R-:W-:Y:S01]  /*bab0*/  IMAD R217, R7, R8, R10 ;  /* 0x0000000807d97224 */ /* 0x000fe200078e020a */
[----:B------:R-:W-:Y:S01]  /*bac0*/  LOP3.LUT R10, R0, 0x4a, RZ, 0xfc, !PT ;  /* 0x0000004a000a7812 */ /* 0x000fe200078efcff */
[----:B------:R-:W-:-:S03]  /*bad0*/  IMAD.HI.U32 R8, R2, R218, RZ ;  /* 0x000000da02087227 */ /* 0x000fc600078e00ff */
[----:B------:R-:W-:Y:S01]  /*bae0*/  IABS R219, R10 ;  /* 0x0000000a00db7213 */ /* 0x000fe20000000000 */
[----:B------:R-:W-:Y:S02]  /*baf0*/  IMAD.MOV R8, RZ, RZ, -R8 ;  /* 0x000000ffff087224 */ /* 0x000fe400078e0a08 */
[----:B------:R-:W-:Y:S01]  /*bb00*/  @!P3 IMAD.MOV R210, RZ, RZ, -R210 ;  /* 0x000000ffffd2b224 */ /* 0x000fe200078e0ad2 */
[C---:B------:R-:W-:Y:S01]  /*bb10*/  ISETP.GT.U32.AND P3, PT, R7.reuse, R214, PT ;  /* 0x000000d60700720c */ /* 0x040fe20003f64070 */
[----:B------:R-:W-:Y:S01]  /*bb20*/  @!P1 IMAD.MOV R213, RZ, RZ, -R213 ;  /* 0x000000ffffd59224 */ /* 0x000fe200078e0ad5 */
[C---:B------:R-:W-:Y:S01]  /*bb30*/  ISETP.GT.U32.AND P1, PT, R7.reuse, R217, PT ;  /* 0x000000d90700720c */ /* 0x040fe20003f24070 */
[----:B------:R-:W-:Y:S02]  /*bb40*/  IMAD R218, R7, R8, R218 ;  /* 0x0000000807da7224 */ /* 0x000fe400078e02da */
[--C-:B------:R-:W-:Y:S01]  /*bb50*/  @!P5 IMAD.IADD R215, R215, 0x1, -R7.reuse ;  /* 0x00000001d7d7d824 */ /* 0x100fe200078e0a07 */
[----:B------:R-:W-:Y:S01]  /*bb60*/  ISETP.GE.AND P5, PT, R220, RZ, PT ;  /* 0x000000ffdc00720c */ /* 0x000fe20003fa6270 */
[----:B------:R-:W-:Y:S01]  /*bb70*/  @!P0 IMAD.IADD R216, R216, 0x1, -R7 ;  /* 0x00000001d8d88824 */ /* 0x000fe200078e0a07 */
[----:B------:R-:W-:Y:S01]  /*bb80*/  ISETP.GT.U32.AND P0, PT, R7, R218, PT ;  /* 0x000000da0700720c */ /* 0x000fe20003f04070 */
[----:B------:R-:W-:Y:S01]  /*bb90*/  IMAD.HI.U32 R8, R2, R219, RZ ;  /* 0x000000db02087227 */ /* 0x000fe200078e00ff */
[----:B------:R-:W-:-:S02]  /*bba0*/  IABS R220, R227 ;  /* 0x000000e300dc7213 */ /* 0x000fc40000000000 */
[----:B------:R-:W-:Y:S01]  /*bbb0*/  ISETP.GT.U32.AND P6, PT, R7, R215, PT ;  /* 0x000000d70700720c */ /* 0x000fe20003fc4070 */
[--C-:B------:R-:W-:Y:S01]  /*bbc0*/  @!P3 IMAD.IADD R214, R214, 0x1, -R7.reuse ;  /* 0x00000001d6d6b824 */ /* 0x100fe200078e0a07 */
[----:B------:R-:W-:Y:S01]  /*bbd0*/  ISETP.GE.AND P3, PT, R9, RZ, PT ;  /* 0x000000ff0900720c */ /* 0x000fe20003f66270 */
[--C-:B------:R-:W-:Y:S01]  /*bbe0*/  @!P1 IMAD.IADD R217, R217, 0x1, -R7.reuse ;  /* 0x00000001d9d99824 */ /* 0x100fe200078e0a07 */
[----:B------:R-:W-:Y:S01]  /*bbf0*/  ISETP.GE.AND P1, PT, R10, RZ, PT ;  /* 0x000000ff0a00720c */ /* 0x000fe20003f26270 */
[----:B------:R-:W-:Y:S02]  /*bc00*/  IMAD.MOV R8, RZ, RZ, -R8 ;  /* 0x000000ffff087224 */ /* 0x000fe400078e0a08 */
[----:B------:R-:W-:Y:S01]  /*bc10*/  @!P5 IMAD.MOV R214, RZ, RZ, -R214 ;  /* 0x000000ffffd6d224 */ /* 0x000fe200078e0ad6 */
[C---:B------:R-:W-:Y:S01]  /*bc20*/  ISETP.GT.U32.AND P5, PT, R7.reuse, R217, PT ;  /* 0x000000d90700720c */ /* 0x040fe20003fa4070 */
[----:B------:R-:W-:Y:S02]  /*bc30*/  @!P0 IMAD.IADD R218, R218, 0x1, -R7 ;  /* 0x00000001dada8824 */ /* 0x000fe400078e0a07 */
[----:B------:R-:W-:-:S02]  /*bc40*/  IMAD R219, R7, R8, R219 ;  /* 0x0000000807db7224 */ /* 0x000fc400078e02db */
[----:B------:R-:W-:Y:S01]  /*bc50*/  IMAD.HI.U32 R8, R2, R220, RZ ;  /* 0x000000dc02087227 */ /* 0x000fe200078e00ff */
[----:B------:R-:W-:-:S03]  /*bc60*/  ISETP.GT.U32.AND P0, PT, R7, R218, PT ;  /* 0x000000da0700720c */ /* 0x000fc60003f04070 */
[----:B------:R-:W-:Y:S02]  /*bc70*/  IMAD.MOV R8, RZ, RZ, -R8 ;  /* 0x000000ffff087224 */ /* 0x000fe400078e0a08 */
[--C-:B------:R-:W-:Y:S01]  /*bc80*/  @!P6 IMAD.IADD R215, R215, 0x1, -R7.reuse ;  /* 0x00000001d7d7e824 */ /* 0x100fe200078e0a07 */
[----:B------:R-:W-:Y:S01]  /*bc90*/  ISETP.GE.AND P6, PT, R221, RZ, PT ;  /* 0x000000ffdd00720c */ /* 0x000fe20003fc6270 */
[--C-:B------:R-:W-:Y:S01]  /*bca0*/  @!P5 IMAD.IADD R217, R217, 0x1, -R7.reuse ;  /* 0x00000001d9d9d824 */ /* 0x100fe200078e0a07 */
[C---:B------:R-:W-:Y:S01]  /*bcb0*/  ISETP.GT.U32.AND P5, PT, R7.reuse, R219, PT ;  /* 0x000000db0700720c */ /* 0x040fe20003fa4070 */
[----:B------:R-:W-:Y:S01]  /*bcc0*/  IMAD R220, R7, R8, R220 ;  /* 0x0000000807dc7224 */ /* 0x000fe200078e02dc */
[----:B------:R-:W-:Y:S01]  /*bcd0*/  IABS R221, R225 ;  /* 0x000000e100dd7213 */ /* 0x000fe20000000000 */
[----:B------:R-:W-:Y:S01]  /*bce0*/  @!P4 IMAD.MOV R212, RZ, RZ, -R212 ;  /* 0x000000ffffd4c224 */ /* 0x000fe200078e0ad4 */
[----:B------:R-:W-:Y:S01]  /*bcf0*/  ISETP.GE.AND P4, PT, R11, RZ, PT ;  /* 0x000000ff0b00720c */ /* 0x000fe20003f86270 */
[----:B------:R-:W-:Y:S01]  /*bd00*/  @!P0 IMAD.IADD R218, R218, 0x1, -R7 ;  /* 0x00000001dada8824 */ /* 0x000fe200078e0a07 */
[----:B------:R-:W-:Y:S01]  /*bd10*/  ISETP.GT.U32.AND P0, PT, R7, R220, PT ;  /* 0x000000dc0700720c */ /* 0x000fe20003f04070 */
[----:B------:R-:W-:Y:S01]  /*bd20*/  IMAD.HI.U32 R8, R2, R221, RZ ;  /* 0x000000dd02087227 */ /* 0x000fe200078e00ff */
[----:B------:R-:W-:-:S03]  /*bd30*/  LOP3.LUT R11, R0, 0x42, RZ, 0xfc, !PT ;  /* 0x00000042000b7812 */ /* 0x000fc600078efcff */
[----:B------:R-:W-:Y:S01]  /*bd40*/  IMAD.HI.U32 R9, R2, R222, RZ ;  /* 0x000000de02097227 */ /* 0x000fe200078e00ff */
[----:B------:R-:W-:-:S03]  /*bd50*/  IABS R223, R11 ;  /* 0x0000000b00df7213 */ /* 0x000fc60000000000 */
[----:B------:R-:W-:Y:S02]  /*bd60*/  IMAD.MOV R8, RZ, RZ, -R8 ;  /* 0x000000ffff087224 */ /* 0x000fe400078e0a08 */
[----:B------:R-:W-:Y:S01]  /*bd70*/  @!P5 IMAD.IADD R219, R219, 0x1, -R7 ;  /* 0x00000001dbdbd824 */ /* 0x000fe200078e0a07 */
[----:B------:R-:W-:Y:S01]  /*bd80*/  ISETP.GE.AND P5, PT, R227, RZ, PT ;  /* 0x000000ffe300720c */ /* 0x000fe20003fa6270 */
[----:B------:R-:W-:Y:S01]  /*bd90*/  IMAD.MOV R9, RZ, RZ, -R9 ;  /* 0x000000ffff097224 */ /* 0x000fe200078e0a09 */
[----:B------:R-:W-:Y:S01]  /*bda0*/  IABS R227, R229 ;  /* 0x000000e500e37213 */ /* 0x000fe20000000000 */
[C---:B------:R-:W-:Y:S01]  /*bdb0*/  IMAD R221, R7.reuse, R8, R221 ;  /* 0x0000000807dd7224 */ /* 0x040fe200078e02dd */
[----:B------:R-:W-:Y:S01]  /*bdc0*/  IABS R8, R226 ;  /* 0x000000e200087213 */ /* 0x000fe20000000000 */
[----:B------:R-:W-:Y:S01]  /*bdd0*/  @!P0 IMAD.IADD R220, R220, 0x1, -R7 ;  /* 0x00000001dcdc8824 */ /* 0x000fe200078e0a07 */
[----:B------:R-:W-:Y:S01]  /*bde0*/  ISETP.GT.U32.AND P0, PT, R7, R219, PT ;  /* 0x000000db0700720c */ /* 0x000fe20003f04070 */
[----:B------:R-:W-:-:S04]  /*bdf0*/  IMAD.HI.U32 R10, R2, R223, RZ ;  /* 0x000000df020a7227 */ /* 0x000fc800078e00ff */
[C---:B------:R-:W-:Y:S02]  /*be00*/  IMAD R222, R7.reuse, R9, R222 ;  /* 0x0000000907de7224 */ /* 0x040fe400078e02de */
[----:B------:R-:W-:Y:S01]  /*be10*/  @!P4 IMAD.MOV R215, RZ, RZ, -R215 ;  /* 0x000000ffffd7c224 */ /* 0x000fe200078e0ad7 */
[C---:B------:R-:W-:Y:S01]  /*be20*/  ISETP.GT.U32.AND P4, PT, R7.reuse, R221, PT ;  /* 0x000000dd0700720c */ /* 0x040fe20003f84070 */
[----:B------:R-:W-:Y:S02]  /*be30*/  IMAD.MOV R10, RZ, RZ, -R10 ;  /* 0x000000ffff0a7224 */ /* 0x000fe400078e0a0a */
[----:B------:R-:W-:Y:S01]  /*be40*/  @!P2 IMAD.MOV R217, RZ, RZ, -R217 ;  /* 0x000000ffffd9a224 */ /* 0x000fe200078e0ad9 */
[C---:B------:R-:W-:Y:S01]  /*be50*/  ISETP.GT.U32.AND P2, PT, R7.reuse, R222, PT ;  /* 0x000000de0700720c */ /* 0x040fe20003f44070 */
[----:B------:R-:W-:Y:S02]  /*be60*/  IMAD R223, R7, R10, R223 ;  /* 0x0000000a07df7224 */ /* 0x000fe400078e02df */
[----:B------:R-:W-:-:S02]  /*be70*/  @!P0 IMAD.IADD R219, R219, 0x1, -R7 ;  /* 0x00000001dbdb8824 */ /* 0x000fc400078e0a07 */
[----:B------:R-:W-:Y:S01]  /*be80*/  IMAD.MOV.U32 R10, RZ, RZ, R8 ;  /* 0x000000ffff0a7224 */ /* 0x000fe200078e0008 */
[C---:B------:R-:W-:Y:S01]  /*be90*/  ISETP.GT.U32.AND P0, PT, R7.reuse, R223, PT ;  /* 0x000000df0700720c */ /* 0x040fe20003f04070 */
[----:B------:R-:W-:Y:S01]  /*bea0*/  @!P3 IMAD.MOV R216, RZ, RZ, -R216 ;  /* 0x000000ffffd8b224 */ /* 0x000fe200078e0ad8 */
[----:B------:R-:W-:Y:S01]  /*beb0*/  ISETP.GT.U32.AND P3, PT, R7, R220, PT ;  /* 0x000000dc0700720c */ /* 0x000fe20003f64070 */
[----:B------:R-:W-:Y:S01]  /*bec0*/  @!P4 IMAD.IADD R221, R221, 0x1, -R7 ;  /* 0x00000001ddddc824 */ /* 0x000fe200078e0a07 */
[----:B------:R-:W-:Y:S01]  /*bed0*/  ISETP.GE.AND P4, PT, R224, RZ, PT ;  /* 0x000000ffe000720c */ /* 0x000fe20003f86270 */
[----:B------:R-:W-:-:S04]  /*bee0*/  IMAD.HI.U32 R8, R2, R10, RZ ;  /* 0x0000000a02087227 */ /* 0x000fc800078e00ff */
[--C-:B------:R-:W-:Y:S01]  /*bef0*/  @!P2 IMAD.IADD R222, R222, 0x1, -R7.reuse ;  /* 0x00000001dedea824 */ /* 0x100fe200078e0a07 */
[----:B------:R-:W-:Y:S01]  /*bf00*/  ISETP.GT.U32.AND P2, PT, R7, R221, PT ;  /* 0x000000dd0700720c */ /* 0x000fe20003f44070 */
[----:B------:R-:W-:Y:S02]  /*bf10*/  VIADD R9, R3, 0x3e ;  /* 0x0000003e03097836 */ /* 0x000fe40000000000 */
[----:B------:R-:W-:Y:S02]  /*bf20*/  IMAD.MOV R8, RZ, RZ, -R8 ;  /* 0x000000ffff087224 */ /* 0x000fe400078e0a08 */
[----:B------:R-:W-:Y:S01]  /*bf30*/  @!P6 IMAD.MOV R218, RZ, RZ, -R218 ;  /* 0x000000ffffdae224 */ /* 0x000fe200078e0ada */
[----:B------:R-:W-:Y:S01]  /*bf40*/  ISETP.GE.AND P6, PT, R225, RZ, PT ;  /* 0x000000ffe100720c */ /* 0x000fe20003fc6270 */
[--C-:B------:R-:W-:Y:S01]  /*bf50*/  @!P0 IMAD.IADD R223, R223, 0x1, -R7.reuse ;  /* 0x00000001dfdf8824 */ /* 0x100fe200078e0a07 */
[----:B------:R-:W-:Y:S01]  /*bf60*/  IABS R225, R9 ;  /* 0x0000000900e17213 */ /* 0x000fe20000000000 */
[C---:B------:R-:W-:Y:S01]  /*bf70*/  IMAD R224, R7.reuse, R8, R10 ;  /* 0x0000000807e07224 */ /* 0x040fe200078e020a */
[----:B------:R-:W-:Y:S01]  /*bf80*/  LOP3.LUT R10, R0, 0x38, RZ, 0xfc, !PT ;  /* 0x00000038000a7812 */ /* 0x000fe200078efcff */
[--C-:B------:R-:W-:Y:S01]  /*bf90*/  @!P3 IMAD.IADD R220, R220, 0x1, -R7.reuse ;  /* 0x00000001dcdcb824 */ /* 0x100fe200078e0a07 */
[----:B------:R-:W-:Y:S01]  /*bfa0*/  ISETP.GT.U32.AND P0, PT, R7, R223, PT ;  /* 0x000000df0700720c */ /* 0x000fe20003f04070 */
[----:B------:R-:W-:Y:S01]  /*bfb0*/  @!P2 IMAD.IADD R221, R221, 0x1, -R7 ;  /* 0x00000001dddda824 */ /* 0x000fe200078e0a07 */
[----:B------:R-:W-:Y:S01]  /*bfc0*/  ISETP.GE.AND P3, PT, R9, RZ, PT ;  /* 0x000000ff0900720c */ /* 0x000fe20003f66270 */
[----:B------:R-:W-:Y:S01]  /*bfd0*/  IMAD.HI.U32 R8, R2, R225, RZ ;  /* 0x000000e102087227 */ /* 0x000fe200078e00ff */
[----:B------:R-:W-:-:S02]  /*bfe0*/  LOP3.LUT R9, R0, 0x3c, RZ, 0xfc, !PT ;  /* 0x0000003c00097812 */ /* 0x000fc400078efcff */
[C---:B------:R-:W-:Y:S01]  /*bff0*/  ISETP.GT.U32.AND P2, PT, R7.reuse, R224, PT ;  /* 0x000000e00700720c */ /* 0x040fe20003f44070 */
[----:B------:R-:W-:Y:S01]  /*c000*/  IMAD.MOV R8, RZ, RZ, -R8 ;  /* 0x000000ffff087224 */ /* 0x000fe200078e0a08 */
[----:B------:R-:W-:Y:S01]  /*c010*/  IABS R230, R9 ;  /* 0x0000000900e67213 */ /* 0x000fe20000000000 */
[----:B------:R-:W-:Y:S01]  /*c020*/  @!P1 IMAD.MOV R219, RZ, RZ, -R219 ;  /* 0x000000ffffdb9224 */ /* 0x000fe200078e0adb */
[C---:B------:R-:W-:Y:S01]  /*c030*/  ISETP.GT.U32.AND P1, PT, R7.reuse, R222, PT ;  /* 0x000000de0700720c */ /* 0x040fe20003f24070 */
[----:B------:R-:W-:Y:S01]  /*c040*/  IMAD R225, R7, R8, R225 ;  /* 0x0000000807e17224 */ /* 0x000fe200078e02e1 */
[----:B------:R-:W-:Y:S01]  /*c050*/  IABS R228, R10 ;  /* 0x0000000a00e47213 */ /* 0x000fe20000000000 */
[----:B------:R-:W-:-:S04]  /*c060*/  IMAD.HI.U32 R8, R2, R230, RZ ;  /* 0x000000e602087227 */ /* 0x000fc800078e00ff */
[--C-:B------:R-:W-:Y:S01]  /*c070*/  @!P0 IMAD.IADD R223, R223, 0x1, -R7.reuse ;  /* 0x00000001dfdf8824 */ /* 0x100fe200078e0a07 */
[----:B------:R-:W-:Y:S01]  /*c080*/  ISETP.GE.AND P0, PT, R11, RZ, PT ;  /* 0x000000ff0b00720c */ /* 0x000fe20003f06270 */
[----:B------:R-:W-:Y:S02]  /*c090*/  IMAD.MOV R11, RZ, RZ, -R8 ;  /* 0x000000ffff0b7224 */ /* 0x000fe400078e0a08 */
[--C-:B------:R-:W-:Y:S01]  /*c0a0*/  @!P2 IMAD.IADD R224, R224, 0x1, -R7.reuse ;  /* 0x00000001e0e0a824 */ /* 0x100fe200078e0a07 */
[----:B------:R-:W-:Y:S01]  /*c0b0*/  ISETP.GE.AND P2, PT, R226, RZ, PT ;  /* 0x000000ffe200720c */ /* 0x000fe20003f46270 */
[C---:B------:R-:W-:Y:S01]  /*c0c0*/  IMAD R226, R7.reuse, R11, R230 ;  /* 0x0000000b07e27224 */ /* 0x040fe200078e02e6 */
[----:B------:R-:W-:Y:S01]  /*c0d0*/  IABS R230, R232 ;  /* 0x000000e800e67213 */ /* 0x000fe20000000000 */
[----:B------:R-:W-:Y:S01]  /*c0e0*/  @!P5 IMAD.MOV R220, RZ, RZ, -R220 ;  /* 0x000000ffffdcd224 */ /* 0x000fe200078e0adc */
[C---:B------:R-:W-:Y:S01]  /*c0f0*/  ISETP.GT.U32.AND P5, PT, R7.reuse, R224, PT ;  /* 0x000000e00700720c */ /* 0x040fe20003fa4070 */
[----:B------:R-:W-:Y:S01]  /*c100*/  @!P1 IMAD.IADD R222, R222, 0x1, -R7 ;  /* 0x00000001dede9824 */ /* 0x000fe200078e0a07 */
[C---:B------:R-:W-:Y:S01]  /*c110*/  ISETP.GT.U32.AND P1, PT, R7.reuse, R225, PT ;  /* 0x000000e10700720c */ /* 0x040fe20003f24070 */
[----:B------:R-:W-:Y:S01]  /*c120*/  @!P6 IMAD.MOV R221, RZ, RZ, -R221 ;  /* 0x000000ffffdde224 */ /* 0x000fe200078e0add */
[----:B------:R-:W-:Y:S01]  /*c130*/  ISETP.GT.U32.AND P6, PT, R7, R226, PT ;  /* 0x000000e20700720c */ /* 0x000fe20003fc4070 */
[----:B------:R-:W-:-:S04]  /*c140*/  IMAD.HI.U32 R11, R2, R228, RZ ;  /* 0x000000e4020b7227 */ /* 0x000fc800078e00ff */
[----:B------:R-:W-:Y:S02]  /*c150*/  IMAD.MOV R11, RZ, RZ, -R11 ;  /* 0x000000ffff0b7224 */ /* 0x000fe400078e0a0b */
[----:B------:R-:W-:Y:S01]  /*c160*/  @!P4 IMAD.MOV R222, RZ, RZ, -R222 ;  /* 0x000000ffffdec224 */ /* 0x000fe200078e0ade */
[----:B------:R-:W-:Y:S01]  /*c170*/  ISETP.GE.AND P4, PT, R9, RZ, PT ;  /* 0x000000ff0900720c */ /* 0x000fe20003f86270 */
[--C-:B------:R-:W-:Y:S01]  /*c180*/  @!P5 IMAD.IADD R224, R224, 0x1, -R7.reuse ;  /* 0x00000001e0e0d824 */ /* 0x100fe200078e0a07 */
[----:B------:R-:W-:Y:S01]  /*c190*/  LOP3.LUT R9, R0, 0x36, RZ, 0xfc, !PT ;  /* 0x0000003600097812 */ /* 0x000fe200078efcff */
[----:B------:R-:W-:Y:S01]  /*c1a0*/  IMAD R228, R7, R11, R228 ;  /* 0x0000000b07e47224 */ /* 0x000fe200078e02e4 */
[----:B------:R-:W-:Y:S01]  /*c1b0*/  ISETP.GE.AND P5, PT, R10, RZ, PT ;  /* 0x000000ff0a00720c */ /* 0x000fe20003fa6270 */
[--C-:B------:R-:W-:Y:S01]  /*c1c0*/  @!P1 IMAD.IADD R225, R225, 0x1, -R7.reuse ;  /* 0x00000001e1e19824 */ /* 0x100fe200078e0a07 */
[----:B------:R-:W-:Y:S01]  /*c1d0*/  LOP3.LUT R11, R0, 0x32, RZ, 0xfc, !PT ;  /* 0x00000032000b7812 */ /* 0x000fe200078efcff */
[----:B------:R-:W-:-:S02]  /*c1e0*/  @!P6 IMAD.IADD R226, R226, 0x1, -R7 ;  /* 0x00000001e2e2e824 */ /* 0x000fc400078e0a07 */
[----:B------:R-:W-:Y:S01]  /*c1f0*/  @!P2 IMAD.MOV R224, RZ, RZ, -R224 ;  /* 0x000000ffffe0a224 */ /* 0x000fe200078e0ae0 */
[C---:B------:R-:W-:Y:S01]  /*c200*/  ISETP.GT.U32.AND P2, PT, R7.reuse, R228, PT ;  /* 0x000000e40700720c */ /* 0x040fe20003f44070 */
[----:B------:R-:W-:Y:S01]  /*c210*/  IMAD.HI.U32 R8, R2, R227, RZ ;  /* 0x000000e302087227 */ /* 0x000fe200078e00ff */
[C---:B------:R-:W-:Y:S02]  /*c220*/  ISETP.GT.U32.AND P1, PT, R7.reuse, R225, PT ;  /* 0x000000e10700720c */ /* 0x040fe40003f24070 */
[----:B------:R-:W-:Y:S01]  /*c230*/  ISETP.GT.U32.AND P6, PT, R7, R226, PT ;  /* 0x000000e20700720c */ /* 0x000fe20003fc4070 */
[----:B------:R-:W-:Y:S01]  /*c240*/  @!P0 IMAD.MOV R223, RZ, RZ, -R223 ;  /* 0x000000ffffdf8224 */ /* 0x000fe200078e0adf */
[----:B------:R-:W-:Y:S01]  /*c250*/  ISETP.GE.AND P0, PT, R229, RZ, PT ;  /* 0x000000ffe500720c */ /* 0x000fe20003f06270 */
[----:B------:R-:W-:Y:S01]  /*c260*/  IMAD.MOV R8, RZ, RZ, -R8 ;  /* 0x000000ffff087224 */ /* 0x000fe200078e0a08 */
[----:B------:R-:W-:Y:S02]  /*c270*/  IABS R229, R9 ;  /* 0x0000000900e57213 */ /* 0x000fe40000000000 */
[----:B------:R-:W-:Y:S01]  /*c280*/  IABS R231, R11 ;  /* 0x0000000b00e77213 */ /* 0x000fe20000000000 */
[----:B------:R-:W-:-:S02]  /*c290*/  IMAD R227, R7, R8, R227 ;  /* 0x0000000807e37224 */ /* 0x000fc400078e02e3 */
[----:B------:R-:W-:-:S04]  /*c2a0*/  IMAD.HI.U32 R8, R2, R229, RZ ;  /* 0x000000e502087227 */ /* 0x000fc800078e00ff */
[----:B------:R-:W-:Y:S02]  /*c2b0*/  IMAD.MOV R10, RZ, RZ, -R8 ;  /* 0x000000ffff0a7224 */ /* 0x000fe400078e0a08 */
[--C-:B------:R-:W-:Y:S02]  /*c2c0*/  @!P2 IMAD.IADD R228, R228, 0x1, -R7.reuse ;  /* 0x00000001e4e4a824 */ /* 0x100fe400078e0a07 */
[--C-:B------:R-:W-:Y:S01]  /*c2d0*/  @!P1 IMAD.IADD R225, R225, 0x1, -R7.reuse ;  /* 0x00000001e1e19824 */ /* 0x100fe200078e0a07 */
[C---:B------:R-:W-:Y:S01]  /*c2e0*/  ISETP.GT.U32.AND P1, PT, R7.reuse, R227, PT ;  /* 0x000000e30700720c */ /* 0x040fe20003f24070 */
[----:B------:R-:W-:Y:S01]  /*c2f0*/  @!P6 IMAD.IADD R226, R226, 0x1, -R7 ;  /* 0x00000001e2e2e824 */ /* 0x000fe200078e0a07 */
[C---:B------:R-:W-:Y:S01]  /*c300*/  ISETP.GT.U32.AND P2, PT, R7.reuse, R228, PT ;  /* 0x000000e40700720c */ /* 0x040fe20003f44070 */
[----:B------:R-:W-:Y:S01]  /*c310*/  IMAD R229, R7, R10, R229 ;  /* 0x0000000a07e57224 */ /* 0x000fe200078e02e5 */
[----:B------:R-:W-:Y:S01]  /*c320*/  ISETP.GE.AND P6, PT, R232, RZ, PT ;  /* 0x000000ffe800720c */ /* 0x000fe20003fc6270 */
[----:B------:R-:W-:Y:S01]  /*c330*/  @!P3 IMAD.MOV R225, RZ, RZ, -R225 ;  /* 0x000000ffffe1b224 */ /* 0x000fe200078e0ae1 */
[----:B------:R-:W-:Y:S01]  /*c340*/  ISETP.GE.AND P3, PT, R9, RZ, PT ;  /* 0x000000ff0900720c */ /* 0x000fe20003f66270 */
[----:B------:R-:W-:Y:S01]  /*c350*/  @!P4 IMAD.MOV R226, RZ, RZ, -R226 ;  /* 0x000000ffffe2c224 */ /* 0x000fe200078e0ae2 */
[----:B------:R-:W-:Y:S01]  /*c360*/  ISETP.GT.U32.AND P4, PT, R7, R229, PT ;  /* 0x000000e50700720c */ /* 0x000fe20003f84070 */
[----:B------:R-:W-:-:S04]  /*c370*/  IMAD.HI.U32 R9, R2, R231, RZ ;  /* 0x000000e702097227 */ /* 0x000fc800078e00ff */
[----:B------:R-:W-:-:S04]  /*c380*/  IMAD.HI.U32 R8, R2, R230, RZ ;  /* 0x000000e602087227 */ /* 0x000fc800078e00ff */
[----:B------:R-:W-:Y:S01]  /*c390*/  IMAD.MOV R10, RZ, RZ, -R9 ;  /* 0x000000ffff0a7224 */ /* 0x000fe200078e0a09 */
[C---:B------:R-:W-:Y:S01]  /*c3a0*/  LOP3.LUT R9, R0.reuse, 0x2c, RZ, 0xfc, !PT ;  /* 0x0000002c00097812 */ /* 0x040fe200078efcff */
[----:B------:R-:W-:Y:S02]  /*c3b0*/  IMAD.MOV R8, RZ, RZ, -R8 ;  /* 0x000000ffff087224 */ /* 0x000fe400078e0a08 */
[C---:B------:R-:W-:Y:S01]  /*c3c0*/  IMAD R231, R7.reuse, R10, R231 ;  /* 0x0000000a07e77224 */ /* 0x040fe200078e02e7 */
[----:B------:R-:W-:Y:S01]  /*c3d0*/  LOP3.LUT R10, R0, 0x30, RZ, 0xfc, !PT ;  /* 0x00000030000a7812 */ /* 0x000fe200078efcff */
[--C-:B------:R-:W-:Y:S01]  /*c3e0*/  @!P2 IMAD.IADD R228, R228, 0x1, -R7.reuse ;  /* 0x00000001e4e4a824 */ /* 0x100fe200078e0a07 */
[----:B------:R-:W-:Y:S01]  /*c3f0*/  IABS R234, R9 ;  /* 0x0000000900ea7213 */ /* 0x000fe20000000000 */
[----:B------:R-:W-:Y:S01]  /*c400*/  IMAD R230, R7, R8, R230 ;  /* 0x0000000807e67224 */ /* 0x000fe200078e02e6 */
[----:B------:R-:W-:Y:S01]  /*c410*/  IABS R232, R10 ;  /* 0x0000000a00e87213 */ /* 0x000fe20000000000 */
[----:B------:R-:W-:-:S02]  /*c420*/  @!P4 IMAD.IADD R229, R229, 0x1, -R7 ;  /* 0x00000001e5e5c824 */ /* 0x000fc400078e0a07 */
[----:B------:R-:W-:Y:S01]  /*c430*/  @!P5 IMAD.MOV R228, RZ, RZ, -R228 ;  /* 0x000000ffffe4d224 */ /* 0x000fe200078e0ae4 */
[----:B------:R-:W-:Y:S01]  /*c440*/  ISETP.GT.U32.AND P5, PT, R7, R231, PT ;  /* 0x000000e70700720c */ /* 0x000fe20003fa4070 */
[----:B------:R-:W-:Y:S01]  /*c450*/  @!P1 IMAD.IADD R227, R227, 0x1, -R7 ;  /* 0x00000001e3e39824 */ /* 0x000fe200078e0a07 */
[----:B------:R-:W-:Y:S01]  /*c460*/  ISETP.GT.U32.AND P2, PT, R7, R230, PT ;  /* 0x000000e60700720c */ /* 0x000fe20003f44070 */
[----:B------:R-:W-:Y:S01]  /*c470*/  VIADD R8, R3, 0x2e ;  /* 0x0000002e03087836 */ /* 0x000fe20000000000 */
[----:B------:R-:W-:Y:S01]  /*c480*/  ISETP.GT.U32.AND P4, PT, R7, R229, PT ;  /* 0x000000e50700720c */ /* 0x000fe20003f84070 */
[----:B------:R-:W-:Y:S01]  /*c490*/  VIADD R3, R3, 0xe ;  /* 0x0000000e03037836 */ /* 0x000fe20000000000 */
[----:B------:R-:W-:Y:S02]  /*c4a0*/  ISETP.GT.U32.AND P1, PT, R7, R227, PT ;  /* 0x000000e30700720c */ /* 0x000fe40003f24070 */
[----:B------:R-:W-:Y:S02]  /*c4b0*/  IABS R233, R8 ;  /* 0x0000000800e97213 */ /* 0x000fe40000000000 */
[----:B------:R-:W-:-:S03]  /*c4c0*/  IABS R249, R3 ;  /* 0x0000000300f97213 */ /* 0x000fc60000000000 */
[--C-:B------:R-:W-:Y:S02]  /*c4d0*/  @!P5 IMAD.IADD R231, R231, 0x1, -R7.reuse ;  /* 0x00000001e7e7d824 */ /* 0x100fe400078e0a07 */
[--C-:B------:R-:W-:Y:S02]  /*c4e0*/  @!P2 IMAD.IADD R230, R230, 0x1, -R7.reuse ;  /* 0x00000001e6e6a824 */ /* 0x100fe400078e0a07 */
[--C-:B------:R-:W-:Y:S01]  /*c4f0*/  @!P4 IMAD.IADD R229, R229, 0x1, -R7.reuse ;  /* 0x00000001e5e5c824 */ /* 0x100fe200078e0a07 */
[----:B------:R-:W-:Y:S01]  /*c500*/  ISETP.GE.AND P4, PT, R10, RZ, PT ;  /* 0x000000ff0a00720c */ /* 0x000fe20003f86270 */
[----:B------:R-:W-:Y:S01]  /*c510*/  @!P1 IMAD.IADD R227, R227, 0x1, -R7 ;  /* 0x00000001e3e39824 */ /* 0x000fe200078e0a07 */
[----:B------:R-:W-:Y:S01]  /*c520*/  ISETP.GT.U32.AND P5, PT, R7, R231, PT ;  /* 0x000000e70700720c */ /* 0x000fe20003fa4070 */
[C---:B------:R-:W-:Y:S01]  /*c530*/  IMAD.HI.U32 R10, R2.reuse, R234, RZ ;  /* 0x000000ea020a7227 */ /* 0x040fe200078e00ff */
[----:B------:R-:W-:Y:S02]  /*c540*/  ISETP.GE.AND P1, PT, R11, RZ, PT ;  /* 0x000000ff0b00720c */ /* 0x000fe40003f26270 */
[----:B------:R-:W-:Y:S01]  /*c550*/  ISETP.GT.U32.AND P2, PT, R7, R230, PT ;  /* 0x000000e60700720c */ /* 0x000fe20003f44070 */
[----:B------:R-:W-:-:S04]  /*c560*/  IMAD.HI.U32 R11, R2, R232, RZ ;  /* 0x000000e8020b7227 */ /* 0x000fc800078e00ff */
[----:B------:R-:W-:Y:S02]  /*c570*/  IMAD.MOV R10, RZ, RZ, -R10 ;  /* 0x000000ffff0a7224 */ /* 0x000fe400078e0a0a */
[----:B------:R-:W-:-:S04]  /*c580*/  IMAD.HI.U32 R236, R2, R233, RZ ;  /* 0x000000e902ec7227 */ /* 0x000fc800078e00ff */
[----:B------:R-:W-:Y:S02]  /*c590*/  IMAD.MOV R11, RZ, RZ, -R11 ;  /* 0x000000ffff0b7224 */ /* 0x000fe400078e0a0b */
[C---:B------:R-:W-:Y:S02]  /*c5a0*/  IMAD R234, R7.reuse, R10, R234 ;  /* 0x0000000a07ea7224 */ /* 0x040fe400078e02ea */
[----:B------:R-:W-:Y:S02]  /*c5b0*/  IMAD.MOV R236, RZ, RZ, -R236 ;  /* 0x000000ffffec7224 */ /* 0x000fe400078e0aec */
[----:B------:R-:W-:Y:S01]  /*c5c0*/  IMAD R232, R7, R11, R232 ;  /* 0x0000000b07e87224 */ /* 0x000fe200078e02e8 */
[----:B------:R-:W-:Y:S01]  /*c5d0*/  IABS R11, R6 ;  /* 0x00000006000b7213 */ /* 0x000fe20000000000 */
[----:B------:R-:W-:Y:S01]  /*c5e0*/  @!P5 IMAD.IADD R231, R231, 0x1, -R7 ;  /* 0x00000001e7e7d824 */ /* 0x000fe200078e0a07 */
[C---:B------:R-:W-:Y:S01]  /*c5f0*/  ISETP.GT.U32.AND P5, PT, R7.reuse, R234, PT ;  /* 0x000000ea0700720c */ /* 0x040fe20003fa4070 */
[C---:B------:R-:W-:Y:S01]  /*c600*/  IMAD R233, R7.reuse, R236, R233 ;  /* 0x000000ec07e97224 */ /* 0x040fe200078e02e9 */
[----:B------:R-:W-:Y:S01]  /*c610*/  IABS R236, R239 ;  /* 0x000000ef00ec7213 */ /* 0x000fe20000000000 */
[----:B------:R-:W-:Y:S01]  /*c620*/  @!P2 IMAD.IADD R230, R230, 0x1, -R7 ;  /* 0x00000001e6e6a824 */ /* 0x000fe200078e0a07 */
[C---:B------:R-:W-:Y:S01]  /*c630*/  ISETP.GT.U32.AND P2, PT, R7.reuse, R232, PT ;  /* 0x000000e80700720c */ /* 0x040fe20003f44070 */
[----:B------:R-:W-:Y:S01]  /*c640*/  @!P3 IMAD.MOV R229, RZ, RZ, -R229 ;  /* 0x000000ffffe5b224 */ /* 0x000fe200078e0ae5 */
[----:B------:R-:W-:Y:S01]  /*c650*/  ISETP.GT.U32.AND P3, PT, R7, R233, PT ;  /* 0x000000e90700720c */ /* 0x000fe20003f64070 */
[----:B------:R-:W-:Y:S01]  /*c660*/  @!P0 IMAD.MOV R227, RZ, RZ, -R227 ;  /* 0x000000ffffe38224 */ /* 0x000fe200078e0ae3 */
[----:B------:R-:W-:Y:S01]  /*c670*/  ISETP.GE.AND P0, PT, R8, RZ, PT ;  /* 0x000000ff0800720c */ /* 0x000fe20003f06270 */
[----:B------:R-:W-:Y:S01]  /*c680*/  @!P1 IMAD.MOV R231, RZ, RZ, -R231 ;  /* 0x000000ffffe79224 */ /* 0x000fe200078e0ae7 */
[----:B------:R-:W-:Y:S01]  /*c690*/  LOP3.LUT R8, R0, 0x2a, RZ, 0xfc, !PT ;  /* 0x0000002a00087812 */ /* 0x000fe200078efcff */
[----:B------:R-:W-:Y:S01]  /*c6a0*/  @!P6 IMAD.MOV R230, RZ, RZ, -R230 ;  /* 0x000000ffffe6e224 */ /* 0x000fe200078e0ae6 */
[----:B------:R-:W-:Y:S01]  /*c6b0*/  ISETP.GE.AND P6, PT, R9, RZ, PT ;  /* 0x000000ff0900720c */ /* 0x000fe20003fc6270 */
[----:B------:R-:W-:Y:S01]  /*c6c0*/  @!P5 IMAD.IADD R234, R234, 0x1, -R7 ;  /* 0x00000001eaead824 */ /* 0x000fe200078e0a07 */
[----:B------:R-:W-:Y:S01]  /*c6d0*/  IABS R235, R8 ;  /* 0x0000000800eb7213 */ /* 0x000fe20000000000 */
[----:B------:R-:W-:-:S03]  /*c6e0*/  IMAD.HI.U32 R240, R2, R11, RZ ;  /* 0x0000000b02f07227 */ /* 0x000fc600078e00ff */
[----:B------:R-:W-:Y:S01]  /*c6f0*/  ISETP.GT.U32.AND P1, PT, R7, R234, PT ;  /* 0x000000ea0700720c */ /* 0x000fe20003f24070 */
[--C-:B------:R-:W-:Y:S01]  /*c700*/  @!P2 IMAD.IADD R232, R232, 0x1, -R7.reuse ;  /* 0x00000001e8e8a824 */ /* 0x100fe200078e0a07 */
[----:B------:R-:W-:Y:S01]  /*c710*/  ISETP.GE.AND P2, PT, R8, RZ, PT ;  /* 0x000000ff0800720c */ /* 0x000fe20003f46270 */
[----:B------:R-:W-:Y:S02]  /*c720*/  @!P3 IMAD.IADD R233, R233, 0x1, -R7 ;  /* 0x00000001e9e9b824 */ /* 0x000fe400078e0a07 */
[C---:B------:R-:W-:Y:S01]  /*c730*/  IMAD.HI.U32 R10, R2.reuse, R235, RZ ;  /* 0x000000eb020a7227 */ /* 0x040fe200078e00ff */
[C---:B------:R-:W-:Y:S02]  /*c740*/  ISETP.GT.U32.AND P3, PT, R7.reuse, R232, PT ;  /* 0x000000e80700720c */ /* 0x040fe40003f64070 */
[----:B------:R-:W-:Y:S01]  /*c750*/  ISETP.GT.U32.AND P5, PT, R7, R233, PT ;  /* 0x000000e90700720c */ /* 0x000fe20003fa4070 */
[----:B------:R-:W-:Y:S02]  /*c760*/  IMAD.MOV R10, RZ, RZ, -R10 ;  /* 0x000000ffff0a7224 */ /* 0x000fe400078e0a0a */
[----:B------:R-:W-:-:S04]  /*c770*/  IMAD.HI.U32 R8, R2, R236, RZ ;  /* 0x000000ec02087227 */ /* 0x000fc800078e00ff */
[----:B------:R-:W-:Y:S01]  /*c780*/  IMAD R235, R7, R10, R235 ;  /* 0x0000000a07eb7224 */ /* 0x000fe200078e02eb */
[----:B------:R-:W-:Y:S01]  /*c790*/  LOP3.LUT R10, R0, 0x24, RZ, 0xfc, !PT ;  /* 0x00000024000a7812 */ /* 0x000fe200078efcff */
[----:B------:R-:W-:Y:S02]  /*c7a0*/  IMAD.MOV R8, RZ, RZ, -R8 ;  /* 0x000000ffff087224 */ /* 0x000fe400078e0a08 */
[--C-:B------:R-:W-:Y:S01]  /*c7b0*/  @!P1 IMAD.IADD R234, R234, 0x1, -R7.reuse ;  /* 0x00000001eaea9824 */ /* 0x100fe200078e0a07 */
[----:B------:R-:W-:Y:S01]  /*c7c0*/  ISETP.GE.AND P1, PT, R239, RZ, PT ;  /* 0x000000ffef00720c */ /* 0x000fe20003f26270 */
[----:B------:R-:W-:Y:S01]  /*c7d0*/  @!P3 IMAD.IADD R232, R232, 0x1, -R7 ;  /* 0x00000001e8e8b824 */ /* 0x000fe200078e0a07 */
[C---:B------:R-:W-:Y:S01]  /*c7e0*/  ISETP.GT.U32.AND P3, PT, R7.reuse, R235, PT ;  /* 0x000000eb0700720c */ /* 0x040fe20003f64070 */
[----:B------:R-:W-:Y:S01]  /*c7f0*/  IMAD.MOV R239, RZ, RZ, -R240 ;  /* 0x000000ffffef7224 */ /* 0x000fe200078e0af0 */
[----:B------:R-:W-:Y:S01]  /*c800*/  IABS R238, R10 ;  /* 0x0000000a00ee7213 */ /* 0x000fe20000000000 */
[C---:B------:R-:W-:Y:S01]  /*c810*/  IMAD R236, R7.reuse, R8, R236 ;  /* 0x0000000807ec7224 */ /* 0x040fe200078e02ec */
[C---:B------:R-:W-:Y:S01]  /*c820*/  LOP3.LUT R240, R0.reuse, 0x20, RZ, 0xfc, !PT ;  /* 0x0000002000f07812 */ /* 0x040fe200078efcff */
[----:B------:R-:W-:Y:S01]  /*c830*/  IMAD R11, R7, R239, R11 ;  /* 0x000000ef070b7224 */ /* 0x000fe200078e020b */
[----:B------:R-:W-:Y:S01]  /*c840*/  LOP3.LUT R239, R0, 0x22, RZ, 0xfc, !PT ;  /* 0x0000002200ef7812 */ /* 0x000fe200078efcff */
[----:B------:R-:W-:Y:S01]  /*c850*/  @!P5 IMAD.IADD R233, R233, 0x1, -R7 ;  /* 0x00000001e9e9d824 */ /* 0x000fe200078e0a07 */
[C---:B------:R-:W-:Y:S01]  /*c860*/  ISETP.GT.U32.AND P5, PT, R7.reuse, R236, PT ;  /* 0x000000ec0700720c */ /* 0x040fe20003fa4070 */
[----:B------:R-:W-:Y:S01]  /*c870*/  @!P6 IMAD.MOV R234, RZ, RZ, -R234 ;  /* 0x000000ffffeae224 */ /* 0x000fe200078e0aea */
[----:B------:R-:W-:Y:S01]  /*c880*/  ISETP.GT.U32.AND P6, PT, R7, R11, PT ;  /* 0x0000000b0700720c */ /* 0x000fe20003fc4070 */
[----:B------:R-:W-:-:S04]  /*c890*/  IMAD.HI.U32 R9, R2, R237, RZ ;  /* 0x000000ed02097227 */ /* 0x000fc800078e00ff */
[----:B------:R-:W-:Y:S01]  /*c8a0*/  @!P3 IMAD.IADD R235, R235, 0x1, -R7 ;  /* 0x00000001ebebb824 */ /* 0x000fe200078e0a07 */
[----:B------:R-:W-:Y:S01]  /*c8b0*/  ISETP.GE.AND P3, PT, R10, RZ, PT ;  /* 0x000000ff0a00720c */ /* 0x000fe20003f66270 */
[----:B------:R-:W-:Y:S02]  /*c8c0*/  IMAD.MOV R9, RZ, RZ, -R9 ;  /* 0x000000ffff097224 */ /* 0x000fe400078e0a09 */
[----:B------:R-:W-:Y:S01]  /*c8d0*/  @!P4 IMAD.MOV R232, RZ, RZ, -R232 ;  /* 0x000000ffffe8c224 */ /* 0x000fe200078e0ae8 */
[C---:B------:R-:W-:Y:S01]  /*c8e0*/  ISETP.GT.U32.AND P4, PT, R7.reuse, R235, PT ;  /* 0x000000eb0700720c */ /* 0x040fe20003f84070 */
[----:B------:R-:W-:Y:S02]  /*c8f0*/  IMAD R237, R7, R9, R237 ;  /* 0x0000000907ed7224 */ /* 0x000fe400078e02ed */
[--C-:B------:R-:W-:Y:S02]  /*c900*/  @!P5 IMAD.IADD R236, R236, 0x1, -R7.reuse ;  /* 0x00000001ececd824 */ /* 0x100fe400078e0a07 */
[----:B------:R-:W-:Y:S01]  /*c910*/  @!P6 IMAD.IADD R11, R11, 0x1, -R7 ;  /* 0x000000010b0be824 */ /* 0x000fe200078e0a07 */
[C---:B------:R-:W-:Y:S01]  /*c920*/  ISETP.GT.U32.AND P6, PT, R7.reuse, R237, PT ;  /* 0x000000ed0700720c */ /* 0x040fe20003fc4070 */
[----:B------:R-:W-:Y:S01]  /*c930*/  IMAD.HI.U32 R8, R2, R238, RZ ;  /* 0x000000ee02087227 */ /* 0x000fe200078e00ff */
[----:B------:R-:W-:-:S03]  /*c940*/  ISETP.GT.U32.AND P5, PT, R7, R236, PT ;  /* 0x000000ec0700720c */ /* 0x000fc60003fa4070 */
[----:B------:R-:W-:Y:S02]  /*c950*/  IMAD.MOV R8, RZ, RZ, -R8 ;  /* 0x000000ffff087224 */ /* 0x000fe400078e0a08 */
[----:B------:R-:W-:Y:S01]  /*c960*/  @!P4 IMAD.IADD R235, R235, 0x1, -R7 ;  /* 0x00000001ebebc824 */ /* 0x000fe200078e0a07 */
[----:B------:R-:W-:Y:S01]  /*c970*/  ISETP.GE.AND P4, PT, R239, RZ, PT ;  /* 0x000000ffef00720c */ /* 0x000fe20003f86270 */
[----:B------:R-:W-:Y:S01]  /*c980*/  IMAD R238, R7, R8, R238 ;  /* 0x0000000807ee7224 */ /* 0x000fe200078e02ee */
[----:B------:R-:W-:Y:S01]  /*c990*/  IABS R239, R239 ;  /* 0x000000ef00ef7213 */ /* 0x000fe20000000000 */
[----:B------:R-:W-:Y:S02]  /*c9a0*/  @!P2 IMAD.MOV R235, RZ, RZ, -R235 ;  /* 0x000000ffffeba224 */ /* 0x000fe400078e0aeb */
[--C-:B------:R-:W-:Y:S01]  /*c9b0*/  @!P6 IMAD.IADD R237, R237, 0x1, -R7.reuse ;  /* 0x00000001edede824 */ /* 0x100fe200078e0a07 */
[----:B------:R-:W-:Y:S01]  /*c9c0*/  ISETP.GT.U32.AND P6, PT, R7, R11, PT ;  /* 0x0000000b0700720c */ /* 0x000fe20003fc4070 */
[----:B------:R-:W-:Y:S01]  /*c9d0*/  @!P5 IMAD.IADD R236, R236, 0x1, -R7 ;  /* 0x00000001ececd824 */ /* 0x000fe200078e0a07 */
[----:B------:R-:W-:Y:S01]  /*c9e0*/  ISETP.GE.AND P5, PT, R240, RZ, PT ;  /* 0x000000fff000720c */ /* 0x000fe20003fa6270 */
[----:B------:R-:W-:Y:S01]  /*c9f0*/  IMAD.HI.U32 R8, R2, R239, RZ ;  /* 0x000000ef02087227 */ /* 0x000fe200078e00ff */
[----:B------:R-:W-:-:S02]  /*ca00*/  IABS R240, R240 ;  /* 0x000000f000f07213 */ /* 0x000fc40000000000 */
[----:B------:R-:W-:Y:S01]  /*ca10*/  ISETP.GT.U32.AND P2, PT, R7, R237, PT ;  /* 0x000000ed0700720c */ /* 0x000fe20003f44070 */
[----:B------:R-:W-:Y:S02]  /*ca20*/  IMAD.MOV R8, RZ, RZ, -R8 ;  /* 0x000000ffff087224 */ /* 0x000fe400078e0a08 */
[----:B------:R-:W-:-:S04]  /*ca30*/  IMAD.HI.U32 R9, R2, R240, RZ ;  /* 0x000000f002097227 */ /* 0x000fc800078e00ff */
[----:B------:R-:W-:Y:S01]  /*ca40*/  @!P1 IMAD.MOV R236, RZ, RZ, -R236 ;  /* 0x000000ffffec9224 */ /* 0x000fe200078e0aec */
[C---:B------:R-:W-:Y:S01]  /*ca50*/  ISETP.GT.U32.AND P1, PT, R7.reuse, R238, PT ;  /* 0x000000ee0700720c */ /* 0x040fe20003f24070 */
[----:B------:R-:W-:Y:S02]  /*ca60*/  IMAD R239, R7, R8, R239 ;  /* 0x0000000807ef7224 */ /* 0x000fe400078e02ef */
[----:B------:R-:W-:Y:S02]  /*ca70*/  IMAD.MOV R9, RZ, RZ, -R9 ;  /* 0x000000ffff097224 */ /* 0x000fe400078e0a09 */
[--C-:B------:R-:W-:Y:S01]  /*ca80*/  @!P6 IMAD.IADD R11, R11, 0x1, -R7.reuse ;  /* 0x000000010b0be824 */ /* 0x100fe200078e0a07 */
[C---:B------:R-:W-:Y:S01]  /*ca90*/  ISETP.GT.U32.AND P6, PT, R7.reuse, R239, PT ;  /* 0x000000ef0700720c */ /* 0x040fe20003fc4070 */
[----:B------:R-:W-:Y:S02]  /*caa0*/  IMAD R240, R7, R9, R240 ;  /* 0x0000000907f07224 */ /* 0x000fe400078e02f0 */
[----:B------:R-:W-:-:S02]  /*cab0*/  @!P2 IMAD.IADD R237, R237, 0x1, -R7 ;  /* 0x00000001ededa824 */ /* 0x000fc400078e0a07 */
[----:B------:R-:W-:Y:S01]  /*cac0*/  @!P0 IMAD.MOV R233, RZ, RZ, -R233 ;  /* 0x000000ffffe98224 */ /* 0x000fe200078e0ae9 */
[----:B------:R-:W-:Y:S01]  /*cad0*/  ISETP.GT.U32.AND P2, PT, R7, R240, PT ;  /* 0x000000f00700720c */ /* 0x000fe20003f44070 */
[--C-:B------:R-:W-:Y:S01]  /*cae0*/  @!P1 IMAD.IADD R238, R238, 0x1, -R7.reuse ;  /* 0x00000001eeee9824 */ /* 0x100fe200078e0a07 */
[----:B------:R-:W-:Y:S01]  /*caf0*/  ISETP.GE.AND P0, PT, R241, RZ, PT ;  /* 0x000000fff100720c */ /* 0x000fe20003f06270 */
[----:B------:R-:W-:Y:S01]  /*cb00*/  IMAD.HI.U32 R8, R2, R243, RZ ;  /* 0x000000f302087227 */ /* 0x000fe200078e00ff */
[----:B------:R-:W-:Y:S02]  /*cb10*/  IABS R241, R241 ;  /* 0x000000f100f17213 */ /* 0x000fe40000000000 */
[----:B------:R-:W-:Y:S01]  /*cb20*/  ISETP.GE.AND P1, PT, R0, RZ, PT ;  /* 0x000000ff0000720c */ /* 0x000fe20003f26270 */
[----:B------:R-:W-:Y:S01]  /*cb30*/  @!P6 IMAD.IADD R239, R239, 0x1, -R7 ;  /* 0x00000001efefe824 */ /* 0x000fe200078e0a07 */
[----:B------:R-:W-:Y:S01]  /*cb40*/  ISETP.GT.U32.AND P6, PT, R7, R238, PT ;  /* 0x000000ee0700720c */ /* 0x000fe20003fc4070 */
[----:B------:R-:W-:-:S04]  /*cb50*/  IMAD.HI.U32 R244, R2, R241, RZ ;  /* 0x000000f102f47227 */ /* 0x000fc800078e00ff */
[----:B------:R-:W-:Y:S02]  /*cb60*/  IMAD.MOV R244, RZ, RZ, -R244 ;  /* 0x000000fffff47224 */ /* 0x000fe400078e0af4 */
[----:B------:R-:W-:Y:S01]  /*cb70*/  @!P2 IMAD.IADD R240, R240, 0x1, -R7 ;  /* 0x00000001f0f0a824 */ /* 0x000fe200078e0a07 */
[C---:B------:R-:W-:Y:S01]  /*cb80*/  ISETP.GT.U32.AND P2, PT, R7.reuse, R239, PT ;  /* 0x000000ef0700720c */ /* 0x040fe20003f44070 */
[C---:B------:R-:W-:Y:S01]  /*cb90*/  IMAD R241, R7.reuse, R244, R241 ;  /* 0x000000f407f17224 */ /* 0x040fe200078e02f1 */
[----:B------:R-:W-:Y:S01]  /*cba0*/  IABS R244, R251 ;  /* 0x000000fb00f47213 */ /* 0x000fe20000000000 */
[----:B------:R-:W-:Y:S01]  /*cbb0*/  @!P1 IMAD.MOV R237, RZ, RZ, -R237 ;  /* 0x000000ffffed9224 */ /* 0x000fe200078e0aed */
[C---:B------:R-:W-:Y:S01]  /*cbc0*/  ISETP.GT.U32.AND P1, PT, R7.reuse, R240, PT ;  /* 0x000000f00700720c */ /* 0x040fe20003f24070 */
[----:B------:R-:W-:Y:S02]  /*cbd0*/  IMAD.MOV R8, RZ, RZ, -R8 ;  /* 0x000000ffff087224 */ /* 0x000fe400078e0a08 */
[----:B------:R-:W-:Y:S01]  /*cbe0*/  @!P6 IMAD.IADD R238, R238, 0x1, -R7 ;  /* 0x00000001eeeee824 */ /* 0x000fe200078e0a07 */
[C---:B------:R-:W-:Y:S01]  /*cbf0*/  ISETP.GT.U32.AND P6, PT, R7.reuse, R241, PT ;  /* 0x000000f10700720c */ /* 0x040fe20003fc4070 */
[----:B------:R-:W-:-:S02]  /*cc00*/  IMAD R243, R7, R8, R243 ;  /* 0x0000000807f37224 */ /* 0x000fc400078e02f3 */
[----:B------:R-:W-:-:S04]  /*cc10*/  IMAD.HI.U32 R8, R2, R244, RZ ;  /* 0x000000f402087227 */ /* 0x000fc800078e00ff */
        /* <DEDUP_REMOVED lines=8> */
[----:B------:R-:W-:-:S04]  /*cca0*/  IMAD.HI.U32 R8, R2, R245, RZ ;  /* 0x000000f502087227 */ /* 0x000fc800078e00ff */
[--C-:B------:R-:W-:Y:S01]  /*ccb0*/  @!P1 IMAD.IADD R243, R243, 0x1, -R7.reuse ;  /* 0x00000001f3f39824 */ /* 0x100fe200078e0a07 */
[C---:B------:R-:W-:Y:S01]  /*ccc0*/  ISETP.GT.U32.AND P1, PT, R7.reuse, R241, PT ;  /* 0x000000f10700720c */ /* 0x040fe20003f24070 */
[C---:B------:R-:W-:Y:S02]  /*ccd0*/  IMAD R242, R7.reuse, R10, R242 ;  /* 0x0000000a07f27224 */ /* 0x040fe400078e02f2 */
[----:B------:R-:W-:Y:S01]  /*cce0*/  @!P6 IMAD.IADD R244, R244, 0x1, -R7 ;  /* 0x00000001f4f4e824 */ /* 0x000fe200078e0a07 */
[----:B------:R-:W-:Y:S01]  /*ccf0*/  ISETP.GT.U32.AND P6, PT, R7, R243, PT ;  /* 0x000000f30700720c */ /* 0x000fe20003fc4070 */
[----:B------:R-:W-:-:S04]  /*cd00*/  IMAD.HI.U32 R10, R2, R247, RZ ;  /* 0x000000f7020a7227 */ /* 0x000fc800078e00ff */
[----:B------:R-:W-:Y:S02]  /*cd10*/  IMAD.MOV R8, RZ, RZ, -R8 ;  /* 0x000000ffff087224 */ /* 0x000fe400078e0a08 */
[----:B------:R-:W-:Y:S01]  /*cd20*/  @!P2 IMAD.IADD R239, R239, 0x1, -R7 ;  /* 0x00000001efefa824 */ /* 0x000fe200078e0a07 */
[C---:B------:R-:W-:Y:S01]  /*cd30*/  ISETP.GT.U32.AND P2, PT, R7.reuse, R242, PT ;  /* 0x000000f20700720c */ /* 0x040fe20003f44070 */
[----:B------:R-:W-:Y:S02]  /*cd40*/  IMAD.MOV R10, RZ, RZ, -R10 ;  /* 0x000000ffff0a7224 */ /* 0x000fe400078e0a0a */
[C---:B------:R-:W-:Y:S02]  /*cd50*/  IMAD R245, R7.reuse, R8, R245 ;  /* 0x0000000807f57224 */ /* 0x040fe400078e02f5 */
[----:B------:R-:W-:Y:S01]  /*cd60*/  @!P4 IMAD.MOV R239, RZ, RZ, -R239 ;  /* 0x000000ffffefc224 */ /* 0x000fe200078e0aef */
[----:B------:R-:W-:Y:S01]  /*cd70*/  ISETP.GT.U32.AND P4, PT, R7, R244, PT ;  /* 0x000000f40700720c */ /* 0x000fe20003f84070 */
[----:B------:R-:W-:-:S04]  /*cd80*/  IMAD.HI.U32 R9, R2, R246, RZ ;  /* 0x000000f602097227 */ /* 0x000fc800078e00ff */
[----:B------:R-:W-:Y:S01]  /*cd90*/  IMAD R247, R7, R10, R247 ;  /* 0x0000000a07f77224 */ /* 0x000fe200078e02f7 */
[----:B------:R-:W-:Y:S01]  /*cda0*/  IABS R10, R252 ;  /* 0x000000fc000a7213 */ /* 0x000fe20000000000 */
[----:B------:R-:W-:Y:S01]  /*cdb0*/  @!P1 IMAD.IADD R241, R241, 0x1, -R7 ;  /* 0x00000001f1f19824 */ /* 0x000fe200078e0a07 */
[----:B------:R-:W-:Y:S01]  /*cdc0*/  ISETP.GT.U32.AND P1, PT, R7, R245, PT ;  /* 0x000000f50700720c */ /* 0x000fe20003f24070 */
[----:B------:R-:W-:Y:S02]  /*cdd0*/  IMAD.MOV R9, RZ, RZ, -R9 ;  /* 0x000000ffff097224 */ /* 0x000fe400078e0a09 */
[--C-:B------:R-:W-:Y:S01]  /*cde0*/  @!P6 IMAD.IADD R243, R243, 0x1, -R7.reuse ;  /* 0x00000001f3f3e824 */ /* 0x100fe200078e0a07 */
[----:B------:R-:W-:Y:S01]  /*cdf0*/  ISETP.GT.U32.AND P6, PT, R7, R247, PT ;  /* 0x000000f70700720c */ /* 0x000fe20003fc4070 */
[----:B------:R-:W-:Y:S01]  /*ce00*/  @!P2 IMAD.IADD R242, R242, 0x1, -R7 ;  /* 0x00000001f2f2a824 */ /* 0x000fe200078e0a07 */
[----:B------:R-:W-:Y:S01]  /*ce10*/  ISETP.GE.AND P2, PT, R3, RZ, PT ;  /* 0x000000ff0300720c */ /* 0x000fe20003f46270 */
[----:B------:R-:W-:-:S02]  /*ce20*/  IMAD R246, R7, R9, R246 ;  /* 0x0000000907f67224 */ /* 0x000fc400078e02f6 */
[----:B------:R-:W-:-:S04]  /*ce30*/  IMAD.HI.U32 R3, R2, R248, RZ ;  /* 0x000000f802037227 */ /* 0x000fc800078e00ff */
[----:B------:R-:W-:-:S04]  /*ce40*/  IMAD.HI.U32 R9, R2, R249, RZ ;  /* 0x000000f902097227 */ /* 0x000fc800078e00ff */
[----:B------:R-:W-:Y:S02]  /*ce50*/  IMAD.MOV R3, RZ, RZ, -R3 ;  /* 0x000000ffff037224 */ /* 0x000fe400078e0a03 */
[----:B------:R-:W-:Y:S01]  /*ce60*/  @!P4 IMAD.IADD R244, R244, 0x1, -R7 ;  /* 0x00000001f4f4c824 */ /* 0x000fe200078e0a07 */
[----:B------:R-:W-:Y:S01]  /*ce70*/  ISETP.GE.AND P4, PT, R5, RZ, PT ;  /* 0x000000ff0500720c */ /* 0x000fe20003f86270 */
[----:B------:R-:W-:Y:S01]  /*ce80*/  IMAD.MOV R9, RZ, RZ, -R9 ;  /* 0x000000ffff097224 */ /* 0x000fe200078e0a09 */
[----:B------:R-:W-:Y:S01]  /*ce90*/  LOP3.LUT R5, R0, 0x4, RZ, 0xfc, !PT ;  /* 0x0000000400057812 */ /* 0x000fe200078efcff */
[----:B------:R-:W-:-:S04]  /*cea0*/  IMAD.HI.U32 R8, R2, R250, RZ ;  /* 0x000000fa02087227 */ /* 0x000fc800078e00ff */
[----:B------:R-:W-:Y:S01]  /*ceb0*/  @!P1 IMAD.IADD R245, R245, 0x1, -R7 ;  /* 0x00000001f5f59824 */ /* 0x000fe200078e0a07 */
[----:B------:R-:W-:Y:S01]  /*cec0*/  ISETP.GE.AND P1, PT, R49, RZ, PT ;  /* 0x000000ff3100720c */ /* 0x000fe20003f26270 */
[C---:B------:R-:W-:Y:S01]  /*ced0*/  IMAD R248, R7.reuse, R3, R248 ;  /* 0x0000000307f87224 */ /* 0x040fe200078e02f8 */
[----:B------:R-:W-:Y:S01]  /*cee0*/  LOP3.LUT R49, R0, 0xa, RZ, 0xfc, !PT ;  /* 0x0000000a00317812 */ /* 0x000fe200078efcff */
[----:B------:R-:W-:Y:S01]  /*cef0*/  IMAD R249, R7, R9, R249 ;  /* 0x0000000907f97224 */ /* 0x000fe200078e02f9 */
[----:B------:R-:W-:Y:S01]  /*cf00*/  IABS R9, R12 ;  /* 0x0000000c00097213 */ /* 0x000fe20000000000 */
[----:B------:R-:W-:Y:S01]  /*cf10*/  IMAD.MOV R3, RZ, RZ, -R8 ;  /* 0x000000ffff037224 */ /* 0x000fe200078e0a08 */
[----:B------:R-:W-:Y:S01]  /*cf20*/  IABS R8, R5 ;  /* 0x0000000500087213 */ /* 0x000fe20000000000 */
[----:B------:R-:W-:Y:S01]  /*cf30*/  @!P6 IMAD.IADD R247, R247, 0x1, -R7 ;  /* 0x00000001f7f7e824 */ /* 0x000fe200078e0a07 */
[----:B------:R-:W-:Y:S01]  /*cf40*/  ISETP.GE.AND P6, PT, R251, RZ, PT ;  /* 0x000000fffb00720c */ /* 0x000fe20003fc6270 */
[----:B------:R-:W-:Y:S01]  /*cf50*/  IMAD.HI.U32 R19, R2, R9, RZ ;  /* 0x0000000902137227 */ /* 0x000fe200078e00ff */
[----:B------:R-:W-:-:S02]  /*cf60*/  IABS R251, R49 ;  /* 0x0000003100fb7213 */ /* 0x000fc40000000000 */
[----:B------:R-:W-:Y:S01]  /*cf70*/  IABS R0, R4 ;  /* 0x0000000400007213 */ /* 0x000fe20000000000 */
[----:B------:R-:W-:Y:S02]  /*cf80*/  IMAD R250, R7, R3, R250 ;  /* 0x0000000307fa7224 */ /* 0x000fe400078e02fa */
[----:B------:R-:W-:-:S04]  /*cf90*/  IMAD.HI.U32 R18, R2, R8, RZ ;  /* 0x0000000802127227 */ /* 0x000fc800078e00ff */
[----:B------:R-:W-:-:S04]  /*cfa0*/  IMAD.HI.U32 R3, R2, R251, RZ ;  /* 0x000000fb02037227 */ /* 0x000fc800078e00ff */
[----:B------:R-:W-:-:S04]  /*cfb0*/  IMAD.HI.U32 R17, R2, R0, RZ ;  /* 0x0000000002117227 */ /* 0x000fc800078e00ff */
[----:B------:R-:W-:-:S04]  /*cfc0*/  IMAD.HI.U32 R20, R2, R10, RZ ;  /* 0x0000000a02147227 */ /* 0x000fc800078e00ff */
[----:B------:R-:W-:Y:S02]  /*cfd0*/  IMAD.MOV R19, RZ, RZ, -R19 ;  /* 0x000000ffff137224 */ /* 0x000fe400078e0a13 */
[----:B------:R-:W-:Y:S02]  /*cfe0*/  IMAD.MOV R18, RZ, RZ, -R18 ;  /* 0x000000ffff127224 */ /* 0x000fe400078e0a12 */
[----:B------:R-:W-:Y:S02]  /*cff0*/  IMAD.MOV R2, RZ, RZ, -R3 ;  /* 0x000000ffff027224 */ /* 0x000fe400078e0a03 */
[----:B------:R-:W-:Y:S02]  /*d000*/  IMAD.MOV R17, RZ, RZ, -R17 ;  /* 0x000000ffff117224 */ /* 0x000fe400078e0a11 */
[----:B------:R-:W-:Y:S02]  /*d010*/  IMAD.MOV R3, RZ, RZ, -R20 ;  /* 0x000000ffff037224 */ /* 0x000fe400078e0a14 */
[----:B------:R-:W3:Y:S01]  /*d020*/  LDL.LU R20, [R1+0x1bec] ;  /* 0x001bec0001147983 */ /* 0x000ee20000300800 */
[----:B------:R-:W-:-:S02]  /*d030*/  IMAD R9, R7, R19, R9 ;  /* 0x0000001307097224 */ /* 0x000fc400078e0209 */
[C---:B------:R-:W-:Y:S01]  /*d040*/  IMAD R8, R7.reuse, R18, R8 ;  /* 0x0000001207087224 */ /* 0x040fe200078e0208 */
[----:B------:R-:W4:Y:S01]  /*d050*/  LDL.LU R19, [R1+0x1be8] ;  /* 0x001be80001137983 */ /* 0x000f220000300800 */
[C---:B------:R-:W-:Y:S02]  /*d060*/  IMAD R0, R7.reuse, R17, R0 ;  /* 0x0000001107007224 */ /* 0x040fe400078e0200 */
[C---:B------:R-:W-:Y:S01]  /*d070*/  IMAD R10, R7.reuse, R3, R10 ;  /* 0x00000003070a7224 */ /* 0x040fe200078e020a */
[----:B------:R-:W2:Y:S01]  /*d080*/  LDL.LU R18, [R1+0x1be4] ;  /* 0x001be40001127983 */ /* 0x000ea20000300800 */
[----:B------:R-:W-:Y:S01]  /*d090*/  @!P3 IMAD.MOV R238, RZ, RZ, -R238 ;  /* 0x000000ffffeeb224 */ /* 0x000fe200078e0aee */
[C---:B------:R-:W-:Y:S02]  /*d0a0*/  ISETP.GT.U32.AND P3, PT, R7.reuse, R242, PT ;  /* 0x000000f20700720c */ /* 0x040fe40003f64070 */
[----:B------:R-:W3:Y:S04]  /*d0b0*/  LDL.LU R17, [R1+0x1be0] ;  /* 0x001be00001117983 */ /* 0x000ee80000300800 */
[----:B------:R-:W4:Y:S07]  /*d0c0*/  LDL.LU R3, [R1+0x58] ;  /* 0x0000580001037983 */ /* 0x000f2e0000300800 */
[----:B------:R-:W-:Y:S01]  /*d0d0*/  @!P3 IMAD.IADD R242, R242, 0x1, -R7 ;  /* 0x00000001f2f2b824 */ /* 0x000fe200078e0a07 */
[----:B------:R-:W-:-:S13]  /*d0e0*/  ISETP.GT.U32.AND P3, PT, R7, R246, PT ;  /* 0x000000f60700720c */ /* 0x000fda0003f64070 */
[----:B------:R-:W-:Y:S01]  /*d0f0*/  @!P3 IMAD.IADD R246, R246, 0x1, -R7 ;  /* 0x00000001f6f6b824 */ /* 0x000fe200078e0a07 */
[----:B------:R-:W-:-:S13]  /*d100*/  ISETP.GT.U32.AND P3, PT, R7, R248, PT ;  /* 0x000000f80700720c */ /* 0x000fda0003f64070 */
[----:B------:R-:W-:Y:S01]  /*d110*/  @!P3 IMAD.IADD R248, R248, 0x1, -R7 ;  /* 0x00000001f8f8b824 */ /* 0x000fe200078e0a07 */
[----:B------:R-:W-:-:S13]  /*d120*/  ISETP.GT.U32.AND P3, PT, R7, R249, PT ;  /* 0x000000f90700720c */ /* 0x000fda0003f64070 */
[----:B------:R-:W-:Y:S01]  /*d130*/  @!P3 IMAD.IADD R249, R249, 0x1, -R7 ;  /* 0x00000001f9f9b824 */ /* 0x000fe200078e0a07 */
[----:B------:R-:W-:Y:S01]  /*d140*/  ISETP.GT.U32.AND P3, PT, R7, R250, PT ;  /* 0x000000fa0700720c */ /* 0x000fe20003f64070 */
[----:B------:R-:W-:-:S12]  /*d150*/  @!P5 IMAD.MOV R240, RZ, RZ, -R240 ;  /* 0x000000fffff0d224 */ /* 0x000fd800078e0af0 */
[----:B------:R-:W-:-:S05]  /*d160*/  @!P3 IMAD.IADD R250, R250, 0x1, -R7 ;  /* 0x00000001fafab824 */ /* 0x000fca00078e0a07 */
[C---:B------:R-:W-:Y:S01]  /*d170*/  ISETP.GT.U32.AND P5, PT, R7.reuse, R250, PT ;  /* 0x000000fa0700720c */ /* 0x040fe20003fa4070 */
[----:B------:R-:W-:Y:S02]  /*d180*/  IMAD R251, R7, R2, R251 ;  /* 0x0000000207fb7224 */ /* 0x000fe400078e02fb */
[----:B------:R-:W0:Y:S10]  /*d190*/  S2R R2, SR_TID.X ;  /* 0x0000000000027919 */ /* 0x000e340000002100 */
[----:B------:R-:W-:-:S02]  /*d1a0*/  @!P5 IMAD.IADD R250, R250, 0x1, -R7 ;  /* 0x00000001fafad824 */ /* 0x000fc400078e0a07 */
[----:B------:R-:W-:Y:S01]  /*d1b0*/  @!P0 IMAD.MOV R241, RZ, RZ, -R241 ;  /* 0x000000fffff18224 */ /* 0x000fe200078e0af1 */
[----:B------:R-:W-:Y:S01]  /*d1c0*/  ISETP.GT.U32.AND P0, PT, R7, R246, PT ;  /* 0x000000f60700720c */ /* 0x000fe20003f04070 */
[----:B0-----:R-:W-:-:S05]  /*d1d0*/  IMAD.SHL.U32 R2, R2, 0x2, RZ ;  /* 0x0000000202027824 */ /* 0x001fca00078e00ff */
[----:B------:R-:W-:Y:S02]  /*d1e0*/  LOP3.LUT R2, R2, 0x7e, RZ, 0xc0, !PT ;  /* 0x0000007e02027812 */ /* 0x000fe400078ec0ff */
[C---:B------:R-:W-:Y:S01]  /*d1f0*/  ISETP.GT.U32.AND P3, PT, R7.reuse, R245, PT ;  /* 0x000000f50700720c */ /* 0x040fe20003f64070 */
[----:B------:R-:W-:Y:S01]  /*d200*/  @!P4 IMAD.MOV R242, RZ, RZ, -R242 ;  /* 0x000000fffff2c224 */ /* 0x000fe200078e0af2 */
[C---:B------:R-:W-:Y:S01]  /*d210*/  ISETP.GT.U32.AND P4, PT, R7.reuse, R247, PT ;  /* 0x000000f70700720c */ /* 0x040fe20003f84070 */
[----:B------:R-:W-:Y:S01]  /*d220*/  @!P1 IMAD.MOV R243, RZ, RZ, -R243 ;  /* 0x000000fffff39224 */ /* 0x000fe200078e0af3 */
[C---:B------:R-:W-:Y:S01]  /*d230*/  ISETP.GT.U32.AND P1, PT, R7.reuse, R248, PT ;  /* 0x000000f80700720c */ /* 0x040fe20003f24070 */
[----:B------:R-:W-:Y:S01]  /*d240*/  @!P0 IMAD.IADD R246, R246, 0x1, -R7 ;  /* 0x00000001f6f68824 */ /* 0x000fe200078e0a07 */
[C---:B------:R-:W-:Y:S01]  /*d250*/  ISETP.GT.U32.AND P0, PT, R7.reuse, R10, PT ;  /* 0x0000000a0700720c */ /* 0x040fe20003f04070 */
[----:B------:R-:W-:Y:S01]  /*d260*/  @!P6 IMAD.MOV R244, RZ, RZ, -R244 ;  /* 0x000000fffff4e224 */ /* 0x000fe200078e0af4 */
[----:B------:R-:W-:-:S05]  /*d270*/  ISETP.GT.U32.AND P6, PT, R7, R249, PT ;  /* 0x000000f90700720c */ /* 0x000fca0003fc4070 */
[--C-:B------:R-:W-:Y:S01]  /*d280*/  @!P3 IMAD.IADD R245, R245, 0x1, -R7.reuse ;  /* 0x00000001f5f5b824 */ /* 0x100fe200078e0a07 */
[----:B------:R-:W-:Y:S01]  /*d290*/  ISETP.GT.U32.AND P3, PT, R7, R251, PT ;  /* 0x000000fb0700720c */ /* 0x000fe20003f64070 */
[--C-:B------:R-:W-:Y:S01]  /*d2a0*/  @!P4 IMAD.IADD R247, R247, 0x1, -R7.reuse ;  /* 0x00000001f7f7c824 */ /* 0x100fe200078e0a07 */
[C---:B------:R-:W-:Y:S01]  /*d2b0*/  ISETP.GT.U32.AND P4, PT, R7.reuse, R9, PT ;  /* 0x000000090700720c */ /* 0x040fe20003f84070 */
[--C-:B------:R-:W-:Y:S01]  /*d2c0*/  @!P1 IMAD.IADD R248, R248, 0x1, -R7.reuse ;  /* 0x00000001f8f89824 */ /* 0x100fe200078e0a07 */
[----:B------:R-:W-:Y:S01]  /*d2d0*/  ISETP.GT.U32.AND P1, PT, R7, R8, PT ;  /* 0x000000080700720c */ /* 0x000fe20003f24070 */
[--C-:B------:R-:W-:Y:S01]  /*d2e0*/  @!P0 IMAD.IADD R10, R10, 0x1, -R7.reuse ;  /* 0x000000010a0a8824 */ /* 0x100fe200078e0a07 */
[----:B------:R-:W-:Y:S01]  /*d2f0*/  ISETP.GE.AND P0, PT, R15, RZ, PT ;  /* 0x000000ff0f00720c */ /* 0x000fe20003f06270 */
[----:B------:R-:W-:Y:S01]  /*d300*/  @!P6 IMAD.IADD R249, R249, 0x1, -R7 ;  /* 0x00000001f9f9e824 */ /* 0x000fe200078e0a07 */
[----:B------:R-:W-:-:S05]  /*d310*/  ISETP.GT.U32.AND P6, PT, R7, R0, PT ;  /* 0x000000000700720c */ /* 0x000fca0003fc4070 */
[--C-:B------:R-:W-:Y:S01]  /*d320*/  @!P3 IMAD.IADD R251, R251, 0x1, -R7.reuse ;  /* 0x00000001fbfbb824 */ /* 0x100fe200078e0a07 */
[----:B------:R-:W-:Y:S01]  /*d330*/  ISETP.GE.AND P3, PT, R16, RZ, PT ;  /* 0x000000ff1000720c */ /* 0x000fe20003f66270 */
[--C-:B------:R-:W-:Y:S02]  /*d340*/  @!P4 IMAD.IADD R9, R9, 0x1, -R7.reuse ;  /* 0x000000010909c824 */ /* 0x100fe400078e0a07 */
[----:B------:R-:W-:Y:S01]  /*d350*/  @!P1 IMAD.IADD R8, R8, 0x1, -R7 ;  /* 0x0000000108089824 */ /* 0x000fe200078e0a07 */
[----:B------:R-:W-:Y:S01]  /*d360*/  ISETP.GE.AND P1, PT, R13, RZ, PT ;  /* 0x000000ff0d00720c */ /* 0x000fe20003f26270 */
[----:B------:R-:W-:Y:S01]  /*d370*/  @!P0 IMAD.MOV R247, RZ, RZ, -R247 ;  /* 0x000000fffff78224 */ /* 0x000fe200078e0af7 */
[C---:B------:R-:W-:Y:S01]  /*d380*/  ISETP.GT.U32.AND P0, PT, R7.reuse, R9, PT ;  /* 0x000000090700720c */ /* 0x040fe20003f04070 */
[----:B------:R-:W-:Y:S01]  /*d390*/  @!P6 IMAD.IADD R0, R0, 0x1, -R7 ;  /* 0x000000010000e824 */ /* 0x000fe200078e0a07 */
[----:B------:R-:W-:Y:S01]  /*d3a0*/  ISETP.GE.AND P4, PT, R14, RZ, PT ;  /* 0x000000ff0e00720c */ /* 0x000fe20003f86270 */
[----:B------:R-:W-:Y:S01]  /*d3b0*/  @!P2 IMAD.MOV R249, RZ, RZ, -R249 ;  /* 0x000000fffff9a224 */ /* 0x000fe200078e0af9 */
[----:B------:R-:W-:-:S03]  /*d3c0*/  ISETP.GT.U32.AND P6, PT, R7, R8, PT ;  /* 0x000000080700720c */ /* 0x000fc60003fc4070 */
[----:B------:R-:W-:Y:S01]  /*d3d0*/  @!P3 IMAD.MOV R246, RZ, RZ, -R246 ;  /* 0x000000fffff6b224 */ /* 0x000fe200078e0af6 */
[----:B------:R-:W-:Y:S02]  /*d3e0*/  ISETP.GT.U32.AND P3, PT, R7, R10, PT ;  /* 0x0000000a0700720c */ /* 0x000fe40003f64070 */
[----:B------:R-:W-:Y:S01]  /*d3f0*/  ISETP.GE.AND P2, PT, R49, RZ, PT ;  /* 0x000000ff3100720c */ /* 0x000fe20003f46270 */
[----:B------:R-:W-:Y:S01]  /*d400*/  @!P1 IMAD.MOV R250, RZ, RZ, -R250 ;  /* 0x000000fffffa9224 */ /* 0x000fe200078e0afa */
[----:B------:R-:W-:Y:S01]  /*d410*/  ISETP.GE.AND P1, PT, R252, RZ, PT ;  /* 0x000000fffc00720c */ /* 0x000fe20003f26270 */
[----:B------:R-:W-:Y:S01]  /*d420*/  @!P0 IMAD.IADD R9, R9, 0x1, -R7 ;  /* 0x0000000109098824 */ /* 0x000fe200078e0a07 */
[----:B------:R-:W-:-:S03]  /*d430*/  ISETP.GE.AND P0, PT, R4, RZ, PT ;  /* 0x000000ff0400720c */ /* 0x000fc60003f06270 */
[----:B------:R-:W-:Y:S01]  /*d440*/  @!P6 IMAD.IADD R8, R8, 0x1, -R7 ;  /* 0x000000010808e824 */ /* 0x000fe200078e0a07 */
[----:B------:R-:W-:-:S03]  /*d450*/  ISETP.GE.AND P6, PT, R6, RZ, PT ;  /* 0x000000ff0600720c */ /* 0x000fc60003fc6270 */
[----:B------:R-:W-:Y:S01]  /*d460*/  @!P3 IMAD.IADD R10, R10, 0x1, -R7 ;  /* 0x000000010a0ab824 */ /* 0x000fe200078e0a07 */
[----:B------:R-:W-:Y:S02]  /*d470*/  ISETP.GE.AND P3, PT, R5, RZ, PT ;  /* 0x000000ff0500720c */ /* 0x000fe40003f66270 */
[----:B----4-:R-:W-:Y:S02]  /*d480*/  ISETP.GE.AND P5, PT, R3, RZ, PT ;  /* 0x000000ff0300720c */ /* 0x010fe40003fa6270 */
[----:B------:R-:W0:Y:S02]  /*d490*/  S2R R3, SR_TID.X ;  /* 0x0000000000037919 */ /* 0x000e240000002100 */
[----:B0-----:R-:W-:-:S05]  /*d4a0*/  LOP3.LUT R3, R3, 0x40, RZ, 0xc0, !PT ;  /* 0x0000004003037812 */ /* 0x001fca00078ec0ff */
[----:B------:R-:W-:-:S05]  /*d4b0*/  IMAD R3, R3, 0x80, R2 ;  /* 0x0000008003037824 */ /* 0x000fca00078e0202 */
[----:B------:R0:W-:Y:S02]  /*d4c0*/  STL [R1+0x1b88], R3 ;  /* 0x001b880301007387 */ /* 0x0001e40000100800 */
[----:B0-----:R-:W0:Y:S01]  /*d4d0*/  S2R R3, SR_TID.X ;  /* 0x0000000000037919 */ /* 0x001e220000002100 */
[----:B------:R-:W-:Y:S01]  /*d4e0*/  @!P5 IMAD.MOV R245, RZ, RZ, -R245 ;  /* 0x000000fffff5d224 */ /* 0x000fe200078e0af5 */
[----:B------:R-:W-:Y:S02]  /*d4f0*/  ISETP.GT.U32.AND P5, PT, R7, R251, PT ;  /* 0x000000fb0700720c */ /* 0x000fe40003fa4070 */
[----:B0-----:R-:W-:-:S04]  /*d500*/  SHF.R.S32.HI R3, RZ, 0x6, R3 ;  /* 0x00000006ff037819 */ /* 0x001fc80000011403 */
[----:B------:R-:W-:-:S04]  /*d510*/  SGXT R3, R3, 0x1 ;  /* 0x000000010303781a */ /* 0x000fc80000000200 */
[----:B------:R-:W-:-:S05]  /*d520*/  LOP3.LUT R2, R2, 0x90, R3, 0x78, !PT ;  /* 0x0000009002027812 */ /* 0x000fca00078e7803 */
[----:B------:R0:W-:Y:S04]  /*d530*/  STL [R1+0x1b8c], R2 ;  /* 0x001b8c0201007387 */ /* 0x0001e80000100800 */
[----:B------:R-:W4:Y:S04]  /*d540*/  LDL.LU R16, [R1+0x1bdc] ;  /* 0x001bdc0001107983 */ /* 0x000f280000300800 */
[----:B------:R-:W2:Y:S04]  /*d550*/  LDL.LU R15, [R1+0x1bd8] ;  /* 0x001bd800010f7983 */ /* 0x000ea80000300800 */
[----:B------:R-:W3:Y:S04]  /*d560*/  LDL.LU R14, [R1+0x1bd4] ;  /* 0x001bd400010e7983 */ /* 0x000ee80000300800 */
[----:B------:R-:W4:Y:S01]  /*d570*/  LDL.LU R13, [R1+0x1bd0] ;  /* 0x001bd000010d7983 */ /* 0x000f220000300800 */
[----:B------:R-:W-:-:S03]  /*d580*/  @!P5 IMAD.IADD R251, R251, 0x1, -R7 ;  /* 0x00000001fbfbd824 */ /* 0x000fc600078e0a07 */
[----:B------:R-:W2:Y:S01]  /*d590*/  LDL.LU R49, [R1+0x1bcc] ;  /* 0x001bcc0001317983 */ /* 0x000ea20000300800 */
[----:B------:R-:W-:-:S03]  /*d5a0*/  ISETP.GE.AND P5, PT, R12, RZ, PT ;  /* 0x000000ff0c00720c */ /* 0x000fc60003fa6270 */
[----:B------:R-:W3:Y:S04]  /*d5b0*/  LDL.LU R12, [R1+0x28] ;  /* 0x00002800010c7983 */ /* 0x000ee80000300800 */
[----:B------:R-:W4:Y:S04]  /*d5c0*/  LDL.LU R252, [R1+0x24] ;  /* 0x0000240001fc7983 */ /* 0x000f280000300800 */
[----:B------:R-:W4:Y:S04]  /*d5d0*/  LDL.LU R4, [R1+0x20] ;  /* 0x0000200001047983 */ /* 0x000f280000300800 */
[----:B------:R-:W4:Y:S04]  /*d5e0*/  LDL.LU R5, [R1+0x1c] ;  /* 0x00001c0001057983 */ /* 0x000f280000300800 */
[----:B------:R-:W4:Y:S01]  /*d5f0*/  LDL.LU R6, [R1+0x18] ;  /* 0x0000180001067983 */ /* 0x000f220000300800 */
[----:B------:R-:W-:Y:S01]  /*d600*/  @!P4 IMAD.MOV R248, RZ, RZ, -R248 ;  /* 0x000000fffff8c224 */ /* 0x000fe200078e0af8 */
[----:B------:R-:W-:Y:S01]  /*d610*/  ISETP.GT.U32.AND P4, PT, R7, R0, PT ;  /* 0x000000000700720c */ /* 0x000fe20003f84070 */
[----:B------:R-:W-:Y:S01]  /*d620*/  @!P2 IMAD.MOV R251, RZ, RZ, -R251 ;  /* 0x000000fffffba224 */ /* 0x000fe200078e0afb */
[----:B0-----:R-:W4:Y:S04]  /*d630*/  LDL.LU R2, [R1+0x10] ;  /* 0x0000100001027983 */ /* 0x001f280000300800 */
[----:B------:R-:W4:Y:S07]  /*d640*/  LDL.LU R3, [R1+0xc] ;  /* 0x00000c0001037983 */ /* 0x000f2e0000300800 */
[----:B------:R-:W-:-:S02]  /*d650*/  @!P4 IMAD.IADD R0, R0, 0x1, -R7 ;  /* 0x000000010000c824 */ /* 0x000fc400078e0a07 */
[----:B------:R-:W0:Y:S02]  /*d660*/  S2R R7, SR_TID.X ;  /* 0x0000000000077919 */ /* 0x000e240000002100 */
[----:B0-----:R-:W-:-:S05]  /*d670*/  LOP3.LUT R7, R7, 0x3f, RZ, 0xc0, !PT ;  /* 0x0000003f07077812 */ /* 0x001fca00078ec0ff */
[----:B------:R-:W-:-:S05]  /*d680*/  IMAD R7, R7, UR10, RZ ;  /* 0x0000000a07077c24 */ /* 0x000fca000f8e02ff */
[----:B------:R0:W-:Y:S02]  /*d690*/  STL [R1+0xf0], R7 ;  /* 0x0000f00701007387 */ /* 0x0001e40000100800 */
[----:B0-----:R-:W-:-:S05]  /*d6a0*/  LEA R7, P4, R7, UR12, 0x1 ;  /* 0x0000000c07077c11 */ /* 0x001fca000f8808ff */
[----:B------:R0:W-:Y:S04]  /*d6b0*/  STL [R1+0x1ba4], R7 ;  /* 0x001ba40701007387 */ /* 0x0001e80000100800 */
[----:B0-----:R-:W4:Y:S01]  /*d6c0*/  LDL.LU R7, [R1+0x14] ;  /* 0x0000140001077983 */ /* 0x001f220000300800 */
[----:B--2---:R-:W-:Y:S02]  /*d6d0*/  ISETP.NE.AND P2, PT, R49, RZ, PT ;  /* 0x000000ff3100720c */ /* 0x004fe40003f45270 */
[----:B------:R-:W-:-:S04]  /*d6e0*/  LOP3.LUT R49, RZ, R49, RZ, 0x33, !PT ;  /* 0x00000031ff317212 */ /* 0x000fc800078e33ff */
[C---:B---3--:R-:W-:Y:S02]  /*d6f0*/  SEL R12, R49.reuse, R12, !P2 ;  /* 0x0000000c310c7207 */ /* 0x048fe40005000000 */
[----:B----4-:R-:W-:-:S03]  /*d700*/  SEL R252, R49, R252, !P2 ;  /* 0x000000fc31fc7207 */ /* 0x010fc60005000000 */
[----:B------:R0:W-:Y:S01]  /*d710*/  STL [R1+0xe4], R12 ;  /* 0x0000e40c01007387 */ /* 0x0001e20000100800 */
[C---:B------:R-:W-:Y:S02]  /*d720*/  SEL R4, R49.reuse, R4, !P2 ;  /* 0x0000000431047207 */ /* 0x040fe40005000000 */
[C---:B------:R-:W-:Y:S01]  /*d730*/  SEL R5, R49.reuse, R5, !P2 ;  /* 0x0000000531057207 */ /* 0x040fe20005000000 */
[----:B0-----:R-:W2:Y:S01]  /*d740*/  LDL.LU R12, [R1+0x1bc8] ;  /* 0x001bc800010c7983 */ /* 0x001ea20000300800 */
[----:B------:R-:W-:-:S03]  /*d750*/  SEL R6, R49, R6, !P2 ;  /* 0x0000000631067207 */ /* 0x000fc60005000000 */
[----:B------:R0:W-:Y:S04]  /*d760*/  STL [R1+0xe0], R252 ;  /* 0x0000e0fc01007387 */ /* 0x0001e80000100800 */
[----:B0-----:R-:W3:Y:S04]  /*d770*/  LDL.LU R252, [R1+0x1bc4] ;  /* 0x001bc40001fc7983 */ /* 0x001ee80000300800 */
[----:B------:R0:W-:Y:S04]  /*d780*/  STL [R1+0xdc], R4 ;  /* 0x0000dc0401007387 */ /* 0x0001e80000100800 */
[----:B0-----:R-:W4:Y:S04]  /*d790*/  LDL.LU R4, [R1+0x1bc0] ;  /* 0x001bc00001047983 */ /* 0x001f280000300800 */
[----:B------:R0:W-:Y:S04]  /*d7a0*/  STL [R1+0xd8], R5 ;  /* 0x0000d80501007387 */ /* 0x0001e80000100800 */
[----:B0-----:R-:W2:Y:S04]  /*d7b0*/  LDL.LU R5, [R1+0x1bbc] ;  /* 0x001bbc0001057983 */ /* 0x001ea80000300800 */
[----:B------:R0:W-:Y:S04]  /*d7c0*/  STL [R1+0xd4], R6 ;  /* 0x0000d40601007387 */ /* 0x0001e80000100800 */
[----:B0-----:R-:W3:Y:S01]  /*d7d0*/  LDL.LU R6, [R1+0x1bb8] ;  /* 0x001bb80001067983 */ /* 0x001ee20000300800 */
[----:B------:R-:W-:-:S02]  /*d7e0*/  SEL R2, R49, R2, !P2 ;  /* 0x0000000231027207 */ /* 0x000fc40005000000 */
[----:B------:R-:W-:-:S05]  /*d7f0*/  SEL R7, R49, R7, !P2 ;  /* 0x0000000731077207 */ /* 0x000fca0005000000 */
[----:B------:R0:W-:Y:S04]  /*d800*/  STL [R1+0xd0], R7 ;  /* 0x0000d00701007387 */ /* 0x0001e80000100800 */
[----:B------:R2:W-:Y:S01]  /*d810*/  STL [R1+0xcc], R2 ;  /* 0x0000cc0201007387 */ /* 0x0005e20000100800 */
[----:B0-----:R-:W-:-:S05]  /*d820*/  SEL R7, R49, R3, !P2 ;  /* 0x0000000331077207 */ /* 0x001fca0005000000 */
[----:B------:R-:W-:Y:S01]  /*d830*/  STL [R1+0xc8], R7 ;  /* 0x0000c80701007387 */ /* 0x000fe20000100800 */
[C---:B----4-:R-:W-:Y:S02]  /*d840*/  SEL R4, R49.reuse, R4, !P2 ;  /* 0x0000000431047207 */ /* 0x050fe40005000000 */
[C---:B--2---:R-:W-:Y:S02]  /*d850*/  SEL R2, R49.reuse, R5, !P2 ;  /* 0x0000000531027207 */ /* 0x044fe40005000000 */
[----:B---3--:R-:W-:-:S05]  /*d860*/  SEL R3, R49, R6, !P2 ;  /* 0x0000000631037207 */ /* 0x008fca0005000000 */
[----:B------:R0:W-:Y:S04]  /*d870*/  STL [R1+0xc4], R3 ;  /* 0x0000c40301007387 */ /* 0x0001e80000100800 */
[----:B------:R1:W-:Y:S01]  /*d880*/  STL [R1+0xc0], R2 ;  /* 0x0000c00201007387 */ /* 0x0003e20000100800 */
[----:B0-----:R-:W-:-:S03]  /*d890*/  SEL R3, R49, R252, !P2 ;  /* 0x000000fc31037207 */ /* 0x001fc60005000000 */
[----:B------:R0:W-:Y:S01]  /*d8a0*/  STL [R1+0xbc], R4 ;  /* 0x0000bc0401007387 */ /* 0x0001e20000100800 */
[----:B-1----:R-:W-:-:S03]  /*d8b0*/  SEL R2, R49, R12, !P2 ;  /* 0x0000000c31027207 */ /* 0x002fc60005000000 */
[----:B------:R1:W-:Y:S01]  /*d8c0*/  STL [R1+0xb8], R3 ;  /* 0x0000b80301007387 */ /* 0x0003e20000100800 */
[----:B0-----:R-:W-:-:S03]  /*d8d0*/  SEL R4, R49, R13, !P2 ;  /* 0x0000000d31047207 */ /* 0x001fc60005000000 */
[----:B------:R0:W-:Y:S01]  /*d8e0*/  STL [R1+0xb4], R2 ;  /* 0x0000b40201007387 */ /* 0x0001e20000100800 */
[----:B-1----:R-:W-:-:S03]  /*d8f0*/  SEL R3, R49, R14, !P2 ;  /* 0x0000000e31037207 */ /* 0x002fc60005000000 */
[----:B------:R1:W-:Y:S04]  /*d900*/  STL [R1+0xb0], R4 ;  /* 0x0000b00401007387 */ /* 0x0003e80000100800 */
[----:B------:R2:W-:Y:S01]  /*d910*/  STL [R1+0xac], R3 ;  /* 0x0000ac0301007387 */ /* 0x0005e20000100800 */
[C---:B0-----:R-:W-:Y:S02]  /*d920*/  SEL R2, R49.reuse, R15, !P2 ;  /* 0x0000000f31027207 */ /* 0x041fe40005000000 */
[----:B-1----:R-:W-:-:S03]  /*d930*/  SEL R4, R49, R16, !P2 ;  /* 0x0000001031047207 */ /* 0x002fc60005000000 */
[----:B------:R0:W-:Y:S01]  /*d940*/  STL [R1+0xa8], R2 ;  /* 0x0000a80201007387 */ /* 0x0001e20000100800 */
[----:B--2---:R-:W-:-:S03]  /*d950*/  SEL R3, R49, R17, !P2 ;  /* 0x0000001131037207 */ /* 0x004fc60005000000 */
        /* <DEDUP_REMOVED lines=66> */
[----:B------:R-:W-:Y:S01]  /*dd80*/  STL [R1+0x2c], R4 ;  /* 0x00002c0401007387 */ /* 0x000fe20000100800 */
[----:B------:R-:W-:-:S03]  /*dd90*/  SEL R42, R49, R43, !P2 ;  /* 0x0000002b312a7207 */ /* 0x000fc60005000000 */
[----:B------:R-:W2:Y:S01]  /*dda0*/  LDL.LU R43, [R1+0xe8] ;  /* 0x0000e800012b7983 */ /* 0x000ea20000300800 */
[----:B0-----:R-:W-:-:S03]  /*ddb0*/  SEL R2, R49, R83, !P2 ;  /* 0x0000005331027207 */ /* 0x001fc60005000000 */
[----:B------:R0:W-:Y:S04]  /*ddc0*/  STL [R1+0x28], R3 ;  /* 0x0000280301007387 */ /* 0x0001e80000100800 */
[----:B------:R-:W3:Y:S01]  /*ddd0*/  LDL.LU R252, [R1+0xec] ;  /* 0x0000ec0001fc7983 */ /* 0x000ee20000300800 */
[----:B------:R-:W-:-:S03]  /*dde0*/  SEL R28, R49, R58, !P2 ;  /* 0x0000003a311c7207 */ /* 0x000fc60005000000 */
[----:B------:R1:W-:Y:S04]  /*ddf0*/  STL [R1+0x24], R2 ;  /* 0x0000240201007387 */ /* 0x0003e80000100800 */
[----:B------:R-:W4:Y:S01]  /*de00*/  LDL.LU R58, [R1+0xf0] ;  /* 0x0000f000013a7983 */ /* 0x000f220000300800 */
[C---:B------:R-:W-:Y:S02]  /*de10*/  SEL R29, R49.reuse, R57, !P2 ;  /* 0x00000039311d7207 */ /* 0x040fe40005000000 */
[C---:B------:R-:W-:Y:S01]  /*de20*/  SEL R30, R49.reuse, R56, !P2 ;  /* 0x00000038311e7207 */ /* 0x040fe20005000000 */
[----:B------:R-:W4:Y:S01]  /*de30*/  LDL.LU R57, [R1+0xe4] ;  /* 0x0000e40001397983 */ /* 0x000f220000300800 */
[C---:B------:R-:W-:Y:S02]  /*de40*/  SEL R31, R49.reuse, R55, !P2 ;  /* 0x00000037311f7207 */ /* 0x040fe40005000000 */
[C---:B------:R-:W-:Y:S01]  /*de50*/  SEL R32, R49.reuse, R54, !P2 ;  /* 0x0000003631207207 */ /* 0x040fe20005000000 */
[----:B------:R-:W4:Y:S01]  /*de60*/  LDL.LU R56, [R1+0xe0] ;  /* 0x0000e00001387983 */ /* 0x000f220000300800 */
[----:B------:R-:W-:-:S03]  /*de70*/  SEL R33, R49, R53, !P2 ;  /* 0x0000003531217207 */ /* 0x000fc60005000000 */
        /* <DEDUP_REMOVED lines=14> */
[----:B------:R-:W4:Y:S04]  /*df60*/  LDL.LU R47, [R1+0xc0] ;  /* 0x0000c000012f7983 */ /* 0x000f280000300800 */
[----:B------:R-:W4:Y:S04]  /*df70*/  LDL.LU R46, [R1+0xbc] ;  /* 0x0000bc00012e7983 */ /* 0x000f280000300800 */
[----:B------:R-:W4:Y:S01]  /*df80*/  LDL.LU R45, [R1+0xb8] ;  /* 0x0000b800012d7983 */ /* 0x000f220000300800 */
[----:B------:R-:W-:Y:S01]  /*df90*/  @!P1 IMAD.MOV R10, RZ, RZ, -R10 ;  /* 0x000000ffff0a9224 */ /* 0x000fe200078e0a0a */
[----:B------:R-:W-:Y:S01]  /*dfa0*/  SEL R41, R49, R44, !P2 ;  /* 0x0000002c31297207 */ /* 0x000fe20005000000 */
[----:B------:R-:W-:-:S02]  /*dfb0*/  @!P3 IMAD.MOV R8, RZ, RZ, -R8 ;  /* 0x000000ffff08b224 */ /* 0x000fc400078e0a08 */
[----:B------:R-:W-:Y:S01]  /*dfc0*/  @!P0 IMAD.MOV R0, RZ, RZ, -R0 ;  /* 0x000000ffff008224 */ /* 0x000fe200078e0a00 */
[C---:B------:R-:W-:Y:S01]  /*dfd0*/  SEL R7, R49.reuse, R84, !P2 ;  /* 0x0000005431077207 */ /* 0x040fe20005000000 */
[----:B------:R-:W-:Y:S01]  /*dfe0*/  @!P6 IMAD.MOV R11, RZ, RZ, -R11 ;  /* 0x000000ffff0be224 */ /* 0x000fe200078e0a0b */
[C---:B0-----:R-:W-:Y:S01]  /*dff0*/  SEL R3, R49.reuse, R86, !P2 ;  /* 0x0000005631037207 */ /* 0x041fe20005000000 */
[----:B------:R-:W-:Y:S01]  /*e000*/  @!P5 IMAD.MOV R9, RZ, RZ, -R9 ;  /* 0x000000ffff09d224 */ /* 0x000fe200078e0a09 */
[C---:B-1----:R-:W-:Y:S02]  /*e010*/  SEL R2, R49.reuse, R85, !P2 ;  /* 0x0000005531027207 */ /* 0x042fe40005000000 */
[C---:B------:R-:W-:Y:S02]  /*e020*/  SEL R86, R49.reuse, R10, !P2 ;  /* 0x0000000a31567207 */ /* 0x040fe40005000000 */
[C---:B------:R-:W-:Y:S02]  /*e030*/  SEL R5, R49.reuse, R88, !P2 ;  /* 0x0000005831057207 */ /* 0x040fe40005000000 */
[----:B------:R-:W-:-:S02]  /*e040*/  SEL R4, R49, R89, !P2 ;  /* 0x0000005931047207 */ /* 0x000fc40005000000 */
[C---:B------:R-:W-:Y:S02]  /*e050*/  SEL R6, R49.reuse, R87, !P2 ;  /* 0x0000005731067207 */ /* 0x040fe40005000000 */
[C---:B------:R-:W-:Y:S02]  /*e060*/  SEL R88, R49.reuse, R8, !P2 ;  /* 0x0000000831587207 */ /* 0x040fe40005000000 */
[C---:B------:R-:W-:Y:S01]  /*e070*/  SEL R89, R49.reuse, R0, !P2 ;  /* 0x0000000031597207 */ /* 0x040fe20005000000 */
[----:B------:R-:W-:Y:S01]  /*e080*/  STL [R1+0x1ba8], R7 ;  /* 0x001ba80701007387 */ /* 0x000fe20000100800 */
[----:B------:R-:W-:-:S03]  /*e090*/  SEL R87, R49, R9, !P2 ;  /* 0x0000000931577207 */ /* 0x000fc60005000000 */
[----:B------:R-:W-:Y:S04]  /*e0a0*/  STL [R1+0x1bac], R2 ;  /* 0x001bac0201007387 */ /* 0x000fe80000100800 */
[----:B------:R0:W-:Y:S04]  /*e0b0*/  STL [R1+0x1bb0], R3 ;  /* 0x001bb00301007387 */ /* 0x0001e80000100800 */
[----:B------:R1:W-:Y:S01]  /*e0c0*/  STL [R1+0x1bb4], R6 ;  /* 0x001bb40601007387 */ /* 0x0003e20000100800 */
[C---:B------:R-:W-:Y:S02]  /*e0d0*/  SEL R13, R49.reuse, R73, !P2 ;  /* 0x00000049310d7207 */ /* 0x040fe40005000000 */
[----:B------:R-:W-:-:S02]  /*e0e0*/  SEL R14, R49, R72, !P2 ;  /* 0x00000048310e7207 */ /* 0x000fc40005000000 */
[C---:B------:R-:W-:Y:S02]  /*e0f0*/  SEL R15, R49.reuse, R71, !P2 ;  /* 0x00000047310f7207 */ /* 0x040fe40005000000 */
[C---:B------:R-:W-:Y:S02]  /*e100*/  SEL R16, R49.reuse, R70, !P2 ;  /* 0x0000004631107207 */ /* 0x040fe40005000000 */
[C---:B------:R-:W-:Y:S02]  /*e110*/  SEL R17, R49.reuse, R69, !P2 ;  /* 0x0000004531117207 */ /* 0x040fe40005000000 */
[C---:B------:R-:W-:Y:S02]  /*e120*/  SEL R18, R49.reuse, R68, !P2 ;  /* 0x0000004431127207 */ /* 0x040fe40005000000 */
        /* <DEDUP_REMOVED lines=9> */
[----:B------:R-:W-:Y:S01]  /*e1c0*/  SEL R12, R49, R74, !P2 ;  /* 0x0000004a310c7207 */ /* 0x000fe20005000000 */
[----:B--2---:R-:W-:-:S05]  /*e1d0*/  IMAD R43, R43, UR5, RZ ;  /* 0x000000052b2b7c24 */ /* 0x004fca000f8e02ff */
[----:B------:R-:W-:Y:S01]  /*e1e0*/  LEA R10, P0, R43, UR6, 0x1 ;  /* 0x000000062b0a7c11 */ /* 0x000fe2000f8008ff */
[----:B---3--:R-:W-:Y:S01]  /*e1f0*/  IMAD R44, R252, UR5, RZ ;  /* 0x00000005fc2c7c24 */ /* 0x008fe2000f8e02ff */
[----:B------:R-:W-:Y:S01]  /*e200*/  SEL R252, R49, R11, !P2 ;  /* 0x0000000b31fc7207 */ /* 0x000fe20005000000 */
[----:B------:R-:W-:Y:S01]  /*e210*/  ULDC UR5, c[0x0][0x240] ;  /* 0x0000900000057ab9 */ /* 0x000fe20000000800 */
[----:B------:R-:W-:Y:S02]  /*e220*/  LEA.HI.X.SX32 R11, R43, UR7, 0x1, P0 ;  /* 0x000000072b0b7c11 */ /* 0x000fe400080f0eff */
[----:B------:R-:W-:Y:S02]  /*e230*/  LEA R8, P1, R44, UR6, 0x1 ;  /* 0x000000062c087c11 */ /* 0x000fe4000f8208ff */
[----:B----4-:R-:W-:Y:S02]  /*e240*/  LEA.HI.X.SX32 R0, R58, UR13, 0x1, P4 ;  /* 0x0000000d3a007c11 */ /* 0x010fe4000a0f0eff */
[----:B------:R-:W-:-:S03]  /*e250*/  LEA.HI.X.SX32 R9, R44, UR7, 0x1, P1 ;  /* 0x000000072c097c11 */ /* 0x000fc600088f0eff */
[----:B------:R-:W-:Y:S04]  /*e260*/  STL [R1+0x1ba0], R0 ;  /* 0x001ba00001007387 */ /* 0x000fe80000100800 */
[----:B------:R-:W-:Y:S04]  /*e270*/  STL [R1+0x1b94], R10 ;  /* 0x001b940a01007387 */ /* 0x000fe80000100800 */
[----:B------:R-:W-:Y:S04]  /*e280*/  STL [R1+0x1b90], R11 ;  /* 0x001b900b01007387 */ /* 0x000fe80000100800 */
[----:B------:R-:W-:Y:S04]  /*e290*/  STL [R1+0x1b9c], R8 ;  /* 0x001b9c0801007387 */ /* 0x000fe80000100800 */
[----:B------:R2:W-:Y:S04]  /*e2a0*/  STL [R1+0x1b98], R9 ;  /* 0x001b980901007387 */ /* 0x0005e80000100800 */
[----:B------:R-:W3:Y:S04]  /*e2b0*/  LDL.LU R73, [R1+0xb4] ;  /* 0x0000b40001497983 */ /* 0x000ee80000300800 */
[----:B------:R-:W4:Y:S04]  /*e2c0*/  LDL.LU R72, [R1+0xb0] ;  /* 0x0000b00001487983 */ /* 0x000f280000300800 */
        /* <DEDUP_REMOVED lines=9> */
[----:B------:R-:W4:Y:S01]  /*e360*/  LDL.LU R62, [R1+0x88] ;  /* 0x00008800013e7983 */ /* 0x000f220000300800 */
[----:B------:R-:W-:-:S03]  /*e370*/  IMAD R85, R57, UR5, RZ ;  /* 0x0000000539557c24 */ /* 0x000fc6000f8e02ff */
        /* <DEDUP_REMOVED lines=23> */
[----:B0-----:R-:W2:Y:S04]  /*e4f0*/  LDL.LU R3, [R1+0x54] ;  /* 0x0000540001037983 */ /* 0x001ea80000300800 */
[----:B------:R-:W4:Y:S04]  /*e500*/  LDL.LU R48, [R1+0x50] ;  /* 0x0000500001307983 */ /* 0x000f280000300800 */
[----:B------:R-:W4:Y:S04]  /*e510*/  LDL.LU R47, [R1+0x4c] ;  /* 0x00004c00012f7983 */ /* 0x000f280000300800 */
[----:B------:R-:W4:Y:S04]  /*e520*/  LDL.LU R46, [R1+0x48] ;  /* 0x00004800012e7983 */ /* 0x000f280000300800 */
[----:B------:R-:W4:Y:S04]  /*e530*/  LDL.LU R45, [R1+0x44] ;  /* 0x00004400012d7983 */ /* 0x000f280000300800 */
[----:B------:R-:W3:Y:S04]  /*e540*/  LDL.LU R2, [R1+0x40] ;  /* 0x0000400001027983 */ /* 0x000ee80000300800 */
[----:B------:R-:W4:Y:S01]  /*e550*/  LDL.LU R7, [R1+0x3c] ;  /* 0x00003c0001077983 */ /* 0x000f220000300800 */
[----:B------:R-:W-:-:S02]  /*e560*/  SEL R90, R49, R90, !P2 ;  /* 0x0000005a315a7207 */ /* 0x000fc40005000000 */
[C---:B------:R-:W-:Y:S01]  /*e570*/  SEL R91, R49.reuse, R91, !P2 ;  /* 0x0000005b315b7207 */ /* 0x040fe20005000000 */
[----:B-1----:R-:W4:Y:S01]  /*e580*/  LDL.LU R6, [R1+0x8] ;  /* 0x0000080001067983 */ /* 0x002f220000300800 */
        /* <DEDUP_REMOVED lines=159> */
[----:B------:R-:W-:Y:S01]  /*ef80*/  SEL R251, R49, R251, !P2 ;  /* 0x000000fb31fb7207 */ /* 0x000fe20005000000 */
[----:B--2---:R-:W-:Y:S02]  /*ef90*/  IMAD R49, R3, UR5, RZ ;  /* 0x0000000503317c24 */ /* 0x004fe4000f8e02ff */
[----:B------:R-:W2:Y:S01]  /*efa0*/  LDL.LU R3, [R1+0x14] ;  /* 0x0000140001037983 */ /* 0x000ea20000300800 */
[----:B---3--:R-:W-:-:S02]  /*efb0*/  IMAD R44, R2, UR5, RZ ;  /* 0x00000005022c7c24 */ /* 0x008fc4000f8e02ff */
[----:B----4-:R-:W-:Y:S01]  /*efc0*/  IMAD R43, R7, UR5, RZ ;  /* 0x00000005072b7c24 */ /* 0x010fe2000f8e02ff */
[----:B------:R-:W3:Y:S04]  /*efd0*/  LDL.LU R2, [R1+0x20] ;  /* 0x0000200001027983 */ /* 0x000ee80000300800 */
[----:B------:R-:W4:Y:S01]  /*efe0*/  LDL.LU R7, [R1+0x30] ;  /* 0x0000300001077983 */ /* 0x000f220000300800 */
[----:B------:R-:W-:-:S03]  /*eff0*/  IMAD R6, R6, UR5, RZ ;  /* 0x0000000506067c24 */ /* 0x000fc6000f8e02ff */
[----:B------:R-:W4:Y:S04]  /*f000*/  LDL.LU R9, [R1+0x38] ;  /* 0x0000380001097983 */ /* 0x000f280000300800 */
[----:B------:R-:W4:Y:S04]  /*f010*/  LDL.LU R8, [R1+0x34] ;  /* 0x0000340001087983 */ /* 0x000f280000300800 */
[----:B------:R-:W4:Y:S04]  /*f020*/  LDL.LU R11, [R1+0x2c] ;  /* 0x00002c00010b7983 */ /* 0x000f280000300800 */
[----:B------:R-:W4:Y:S04]  /*f030*/  LDL.LU R10, [R1+0x28] ;  /* 0x00002800010a7983 */ /* 0x000f280000300800 */
[----:B------:R-:W4:Y:S04]  /*f040*/  LDL.LU R0, [R1+0x24] ;  /* 0x0000240001007983 */ /* 0x000f280000300800 */
[----:B------:R0:W-:Y:S04]  /*f050*/  STL [R1+0x8], R6 ;  /* 0x0000080601007387 */ /* 0x0001e80000100800 */
[----:B0-----:R-:W4:Y:S01]  /*f060*/  LDL.LU R6, [R1+0x1bb4] ;  /* 0x001bb40001067983 */ /* 0x001f220000300800 */
[----:B--2---:R-:W-:-:S02]  /*f070*/  IMAD R3, R3, UR5, RZ ;  /* 0x0000000503037c24 */ /* 0x004fc4000f8e02ff */
[----:B---3--:R-:W-:-:S03]  /*f080*/  IMAD R2, R2, UR5, RZ ;  /* 0x0000000502027c24 */ /* 0x008fc6000f8e02ff */
[----:B------:R0:W-:Y:S01]  /*f090*/  STL [R1+0x14], R3 ;  /* 0x0000140301007387 */ /* 0x0001e20000100800 */
[----:B----4-:R-:W-:-:S03]  /*f0a0*/  IMAD R7, R7, UR5, RZ ;  /* 0x0000000507077c24 */ /* 0x010fc6000f8e02ff */
[----:B0-----:R-:W2:Y:S04]  /*f0b0*/  LDL.LU R3, [R1+0x1bb0] ;  /* 0x001bb00001037983 */ /* 0x001ea80000300800 */
[----:B------:R0:W-:Y:S04]  /*f0c0*/  STL [R1+0x20], R2 ;  /* 0x0000200201007387 */ /* 0x0001e80000100800 */
[----:B0-----:R-:W3:Y:S04]  /*f0d0*/  LDL.LU R2, [R1+0x1bac] ;  /* 0x001bac0001027983 */ /* 0x001ee80000300800 */
[----:B------:R0:W-:Y:S04]  /*f0e0*/  STL [R1+0x30], R7 ;  /* 0x0000300701007387 */ /* 0x0001e80000100800 */
[----:B0-----:R-:W4:Y:S01]  /*f0f0*/  LDL.LU R7, [R1+0x1ba8] ;  /* 0x001ba80001077983 */ /* 0x001f220000300800 */
[----:B------:R-:W-:-:S05]  /*f100*/  IMAD R9, R9, UR5, RZ ;  /* 0x0000000509097c24 */ /* 0x000fca000f8e02ff */
[----:B------:R0:W-:Y:S02]  /*f110*/  STL [R1+0x38], R9 ;  /* 0x0000380901007387 */ /* 0x0001e40000100800 */
[----:B0-----:R-:W-:Y:S02]  /*f120*/  IMAD R9, R8, UR5, RZ ;  /* 0x0000000508097c24 */ /* 0x001fe4000f8e02ff */
[----:B------:R-:W-:-:S03]  /*f130*/  IMAD R8, R11, UR5, RZ ;  /* 0x000000050b087c24 */ /* 0x000fc6000f8e02ff */
[----:B------:R0:W-:Y:S01]  /*f140*/  STL [R1+0x34], R9 ;  /* 0x0000340901007387 */ /* 0x0001e20000100800 */
[----:B----4-:R-:W-:-:S03]  /*f150*/  IMAD R11, R7, UR5, RZ ;  /* 0x00000005070b7c24 */ /* 0x010fc6000f8e02ff */
[----:B------:R-:W4:Y:S01]  /*f160*/  LDL.LU R7, [R1+0x1ba4] ;  /* 0x001ba40001077983 */ /* 0x000f220000300800 */
[----:B0-----:R-:W-:Y:S02]  /*f170*/  IMAD R9, R10, UR5, RZ ;  /* 0x000000050a097c24 */ /* 0x001fe4000f8e02ff */
[----:B------:R-:W-:Y:S01]  /*f180*/  IMAD R10, R0, UR5, RZ ;  /* 0x00000005000a7c24 */ /* 0x000fe2000f8e02ff */
[----:B----4-:R-:W-:-:S05]  /*f190*/  LEA R0, P3, R85, R7, 0x1 ;  /* 0x0000000755007211 */ /* 0x010fca00078608ff */
[----:B------:R0:W-:Y:S02]  /*f1a0*/  STL [R1+0xf54], R0 ;  /* 0x000f540001007387 */ /* 0x0001e40000100800 */
[----:B0-----:R-:W-:-:S05]  /*f1b0*/  LEA R0, P2, R84, R7, 0x1 ;  /* 0x0000000754007211 */ /* 0x001fca00078408ff */
        /* <DEDUP_REMOVED lines=10> */
[----:B------:R0:W-:Y:S04]  /*f260*/  STL [R1+0xf84], R0 ;  /* 0x000f840001007387 */ /* 0x0001e80000100800 */
[----:B0-----:R-:W4:Y:S01]  /*f270*/  LDL.LU R0, [R1+0x1ba0] ;  /* 0x001ba00001007983 */ /* 0x001f220000300800 */
[----:B------:R-:W-:Y:S02]  /*f280*/  IMAD R73, R73, UR5, RZ ;  /* 0x0000000549497c24 */ /* 0x000fe4000f8e02ff */
[----:B------:R-:W-:Y:S02]  /*f290*/  IMAD R72, R72, UR5, RZ ;  /* 0x0000000548487c24 */ /* 0x000fe4000f8e02ff */
[----:B------:R-:W-:Y:S02]  /*f2a0*/  IMAD R71, R71, UR5, RZ ;  /* 0x0000000547477c24 */ /* 0x000fe4000f8e02ff */
[----:B------:R-:W-:-:S02]  /*f2b0*/  IMAD R70, R70, UR5, RZ ;  /* 0x0000000546467c24 */ /* 0x000fc4000f8e02ff */
[----:B------:R-:W-:Y:S02]  /*f2c0*/  IMAD R69, R69, UR5, RZ ;  /* 0x0000000545457c24 */ /* 0x000fe4000f8e02ff */
[----:B------:R-:W-:Y:S02]  /*f2d0*/  IMAD R68, R68, UR5, RZ ;  /* 0x0000000544447c24 */ /* 0x000fe4000f8e02ff */
        /* <DEDUP_REMOVED lines=42> */
[----:B------:R-:W-:Y:S01]  /*f580*/  IMAD R22, R22, UR5, RZ ;  /* 0x0000000516167c24 */ /* 0x000fe2000f8e02ff */
[----:B----4-:R-:W-:-:S05]  /*f590*/  LEA.HI.X.SX32 R85, R85, R0, 0x1, P3 ;  /* 0x0000000055557211 */ /* 0x010fca00018f0eff */
[----:B------:R0:W-:Y:S02]  /*f5a0*/  STL [R1+0xf50], R85 ;  /* 0x000f505501007387 */ /* 0x0001e40000100800 */
[----:B0-----:R-:W-:-:S05]  /*f5b0*/  LEA R85, P3, R78, R7, 0x1 ;  /* 0x000000074e557211 */ /* 0x001fca00078608ff */
[----:B------:R0:W-:Y:S02]  /*f5c0*/  STL [R1+0xf8c], R85 ;  /* 0x000f8c5501007387 */ /* 0x0001e40000100800 */
[----:B0-----:R-:W-:Y:S02]  /*f5d0*/  LEA.HI.X.SX32 R85, R84, R0, 0x1, P2 ;  /* 0x0000000054557211 */ /* 0x001fe400010f0eff */
[----:B------:R-:W-:-:S03]  /*f5e0*/  LEA R84, P2, R77, R7, 0x1 ;  /* 0x000000074d547211 */ /* 0x000fc600078408ff */
[----:B------:R0:W-:Y:S04]  /*f5f0*/  STL [R1+0xf58], R85 ;  /* 0x000f585501007387 */ /* 0x0001e80000100800 */
[----:B------:R1:W-:Y:S01]  /*f600*/  STL [R1+0xf94], R84 ;  /* 0x000f945401007387 */ /* 0x0003e20000100800 */
[-C--:B------:R-:W-:Y:S02]  /*f610*/  LEA.HI.X.SX32 R81, R81, R0.reuse, 0x1, P4 ;  /* 0x0000000051517211 */ /* 0x080fe400020f0eff */
[-C--:B0-----:R-:W-:Y:S02]  /*f620*/  LEA.HI.X.SX32 R85, R83, R0.reuse, 0x1, P1 ;  /* 0x0000000053557211 */ /* 0x081fe400008f0eff */
[----:B------:R-:W-:Y:S02]  /*f630*/  LEA.HI.X.SX32 R83, R82, R0, 0x1, P0 ;  /* 0x0000000052537211 */ /* 0x000fe400000f0eff */
[----:B-1----:R-:W-:-:S02]  /*f640*/  LEA R84, P1, R76, R7, 0x1 ;  /* 0x000000074c547211 */ /* 0x002fc400078208ff */
[-C--:B------:R-:W-:Y:S01]  /*f650*/  LEA R82, P0, R75, R7.reuse, 0x1 ;  /* 0x000000074b527211 */ /* 0x080fe200078008ff */
[----:B------:R-:W-:Y:S04]  /*f660*/  STL [R1+0xf60], R85 ;  /* 0x000f605501007387 */ /* 0x000fe80000100800 */
[----:B------:R-:W-:Y:S04]  /*f670*/  STL [R1+0xf9c], R84 ;  /* 0x000f9c5401007387 */ /* 0x000fe80000100800 */
[----:B------:R0:W-:Y:S04]  /*f680*/  STL [R1+0xf68], R83 ;  /* 0x000f685301007387 */ /* 0x0001e80000100800 */
[----:B------:R1:W-:Y:S04]  /*f690*/  STL [R1+0xfa4], R82 ;  /* 0x000fa45201007387 */ /* 0x0003e80000100800 */
[----:B------:R4:W-:Y:S01]  /*f6a0*/  STL [R1+0xf70], R81 ;  /* 0x000f705101007387 */ /* 0x0009e20000100800 */
[----:B0-----:R-:W-:-:S02]  /*f6b0*/  LEA R83, P4, R74, R7, 0x1 ;  /* 0x000000074a537211 */ /* 0x001fc400078808ff */
[-C--:B-1----:R-:W-:Y:S02]  /*f6c0*/  LEA.HI.X.SX32 R82, R80, R0.reuse, 0x1, P6 ;  /* 0x0000000050527211 */ /* 0x082fe400030f0eff */
[-C--:B------:R-:W-:Y:S02]  /*f6d0*/  LEA.HI.X.SX32 R80, R79, R0.reuse, 0x1, P5 ;  /* 0x000000004f507211 */ /* 0x080fe400028f0eff */
[-C--:B----4-:R-:W-:Y:S01]  /*f6e0*/  LEA R81, P6, R73, R7.reuse, 0x1 ;  /* 0x0000000749517211 */ /* 0x090fe200078c08ff */
[----:B------:R-:W-:Y:S01]  /*f6f0*/  STL [R1+0xfac], R83 ;  /* 0x000fac5301007387 */ /* 0x000fe20000100800 */
[-C--:B------:R-:W-:Y:S02]  /*f700*/  LEA R79, P5, R72, R7.reuse, 0x1 ;  /* 0x00000007484f7211 */ /* 0x080fe400078a08ff */
[----:B------:R-:W-:Y:S01]  /*f710*/  LEA.HI.X.SX32 R78, R78, R0, 0x1, P3 ;  /* 0x000000004e4e7211 */ /* 0x000fe200018f0eff */
        /* <DEDUP_REMOVED lines=186> */
[----:B-1----:R-:W-:-:S03]  /*102c0*/  LEA.HI.X.SX32 R34, R32, R0, 0x1, P4 ;  /* 0x0000000020227211 */ /* 0x002fc600020f0eff */
[----:B------:R-:W-:Y:S01]  /*102d0*/  STL [R1+0x112c], R35 ;  /* 0x00112c2301007387 */ /* 0x000fe20000100800 */
[----:B------:R-:W-:Y:S02]  /*102e0*/  LEA.HI.X.SX32 R32, R31, R0, 0x1, P6 ;  /* 0x000000001f207211 */ /* 0x000fe400030f0eff */
[-C--:B----4-:R-:W-:Y:S01]  /*102f0*/  LEA R33, P4, R25, R7.reuse, 0x1 ;  /* 0x0000000719217211 */ /* 0x090fe200078808ff */
[----:B------:R-:W-:Y:S01]  /*10300*/  STL [R1+0x10f8], R34 ;  /* 0x0010f82201007387 */ /* 0x000fe20000100800 */
[----:B------:R-:W-:-:S03]  /*10310*/  LEA R31, P6, R24, R7, 0x1 ;  /* 0x00000007181f7211 */ /* 0x000fc600078c08ff */
[----:B------:R-:W-:Y:S01]  /*10320*/  STL [R1+0x1134], R33 ;  /* 0x0011342101007387 */ /* 0x000fe20000100800 */
[----:B------:R-:W-:-:S03]  /*10330*/  LEA.HI.X.SX32 R30, R30, R0, 0x1, P5 ;  /* 0x000000001e1e7211 */ /* 0x000fc600028f0eff */
[----:B------:R-:W4:Y:S04]  /*10340*/  LDL.LU R80, [R1+0x8] ;  /* 0x0000080001507983 */ /* 0x000f280000300800 */
[----:B------:R-:W-:Y:S04]  /*10350*/  STL [R1+0x1100], R32 ;  /* 0x0011002001007387 */ /* 0x000fe80000100800 */
[----:B------:R0:W-:Y:S04]  /*10360*/  STL [R1+0x113c], R31 ;  /* 0x00113c1f01007387 */ /* 0x0001e80000100800 */
[----:B------:R-:W4:Y:S01]  /*10370*/  LDL.LU R81, [R1+0x14] ;  /* 0x0000140001517983 */ /* 0x000f220000300800 */
[----:B0-----:R-:W-:-:S03]  /*10380*/  LEA R31, P5, R23, R7, 0x1 ;  /* 0x00000007171f7211 */ /* 0x001fc600078a08ff */
[----:B------:R0:W-:Y:S04]  /*10390*/  STL [R1+0x1108], R30 ;  /* 0x0011081e01007387 */ /* 0x0001e80000100800 */
[----:B------:R-:W4:Y:S04]  /*103a0*/  LDL.LU R82, [R1+0x20] ;  /* 0x0000200001527983 */ /* 0x000f280000300800 */
[----:B------:R-:W-:Y:S01]  /*103b0*/  STL [R1+0x1144], R31 ;  /* 0x0011441f01007387 */ /* 0x000fe20000100800 */
[----:B0-----:R-:W-:-:S03]  /*103c0*/  LEA.HI.X.SX32 R30, R29, R0, 0x1, P3 ;  /* 0x000000001d1e7211 */ /* 0x001fc600018f0eff */
[----:B------:R-:W4:Y:S01]  /*103d0*/  LDL.LU R83, [R1+0x30] ;  /* 0x0000300001537983 */ /* 0x000f220000300800 */
[----:B------:R-:W-:-:S03]  /*103e0*/  LEA R29, P3, R22, R7, 0x1 ;  /* 0x00000007161d7211 */ /* 0x000fc600078608ff */
[----:B------:R-:W-:Y:S04]  /*103f0*/  STL [R1+0x1110], R30 ;  /* 0x0011101e01007387 */ /* 0x000fe80000100800 */
[----:B------:R-:W4:Y:S04]  /*10400*/  LDL.LU R84, [R1+0x38] ;  /* 0x0000380001547983 */ /* 0x000f280000300800 */
[----:B------:R0:W-:Y:S04]  /*10410*/  STL [R1+0x114c], R29 ;  /* 0x00114c1d01007387 */ /* 0x0001e80000100800 */
[----:B------:R-:W4:Y:S01]  /*10420*/  LDL.LU R85, [R1+0x34] ;  /* 0x0000340001557983 */ /* 0x000f220000300800 */
[----:B------:R-:W-:Y:S01]  /*10430*/  IMAD R21, R21, UR5, RZ ;  /* 0x0000000515157c24 */ /* 0x000fe2000f8e02ff */
[----:B------:R-:W-:Y:S01]  /*10440*/  LEA.HI.X.SX32 R28, R28, R0, 0x1, P2 ;  /* 0x000000001c1c7211 */ /* 0x000fe200010f0eff */
[----:B------:R-:W-:-:S03]  /*10450*/  IMAD R20, R20, UR5, RZ ;  /* 0x0000000514147c24 */ /* 0x000fc6000f8e02ff */
[-C--:B0-----:R-:W-:Y:S01]  /*10460*/  LEA R29, P2, R21, R7.reuse, 0x1 ;  /* 0x00000007151d7211 */ /* 0x081fe200078408ff */
[----:B------:R0:W-:Y:S01]  /*10470*/  STL [R1+0x1118], R28 ;  /* 0x0011181c01007387 */ /* 0x0001e20000100800 */
[----:B------:R-:W-:Y:S01]  /*10480*/  IMAD R19, R19, UR5, RZ ;  /* 0x0000000513137c24 */ /* 0x000fe2000f8e02ff */
[-C--:B------:R-:W-:Y:S01]  /*10490*/  LEA.HI.X.SX32 R26, R26, R0.reuse, 0x1, P0 ;  /* 0x000000001a1a7211 */ /* 0x080fe200000f0eff */
[----:B------:R-:W-:Y:S01]  /*104a0*/  IMAD R18, R18, UR5, RZ ;  /* 0x0000000512127c24 */ /* 0x000fe2000f8e02ff */
[----:B------:R-:W-:Y:S01]  /*104b0*/  STL [R1+0x1154], R29 ;  /* 0x0011541d01007387 */ /* 0x000fe20000100800 */
[----:B------:R-:W-:Y:S01]  /*104c0*/  IMAD R17, R17, UR5, RZ ;  /* 0x0000000511117c24 */ /* 0x000fe2000f8e02ff */
[----:B0-----:R-:W-:Y:S02]  /*104d0*/  LEA.HI.X.SX32 R28, R27, R0, 0x1, P1 ;  /* 0x000000001b1c7211 */ /* 0x001fe400008f0eff */
[----:B------:R-:W-:-:S03]  /*104e0*/  LEA R27, P1, R20, R7, 0x1 ;  /* 0x00000007141b7211 */ /* 0x000fc600078208ff */
[----:B------:R0:W-:Y:S04]  /*104f0*/  STL [R1+0x1120], R28 ;  /* 0x0011201c01007387 */ /* 0x0001e80000100800 */
[----:B------:R1:W-:Y:S01]  /*10500*/  STL [R1+0x115c], R27 ;  /* 0x00115c1b01007387 */ /* 0x0003e20000100800 */
[----:B------:R-:W-:-:S03]  /*10510*/  IMAD R16, R16, UR5, RZ ;  /* 0x0000000510107c24 */ /* 0x000fc6000f8e02ff */
[----:B------:R2:W-:Y:S01]  /*10520*/  STL [R1+0x1128], R26 ;  /* 0x0011281a01007387 */ /* 0x0005e20000100800 */
[-C--:B0-----:R-:W-:Y:S02]  /*10530*/  LEA R28, P0, R19, R7.reuse, 0x1 ;  /* 0x00000007131c7211 */ /* 0x081fe400078008ff */
[-C--:B-1----:R-:W-:Y:S02]  /*10540*/  LEA.HI.X.SX32 R27, R25, R0.reuse, 0x1, P4 ;  /* 0x00000000191b7211 */ /* 0x082fe400020f0eff */
[-C--:B------:R-:W-:Y:S02]  /*10550*/  LEA.HI.X.SX32 R25, R24, R0.reuse, 0x1, P6 ;  /* 0x0000000018197211 */ /* 0x080fe400030f0eff */
[-C--:B--2---:R-:W-:Y:S01]  /*10560*/  LEA R26, P4, R18, R7.reuse, 0x1 ;  /* 0x00000007121a7211 */ /* 0x084fe200078808ff */
[----:B------:R-:W-:Y:S01]  /*10570*/  STL [R1+0x1164], R28 ;  /* 0x0011641c01007387 */ /* 0x000fe20000100800 */
[----:B------:R-:W-:Y:S01]  /*10580*/  LEA R24, P6, R17, R7, 0x1 ;  /* 0x0000000711187211 */ /* 0x000fe200078c08ff */
[----:B------:R-:W-:Y:S01]  /*10590*/  IMAD R15, R15, UR5, RZ ;  /* 0x000000050f0f7c24 */ /* 0x000fe2000f8e02ff */
[----:B------:R-:W-:Y:S01]  /*105a0*/  LEA.HI.X.SX32 R23, R23, R0, 0x1, P5 ;  /* 0x0000000017177211 */ /* 0x000fe200028f0eff */
[----:B------:R-:W-:Y:S01]  /*105b0*/  STL [R1+0x1130], R27 ;  /* 0x0011301b01007387 */ /* 0x000fe20000100800 */
[----:B------:R-:W-:-:S03]  /*105c0*/  IMAD R14, R14, UR5, RZ ;  /* 0x000000050e0e7c24 */ /* 0x000fc6000f8e02ff */
[----:B------:R-:W-:Y:S04]  /*105d0*/  STL [R1+0x116c], R26 ;  /* 0x00116c1a01007387 */ /* 0x000fe80000100800 */
        /* <DEDUP_REMOVED lines=9> */
[-C--:B------:R-:W-:Y:S01]  /*10670*/  LEA R21, P2, R14, R7.reuse, 0x1 ;  /* 0x000000070e157211 */ /* 0x080fe200078408ff */
[----:B------:R-:W-:Y:S01]  /*10680*/  IMAD R12, R12, UR5, RZ ;  /* 0x000000050c0c7c24 */ /* 0x000fe2000f8e02ff */
        /* <DEDUP_REMOVED lines=9> */
[----:B--2---:R-:W-:Y:S01]  /*10720*/  LEA R20, P0, R12, R7, 0x1 ;  /* 0x000000070c147211 */ /* 0x004fe200078008ff */
[----:B------:R-:W-:Y:S01]  /*10730*/  STL [R1+0x1194], R22 ;  /* 0x0011941601007387 */ /* 0x000fe20000100800 */
[----:B------:R-:W-:-:S03]  /*10740*/  LEA.HI.X.SX32 R17, R17, R0, 0x1, P6 ;  /* 0x0000000011117211 */ /* 0x000fc600030f0eff */
[----:B------:R-:W-:Y:S04]  /*10750*/  STL [R1+0x1160], R21 ;  /* 0x0011601501007387 */ /* 0x000fe80000100800 */
[----:B------:R-:W-:Y:S04]  /*10760*/  STL [R1+0x119c], R20 ;  /* 0x00119c1401007387 */ /* 0x000fe80000100800 */
[----:B------:R0:W-:Y:S01]  /*10770*/  STL [R1+0x1168], R19 ;  /* 0x0011681301007387 */ /* 0x0001e20000100800 */
[----:B------:R-:W-:Y:S01]  /*10780*/  LEA.HI.X.SX32 R14, R14, R0, 0x1, P2 ;  /* 0x000000000e0e7211 */ /* 0x000fe200010f0eff */
[----:B---3--:R-:W-:-:S02]  /*10790*/  IMAD R2, R2, UR5, RZ ;  /* 0x0000000502027c24 */ /* 0x008fc4000f8e02ff */
        /* <DEDUP_REMOVED lines=13> */
[----:B------:R-:W-:Y:S01]  /*10870*/  IMAD R99, R99, UR5, RZ ;  /* 0x0000000563637c24 */ /* 0x000fe2000f8e02ff */
[----:B----4-:R-:W-:-:S05]  /*10880*/  LEA R18, P4, R80, R7, 0x1 ;  /* 0x0000000750127211 */ /* 0x010fca00078808ff */
[----:B------:R1:W-:Y:S04]  /*10890*/  STL [R1+0x11a4], R18 ;  /* 0x0011a41201007387 */ /* 0x0003e80000100800 */
[----:B------:R2:W-:Y:S01]  /*108a0*/  STL [R1+0x1170], R17 ;  /* 0x0011701101007387 */ /* 0x0005e20000100800 */
[-C--:B0-----:R-:W-:Y:S02]  /*108b0*/  LEA R19, P6, R81, R7.reuse, 0x1 ;  /* 0x0000000751137211 */ /* 0x081fe400078c08ff */
[-C--:B-1----:R-:W-:Y:S02]  /*108c0*/  LEA.HI.X.SX32 R18, R16, R0.reuse, 0x1, P5 ;  /* 0x0000000010127211 */ /* 0x082fe400028f0eff */
[----:B------:R-:W-:Y:S01]  /*108d0*/  LEA.HI.X.SX32 R16, R15, R0, 0x1, P3 ;  /* 0x000000000f107211 */ /* 0x000fe200018f0eff */
[----:B------:R-:W-:Y:S01]  /*108e0*/  STL [R1+0x11ac], R19 ;  /* 0x0011ac1301007387 */ /* 0x000fe20000100800 */
[----:B--2---:R-:W-:-:S03]  /*108f0*/  LEA R17, P5, R82, R7, 0x1 ;  /* 0x0000000752117211 */ /* 0x004fc600078a08ff */
[----:B------:R-:W-:Y:S04]  /*10900*/  STL [R1+0x1178], R18 ;  /* 0x0011781201007387 */ /* 0x000fe80000100800 */
[----:B------:R-:W-:Y:S01]  /*10910*/  STL [R1+0x11b4], R17 ;  /* 0x0011b41101007387 */ /* 0x000fe20000100800 */
[----:B------:R-:W-:-:S03]  /*10920*/  LEA R15, P3, R83, R7, 0x1 ;  /* 0x00000007530f7211 */ /* 0x000fc600078608ff */
[----:B------:R0:W-:Y:S04]  /*10930*/  STL [R1+0x1180], R16 ;  /* 0x0011801001007387 */ /* 0x0001e80000100800 */
[----:B------:R1:W-:Y:S04]  /*10940*/  STL [R1+0x11bc], R15 ;  /* 0x0011bc0f01007387 */ /* 0x0003e80000100800 */
[----:B------:R2:W-:Y:S01]  /*10950*/  STL [R1+0x1188], R14 ;  /* 0x0011880e01007387 */ /* 0x0005e20000100800 */
[----:B0-----:R-:W-:Y:S02]  /*10960*/  LEA R16, P2, R84, R7, 0x1 ;  /* 0x0000000754107211 */ /* 0x001fe400078408ff */
[----:B-1----:R-:W-:-:S02]  /*10970*/  LEA.HI.X.SX32 R15, R13, R0, 0x1, P1 ;  /* 0x000000000d0f7211 */ /* 0x002fc400008f0eff */
[----:B------:R-:W-:Y:S02]  /*10980*/  LEA.HI.X.SX32 R13, R12, R0, 0x1, P0 ;  /* 0x000000000c0d7211 */ /* 0x000fe400000f0eff */
[-C--:B--2---:R-:W-:Y:S01]  /*10990*/  LEA R14, P1, R85, R7.reuse, 0x1 ;  /* 0x00000007550e7211 */ /* 0x084fe200078208ff */
[----:B------:R-:W-:Y:S01]  /*109a0*/  STL [R1+0x11c4], R16 ;  /* 0x0011c41001007387 */ /* 0x000fe20000100800 */
[----:B------:R-:W-:-:S03]  /*109b0*/  LEA R12, P0, R8, R7, 0x1 ;  /* 0x00000007080c7211 */ /* 0x000fc600078008ff */
[----:B------:R-:W-:Y:S04]  /*109c0*/  STL [R1+0x1190], R15 ;  /* 0x0011900f01007387 */ /* 0x000fe80000100800 */
[----:B------:R0:W-:Y:S04]  /*109d0*/  STL [R1+0x11cc], R14 ;  /* 0x0011cc0e01007387 */ /* 0x0001e80000100800 */
[----:B------:R1:W-:Y:S04]  /*109e0*/  STL [R1+0x1198], R13 ;  /* 0x0011980d01007387 */ /* 0x0003e80000100800 */
[----:B------:R2:W-:Y:S01]  /*109f0*/  STL [R1+0x11d4], R12 ;  /* 0x0011d40c01007387 */ /* 0x0005e20000100800 */
[----:B0-----:R-:W-:-:S02]  /*10a00*/  LEA.HI.X.SX32 R14, R80, R0, 0x1, P4 ;  /* 0x00000000500e7211 */ /* 0x001fc400020f0eff */
[----:B-1----:R-:W-:-:S03]  /*10a10*/  LEA R13, P4, R9, R7, 0x1 ;  /* 0x00000007090d7211 */ /* 0x002fc600078808ff */
[----:B------:R0:W-:Y:S01]  /*10a20*/  STL [R1+0x11a0], R14 ;  /* 0x0011a00e01007387 */ /* 0x0001e20000100800 */
[----:B--2---:R-:W-:-:S03]  /*10a30*/  LEA.HI.X.SX32 R12, R81, R0, 0x1, P6 ;  /* 0x00000000510c7211 */ /* 0x004fc600030f0eff */
[----:B------:R1:W-:Y:S04]  /*10a40*/  STL [R1+0x11dc], R13 ;  /* 0x0011dc0d01007387 */ /* 0x0003e80000100800 */
[----:B------:R2:W-:Y:S01]  /*10a50*/  STL [R1+0x11a8], R12 ;  /* 0x0011a80c01007387 */ /* 0x0005e20000100800 */
[----:B0-----:R-:W-:Y:S02]  /*10a60*/  LEA R14, P6, R10, R7, 0x1 ;  /* 0x000000070a0e7211 */ /* 0x001fe400078c08ff */
[----:B-1----:R-:W-:-:S03]  /*10a70*/  LEA.HI.X.SX32 R13, R82, R0, 0x1, P5 ;  /* 0x00000000520d7211 */ /* 0x002fc600028f0eff */
[----:B------:R0:W-:Y:S01]  /*10a80*/  STL [R1+0x11e4], R14 ;  /* 0x0011e40e01007387 */ /* 0x0001e20000100800 */
[----:B--2---:R-:W-:-:S03]  /*10a90*/  LEA R12, P5, R11, R7, 0x1 ;  /* 0x000000070b0c7211 */ /* 0x004fc600078a08ff */
[----:B------:R1:W-:Y:S04]  /*10aa0*/  STL [R1+0x11b0], R13 ;  /* 0x0011b00d01007387 */ /* 0x0003e80000100800 */
[----:B------:R2:W-:Y:S01]  /*10ab0*/  STL [R1+0x11ec], R12 ;  /* 0x0011ec0c01007387 */ /* 0x0005e20000100800 */
[----:B0-----:R-:W-:Y:S02]  /*10ac0*/  LEA.HI.X.SX32 R14, R83, R0, 0x1, P3 ;  /* 0x00000000530e7211 */ /* 0x001fe400018f0eff */
        /* <DEDUP_REMOVED lines=8> */
[----:B------:R-:W-:Y:S01]  /*10b50*/  IMAD R100, R100, UR5, RZ ;  /* 0x0000000564647c24 */ /* 0x000fe2000f8e02ff */
[----:B------:R-:W1:Y:S01]  /*10b60*/  LDC R85, c[0x0][0x238] ;  /* 0x00008e00ff557b82 */ /* 0x000e620000000800 */
[----:B--2---:R-:W-:Y:S01]  /*10b70*/  LEA R12, P1, R6, R7, 0x1 ;  /* 0x00000007060c7211 */ /* 0x004fe200078208ff */
[----:B------:R2:W-:Y:S01]  /*10b80*/  STL [R1+0x11c8], R13 ;  /* 0x0011c80d01007387 */ /* 0x0005e20000100800 */
[----:B0-----:R-:W-:-:S03]  /*10b90*/  LEA.HI.X.SX32 R14, R8, R0, 0x1, P0 ;  /* 0x00000000080e7211 */ /* 0x001fc600000f0eff */
[----:B------:R-:W3:Y:S04]  /*10ba0*/  LDL.LU R8, [R1+0x1b9c] ;  /* 0x001b9c0001087983 */ /* 0x000ee80000300800 */
[----:B------:R0:W-:Y:S01]  /*10bb0*/  STL [R1+0x1204], R12 ;  /* 0x0012040c01007387 */ /* 0x0001e20000100800 */
[----:B--2---:R-:W-:-:S03]  /*10bc0*/  LEA.HI.X.SX32 R13, R9, R0, 0x1, P4 ;  /* 0x00000000090d7211 */ /* 0x004fc600020f0eff */
[----:B------:R2:W-:Y:S04]  /*10bd0*/  STL [R1+0x11d0], R14 ;  /* 0x0011d00e01007387 */ /* 0x0005e80000100800 */
[----:B------:R-:W3:Y:S01]  /*10be0*/  LDL.LU R9, [R1+0x1b98] ;  /* 0x001b980001097983 */ /* 0x000ee20000300800 */
[----:B0-----:R-:W-:-:S05]  /*10bf0*/  LEA R12, P0, R5, R7, 0x1 ;  /* 0x00000007050c7211 */ /* 0x001fca00078008ff */
[----:B------:R0:W-:Y:S01]  /*10c00*/  STL [R1+0x120c], R12 ;  /* 0x00120c0c01007387 */ /* 0x0001e20000100800 */
[----:B--2---:R-:W-:-:S03]  /*10c10*/  LEA.HI.X.SX32 R14, R10, R0, 0x1, P6 ;  /* 0x000000000a0e7211 */ /* 0x004fc600030f0eff */
[----:B------:R2:W-:Y:S04]  /*10c20*/  STL [R1+0x11d8], R13 ;  /* 0x0011d80d01007387 */ /* 0x0005e80000100800 */
[----:B------:R-:W4:Y:S01]  /*10c30*/  LDL.LU R10, [R1+0x1b94] ;  /* 0x001b9400010a7983 */ /* 0x000f220000300800 */
        /* <DEDUP_REMOVED lines=19> */
[----:B------:R1:W5:Y:S01]  /*10d70*/  LDL.LU R6, [R1+0x1b84] ;  /* 0x001b840001067983 */ /* 0x0003620000300800 */
        /* <DEDUP_REMOVED lines=10> */
[-C--:B0-----:R-:W-:Y:S02]  /*10e20*/  LEA R12, P0, R95, R7.reuse, 0x1 ;  /* 0x000000075f0c7211 */ /* 0x081fe400078008ff */
[----:B--2---:R-:W-:-:S03]  /*10e30*/  LEA R13, P4, R96, R7, 0x1 ;  /* 0x00000007600d7211 */ /* 0x004fc600078808ff */
[----:B------:R0:W-:Y:S04]  /*10e40*/  STL [R1+0x1244], R12 ;  /* 0x0012440c01007387 */ /* 0x0001e80000100800 */
[----:B------:R2:W-:Y:S01]  /*10e50*/  STL [R1+0x1210], R14 ;  /* 0x0012100e01007387 */ /* 0x0005e20000100800 */
[----:B0-----:R-:W-:-:S03]  /*10e60*/  LEA.HI.X.SX32 R12, R90, R0, 0x1, P6 ;  /* 0x000000005a0c7211 */ /* 0x001fc600030f0eff */
[----:B------:R0:W-:Y:S01]  /*10e70*/  STL [R1+0x124c], R13 ;  /* 0x00124c0d01007387 */ /* 0x0001e20000100800 */
[----:B--2---:R-:W-:-:S03]  /*10e80*/  LEA R14, P6, R97, R7, 0x1 ;  /* 0x00000007610e7211 */ /* 0x004fc600078c08ff */
[----:B------:R2:W-:Y:S01]  /*10e90*/  STL [R1+0x1218], R12 ;  /* 0x0012180c01007387 */ /* 0x0005e20000100800 */
[----:B0-----:R-:W-:-:S03]  /*10ea0*/  LEA.HI.X.SX32 R13, R91, R0, 0x1, P5 ;  /* 0x000000005b0d7211 */ /* 0x001fc600028f0eff */
[----:B------:R0:W-:Y:S01]  /*10eb0*/  STL [R1+0x1254], R14 ;  /* 0x0012540e01007387 */ /* 0x0001e20000100800 */
[----:B--2---:R-:W-:-:S03]  /*10ec0*/  LEA R12, P5, R98, R7, 0x1 ;  /* 0x00000007620c7211 */ /* 0x004fc600078a08ff */
[----:B------:R2:W-:Y:S01]  /*10ed0*/  STL [R1+0x1220], R13 ;  /* 0x0012200d01007387 */ /* 0x0005e20000100800 */
[----:B------:R-:W-:-:S03]  /*10ee0*/  IMAD R101, R101, UR5, RZ ;  /* 0x0000000565657c24 */ /* 0x000fc6000f8e02ff */
[----:B------:R1:W-:Y:S01]  /*10ef0*/  STL [R1+0x125c], R12 ;  /* 0x00125c0c01007387 */ /* 0x0003e20000100800 */
[----:B0-----:R-:W-:Y:S02]  /*10f00*/  LEA.HI.X.SX32 R14, R92, R0, 0x1, P3 ;  /* 0x000000005c0e7211 */ /* 0x001fe400018f0eff */
[----:B--2---:R-:W-:-:S03]  /*10f10*/  LEA R13, P3, R99, R7, 0x1 ;  /* 0x00000007630d7211 */ /* 0x004fc600078608ff */
[----:B------:R0:W-:Y:S01]  /*10f20*/  STL [R1+0x1228], R14 ;  /* 0x0012280e01007387 */ /* 0x0001e20000100800 */
[----:B-1----:R-:W-:-:S03]  /*10f30*/  LEA.HI.X.SX32 R12, R93, R0, 0x1, P2 ;  /* 0x000000005d0c7211 */ /* 0x002fc600010f0eff */
[----:B------:R1:W-:Y:S01]  /*10f40*/  STL [R1+0x1264], R13 ;  /* 0x0012640d01007387 */ /* 0x0003e20000100800 */
[----:B------:R-:W-:-:S03]  /*10f50*/  IMAD R102, R102, UR5, RZ ;  /* 0x0000000566667c24 */ /* 0x000fc6000f8e02ff */
[----:B------:R2:W-:Y:S01]  /*10f60*/  STL [R1+0x1230], R12 ;  /* 0x0012300c01007387 */ /* 0x0005e20000100800 */
[----:B0-----:R-:W-:Y:S02]  /*10f70*/  LEA R14, P2, R100, R7, 0x1 ;  /* 0x00000007640e7211 */ /* 0x001fe400078408ff */
[----:B-1----:R-:W-:-:S03]  /*10f80*/  LEA.HI.X.SX32 R13, R94, R0, 0x1, P1 ;  /* 0x000000005e0d7211 */ /* 0x002fc600008f0eff */
[----:B------:R0:W-:Y:S01]  /*10f90*/  STL [R1+0x126c], R14 ;  /* 0x00126c0e01007387 */ /* 0x0001e20000100800 */
[----:B--2---:R-:W-:-:S03]  /*10fa0*/  LEA R12, P1, R101, R7, 0x1 ;  /* 0x00000007650c7211 */ /* 0x004fc600078208ff */
[----:B------:R1:W-:Y:S01]  /*10fb0*/  STL [R1+0x1238], R13 ;  /* 0x0012380d01007387 */ /* 0x0003e20000100800 */
[----:B------:R-:W-:-:S03]  /*10fc0*/  IMAD R103, R103, UR5, RZ ;  /* 0x0000000567677c24 */ /* 0x000fc6000f8e02ff */
[----:B------:R2:W-:Y:S01]  /*10fd0*/  STL [R1+0x1274], R12 ;  /* 0x0012740c01007387 */ /* 0x0005e20000100800 */
[----:B0-----:R-:W-:Y:S01]  /*10fe0*/  LEA.HI.X.SX32 R14, R95, R0, 0x1, P0 ;  /* 0x000000005f0e7211 */ /* 0x001fe200000f0eff */
[----:B------:R-:W-:Y:S01]  /*10ff0*/  IMAD R104, R104, UR5, RZ ;  /* 0x0000000568687c24 */ /* 0x000fe2000f8e02ff */
[----:B-1----:R-:W-:-:S03]  /*11000*/  LEA R13, P0, R102, R7, 0x1 ;  /* 0x00000007660d7211 */ /* 0x002fc600078008ff */
[----:B------:R0:W-:Y:S01]  /*11010*/  STL [R1+0x1240], R14 ;  /* 0x0012400e01007387 */ /* 0x0001e20000100800 */
[----:B--2---:R-:W-:-:S03]  /*11020*/  LEA.HI.X.SX32 R12, R96, R0, 0x1, P4 ;  /* 0x00000000600c7211 */ /* 0x004fc600020f0eff */
        /* <DEDUP_REMOVED lines=753> */
[-C--:B0-----:R-:W-:Y:S01]  /*13f40*/  LEA R14, P3, R86, R7.reuse, 0x1 ;  /* 0x00000007560e7211 */ /* 0x081fe200078608ff */
[----:B------:R-:W-:Y:S02]  /*13f50*/  IMAD R84, R85, 0x3f, RZ ;  /* 0x0000003f55547824 */ /* 0x000fe400078e02ff */
[----:B------:R-:W0:Y:S01]  /*13f60*/  LDC R85, c[0x0][0x238] ;  /* 0x00008e00ff557b82 */ /* 0x000e220000000800 */
[----:B-1----:R-:W-:Y:S01]  /*13f70*/  LEA.HI.X.SX32 R13, R246, R0, 0x1, P2 ;  /* 0x00000000f60d7211 */ /* 0x002fe200010f0eff */
[----:B------:R1:W-:Y:S01]  /*13f80*/  STL [R1+0x1b2c], R14 ;  /* 0x001b2c0e01007387 */ /* 0x0003e20000100800 */
[----:B--2---:R-:W-:-:S03]  /*13f90*/  LEA R12, P2, R87, R7, 0x1 ;  /* 0x00000007570c7211 */ /* 0x004fc600078408ff */
[----:B------:R2:W-:Y:S01]  /*13fa0*/  STL [R1+0x1b08], R13 ;  /* 0x001b080d01007387 */ /* 0x0005e20000100800 */
[----:B------:R-:W-:-:S03]  /*13fb0*/  IMAD R89, R89, UR5, RZ ;  /* 0x0000000559597c24 */ /* 0x000fc6000f8e02ff */
[----:B------:R3:W-:Y:S01]  /*13fc0*/  STL [R1+0x1b30], R12 ;  /* 0x001b300c01007387 */ /* 0x0007e20000100800 */
[----:B-1----:R-:W-:Y:S02]  /*13fd0*/  LEA.HI.X.SX32 R14, R247, R0, 0x1, P1 ;  /* 0x00000000f70e7211 */ /* 0x002fe400008f0eff */
[----:B--2---:R-:W-:-:S03]  /*13fe0*/  LEA R13, P1, R88, R7, 0x1 ;  /* 0x00000007580d7211 */ /* 0x004fc600078208ff */
[----:B------:R-:W-:Y:S01]  /*13ff0*/  STL [R1+0x1b10], R14 ;  /* 0x001b100e01007387 */ /* 0x000fe20000100800 */
[----:B---3--:R-:W-:-:S03]  /*14000*/  LEA.HI.X.SX32 R12, R248, R0, 0x1, P0 ;  /* 0x00000000f80c7211 */ /* 0x008fc600000f0eff */
[----:B------:R1:W-:Y:S04]  /*14010*/  STL [R1+0x1b34], R13 ;  /* 0x001b340d01007387 */ /* 0x0003e80000100800 */
[----:B------:R2:W-:Y:S01]  /*14020*/  STL [R1+0x1b18], R12 ;  /* 0x001b180c01007387 */ /* 0x0005e20000100800 */
[----:B-1----:R-:W-:Y:S02]  /*14030*/  LEA R13, P0, R89, R7, 0x1 ;  /* 0x00000007590d7211 */ /* 0x002fe400078008ff */
[----:B--2---:R-:W-:-:S03]  /*14040*/  LEA.HI.X.SX32 R12, R249, R0, 0x1, P4 ;  /* 0x00000000f90c7211 */ /* 0x004fc600020f0eff */
[----:B------:R-:W-:Y:S01]  /*14050*/  STL [R1+0x1720], R13 ;  /* 0x0017200d01007387 */ /* 0x000fe20000100800 */
[----:B------:R-:W-:-:S03]  /*14060*/  LEA.HI.X.SX32 R7, R250, R0, 0x1, P6 ;  /* 0x00000000fa077211 */ /* 0x000fc600030f0eff */
[----:B------:R1:W-:Y:S01]  /*14070*/  STL [R1+0x1314], R12 ;  /* 0x0013140c01007387 */ /* 0x0003e20000100800 */
[----:B------:R-:W-:-:S03]  /*14080*/  LEA.HI.X.SX32 R14, R86, R0, 0x1, P3 ;  /* 0x00000000560e7211 */ /* 0x000fc600018f0eff */
[----:B------:R-:W-:Y:S01]  /*14090*/  STL [R1+0x170c], R7 ;  /* 0x00170c0701007387 */ /* 0x000fe20000100800 */
[----:B-1----:R-:W-:-:S05]  /*140a0*/  LEA.HI.X.SX32 R12, R251, R0, 0x1, P5 ;  /* 0x00000000fb0c7211 */ /* 0x002fca00028f0eff */
[----:B------:R1:W-:Y:S04]  /*140b0*/  STL [R1+0x1710], R12 ;  /* 0x0017100c01007387 */ /* 0x0003e80000100800 */
[----:B------:R4:W-:Y:S01]  /*140c0*/  STL [R1+0x1714], R14 ;  /* 0x0017140e01007387 */ /* 0x0009e20000100800 */
[----:B-1----:R-:W-:-:S04]  /*140d0*/  IMAD.WIDE R12, R84, 0x2, R8 ;  /* 0x00000002540c7825 */ /* 0x002fc800078e0208 */
[----:B----4-:R-:W-:-:S04]  /*140e0*/  IMAD.WIDE R14, R84, 0x2, R10 ;  /* 0x00000002540e7825 */ /* 0x010fc800078e020a */
[----:B0-----:R-:W-:Y:S02]  /*140f0*/  IMAD R84, R85, 0x3e, RZ ;  /* 0x0000003e55547824 */ /* 0x001fe400078e02ff */
[----:B------:R-:W0:Y:S01]  /*14100*/  LDC R85, c[0x0][0x238] ;  /* 0x00008e00ff557b82 */ /* 0x000e220000000800 */
[----:B------:R-:W-:-:S05]  /*14110*/  LEA.HI.X.SX32 R7, R87, R0, 0x1, P2 ;  /* 0x0000000057077211 */ /* 0x000fca00010f0eff */
[----:B------:R1:W-:Y:S02]  /*14120*/  STL [R1+0x1718], R7 ;  /* 0x0017180701007387 */ /* 0x0003e40000100800 */
[-C--:B-1----:R-:W-:Y:S02]  /*14130*/  LEA.HI.X.SX32 R7, R88, R0.reuse, 0x1, P1 ;  /* 0x0000000058077211 */ /* 0x082fe400008f0eff */
[----:B------:R-:W-:-:S03]  /*14140*/  LEA.HI.X.SX32 R0, R89, R0, 0x1, P0 ;  /* 0x0000000059007211 */ /* 0x000fc600000f0eff */
[----:B------:R-:W-:Y:S04]  /*14150*/  STL [R1+0x171c], R7 ;  /* 0x00171c0701007387 */ /* 0x000fe80000100800 */
[----:B------:R-:W-:Y:S04]  /*14160*/  STL [R1+0x1318], R0 ;  /* 0x0013180001007387 */ /* 0x000fe80000100800 */
[----:B------:R-:W-:Y:S04]  /*14170*/  STL [R1+0x1320], R12 ;  /* 0x0013200c01007387 */ /* 0x000fe80000100800 */
[----:B------:R1:W-:Y:S01]  /*14180*/  STL [R1+0x131c], R13 ;  /* 0x00131c0d01007387 */ /* 0x0003e20000100800 */
[----:B0-----:R-:W-:-:S03]  /*14190*/  IMAD R16, R85, 0x3d, RZ ;  /* 0x0000003d55107824 */ /* 0x001fc600078e02ff */
[----:B------:R-:W-:Y:S01]  /*141a0*/  STL [R1+0x1328], R14 ;  /* 0x0013280e01007387 */ /* 0x000fe20000100800 */
[----:B-1----:R-:W-:-:S03]  /*141b0*/  IMAD.WIDE R12, R84, 0x2, R8 ;  /* 0x00000002540c7825 */ /* 0x002fc600078e0208 */
[----:B------:R0:W-:Y:S04]  /*141c0*/  STL [R1+0x1324], R15 ;  /* 0x0013240f01007387 */ /* 0x0001e80000100800 */
[----:B------:R-:W-:Y:S04]  /*141d0*/  STL [R1+0x1330], R12 ;  /* 0x0013300c01007387 */ /* 0x000fe80000100800 */
[----:B------:R1:W-:Y:S01]  /*141e0*/  STL [R1+0x132c], R13 ;  /* 0x00132c0d01007387 */ /* 0x0003e20000100800 */
[----:B0-----:R-:W-:-:S04]  /*141f0*/  IMAD.WIDE R14, R84, 0x2, R10 ;  /* 0x00000002540e7825 */ /* 0x001fc800078e020a */
[----:B------:R-:W-:Y:S01]  /*14200*/  IMAD R0, R85, 0x3c, RZ ;  /* 0x0000003c55007824 */ /* 0x000fe200078e02ff */
[----:B------:R-:W-:Y:S01]  /*14210*/  STL [R1+0x1338], R14 ;  /* 0x0013380e01007387 */ /* 0x000fe20000100800 */
[----:B-1----:R-:W-:-:S03]  /*14220*/  IMAD.WIDE R12, R16, 0x2, R8 ;  /* 0x00000002100c7825 */ /* 0x002fc600078e0208 */
[----:B------:R0:W-:Y:S01]  /*14230*/  STL [R1+0x1334], R15 ;  /* 0x0013340f01007387 */ /* 0x0001e20000100800 */
[----:B------:R-:W-:-:S03]  /*14240*/  IMAD.WIDE R16, R16, 0x2, R10 ;  /* 0x0000000210107825 */ /* 0x000fc600078e020a */
[----:B------:R-:W-:Y:S04]  /*14250*/  STL [R1+0x1340], R12 ;  /* 0x0013400c01007387 */ /* 0x000fe80000100800 */
[----:B------:R1:W-:Y:S04]  /*14260*/  STL [R1+0x133c], R13 ;  /* 0x00133c0d01007387 */ /* 0x0003e80000100800 */
[----:B------:R2:W-:Y:S01]  /*14270*/  STL [R1+0x1348], R16 ;  /* 0x0013481001007387 */ /* 0x0005e20000100800 */
[----:B0-----:R-:W-:-:S04]  /*14280*/  IMAD.WIDE R14, R0, 0x2, R10 ;  /* 0x00000002000e7825 */ /* 0x001fc800078e020a */
[----:B-1----:R-:W-:Y:S01]  /*14290*/  IMAD.WIDE R12, R0, 0x2, R8 ;  /* 0x00000002000c7825 */ /* 0x002fe200078e0208 */
[----:B------:R-:W-:Y:S03]  /*142a0*/  STL [R1+0x1344], R17 ;  /* 0x0013441101007387 */ /* 0x000fe60000100800 */
[C---:B--2---:R-:W-:Y:S01]  /*142b0*/  IMAD R16, R85.reuse, 0x3b, RZ ;  /* 0x0000003b55107824 */ /* 0x044fe200078e02ff */
[----:B------:R-:W-:Y:S04]  /*142c0*/  STL [R1+0x1350], R12 ;  /* 0x0013500c01007387 */ /* 0x000fe80000100800 */
[----:B------:R0:W-:Y:S01]  /*142d0*/  STL [R1+0x134c], R13 ;  /* 0x00134c0d01007387 */ /* 0x0001e20000100800 */
[----:B------:R-:W-:-:S03]  /*142e0*/  IMAD R0, R85, 0x3a, RZ ;  /* 0x0000003a55007824 */ /* 0x000fc600078e02ff */
[----:B------:R-:W-:Y:S01]  /*142f0*/  STL [R1+0x1358], R14 ;  /* 0x0013580e01007387 */ /* 0x000fe20000100800 */
[----:B0-----:R-:W-:-:S03]  /*14300*/  IMAD.WIDE R12, R16, 0x2, R8 ;  /* 0x00000002100c7825 */ /* 0x001fc600078e0208 */
        /* <DEDUP_REMOVED lines=179> */
[----:B------:R-:W-:-:S03]  /*14e40*/  IMAD.SHL.U32 R0, R85, 0x20, RZ ;  /* 0x0000002055007824 */ /* 0x000fc600078e00ff */
        /* <DEDUP_REMOVED lines=215> */
[----:B------:R1:W-:Y:S01]  /*15bc0*/  STL [R1+0x16dc], R13 ;  /* 0x0016dc0d01007387 */ /* 0x0003e20000100800 */
[----:B0-----:R-:W-:-:S03]  /*15bd0*/  IMAD.WIDE R14, R0, 0x2, R10 ;  /* 0x00000002000e7825 */ /* 0x001fc600078e020a */
[----:B------:R-:W-:Y:S01]  /*15be0*/  STL [R1+0x16e8], R16 ;  /* 0x0016e81001007387 */ /* 0x000fe20000100800 */
[----:B-1----:R-:W-:-:S03]  /*15bf0*/  IMAD.WIDE R12, R0, 0x2, R8 ;  /* 0x00000002000c7825 */ /* 0x002fc600078e0208 */
[----:B------:R0:W-:Y:S04]  /*15c00*/  STL [R1+0x16e4], R17 ;  /* 0x0016e41101007387 */ /* 0x0001e80000100800 */
[----:B------:R-:W-:Y:S04]  /*15c10*/  STL [R1+0x16f0], R12 ;  /* 0x0016f00c01007387 */ /* 0x000fe80000100800 */
[----:B------:R1:W-:Y:S01]  /*15c20*/  STL [R1+0x16ec], R13 ;  /* 0x0016ec0d01007387 */ /* 0x0003e20000100800 */
[----:B0-----:R-:W-:-:S03]  /*15c30*/  IMAD.WIDE R16, R85, 0x2, R8 ;  /* 0x0000000255107825 */ /* 0x001fc600078e0208 */
[----:B------:R0:W-:Y:S04]  /*15c40*/  STL [R1+0x16f8], R14 ;  /* 0x0016f80e01007387 */ /* 0x0001e80000100800 */
[----:B------:R-:W-:Y:S01]  /*15c50*/  STL [R1+0x16f4], R15 ;  /* 0x0016f40f01007387 */ /* 0x000fe20000100800 */
[----:B-1----:R-:W-:-:S03]  /*15c60*/  IMAD.WIDE R12, R85, 0x2, R10 ;  /* 0x00000002550c7825 */ /* 0x002fc600078e020a */
[----:B------:R-:W-:Y:S04]  /*15c70*/  STL [R1+0x1700], R16 ;  /* 0x0017001001007387 */ /* 0x000fe80000100800 */
[----:B------:R-:W-:Y:S04]  /*15c80*/  STL [R1+0x16fc], R17 ;  /* 0x0016fc1101007387 */ /* 0x000fe80000100800 */
[----:B------:R-:W-:Y:S04]  /*15c90*/  STL [R1+0x1708], R12 ;  /* 0x0017080c01007387 */ /* 0x000fe80000100800 */
[----:B------:R1:W-:Y:S04]  /*15ca0*/  STL [R1+0x1704], R13 ;  /* 0x0017040d01007387 */ /* 0x0003e80000100800 */
[----:B------:R-:W-:Y:S04]  /*15cb0*/  STL [R1+0xf10], RZ ;  /* 0x000f10ff01007387 */ /* 0x000fe80000100800 */
        /* <DEDUP_REMOVED lines=768> */
[----:B------:R-:W-:Y:S04]  /*18cc0*/  STL [R1], RZ ;  /* 0x000000ff01007387 */ /* 0x000fe80000100800 */
        /* <DEDUP_REMOVED lines=121> */
[----:B------:R-:W-:Y:S01]  /*19460*/  STL [R1+0x1e8], RZ ;  /* 0x0001e8ff01007387 */ /* 0x000fe20000100800 */
[----:B------:R-:W-:-:S03]  /*19470*/  USHF.R.U32.HI UR46, URZ, 0x4, UR4 ;  /* 0x000000043f2e7899 */ /* 0x000fc60008011604 */
[----:B------:R-:W-:Y:S01]  /*19480*/  STL [R1+0x1ec], RZ ;  /* 0x0001ecff01007387 */ /* 0x000fe20000100800 */
[----:B------:R-:W-:-:S03]  /*19490*/  UIADD3 UR5, UR4, 0x10000, URZ ;  /* 0x0001000004057890 */ /* 0x000fc6000fffe03f */
[----:B------:R-:W-:Y:S04]  /*194a0*/  STL [R1+0x1f0], RZ ;  /* 0x0001f0ff01007387 */ /* 0x000fe80000100800 */
[----:B------:R-:W-:Y:S04]  /*194b0*/  STL [R1+0x1f4], RZ ;  /* 0x0001f4ff01007387 */ /* 0x000fe80000100800 */
[----:B------:R-:W-:Y:S01]  /*194c0*/  STL [R1+0x1f8], RZ ;  /* 0x0001f8ff01007387 */ /* 0x000fe20000100800 */
[----:B------:R-:W-:-:S03]  /*194d0*/  USGXT.U32 UR46, UR46, 0xe ;  /* 0x0000000e2e2e789a */ /* 0x000fc60008000000 */
[----:B------:R-:W-:Y:S01]  /*194e0*/  STL [R1+0x1fc], RZ ;  /* 0x0001fcff01007387 */ /* 0x000fe20000100800 */
[----:B------:R-:W-:Y:S02]  /*194f0*/  USHF.R.U32.HI UR5, URZ, 0x4, UR5 ;  /* 0x000000043f057899 */ /* 0x000fe40008011605 */
[----:B------:R-:W-:Y:S02]  /*19500*/  UIADD3 UR26, UP0, UR46, 0x2, URZ ;  /* 0x000000022e1a7890 */ /* 0x000fe4000ff1e03f */
[----:B------:R-:W-:Y:S01]  /*19510*/  USGXT.U32 UR44, UR5, 0xe ;  /* 0x0000000e052c789a */ /* 0x000fe20008000000 */
[----:B------:R-:W-:Y:S01]  /*19520*/  UMOV UR6, URZ ;  /* 0x0000003f00067c82 */ /* 0x000fe20008000000 */
[----:B------:R-:W-:Y:S02]  /*19530*/  USHF.L.U32 UR10, UR10, 0x6, URZ ;  /* 0x000000060a0a7899 */ /* 0x000fe4000800063f */
[----:B------:R-:W-:Y:S02]  /*19540*/  UIADD3.X UR27, UR6, 0x40000040, URZ, UP0, !UPT ;  /* 0x40000040061b7890 */ /* 0x000fe400087fe43f */
[----:B------:R-:W-:Y:S01]  /*19550*/  UIADD3 UR24, UP0, UR44, 0x80, URZ ;  /* 0x000000802c187890 */ /* 0x000fe2000ff1e03f */
[----:B------:R-:W-:Y:S01]  /*19560*/  UMOV UR7, URZ ;  /* 0x0000003f00077c82 */ /* 0x000fe20008000000 */
[----:B------:R-:W-:-:S02]  /*19570*/  USHF.R.S32.HI UR11, URZ, 0x1f, UR10 ;  /* 0x0000001f3f0b7899 */ /* 0x000fc4000801140a */
[----:B------:R-:W-:Y:S01]  /*19580*/  UIADD3.X UR25, UR7, 0x40000040, URZ, UP0, !UPT ;  /* 0x4000004007197890 */ /* 0x000fe200087fe43f */
[----:B------:R-:W-:Y:S01]  /*19590*/  CS2R R24, SRZ ;  /* 0x0000000000187805 */ /* 0x000fe2000001ff00 */
[----:B------:R-:W-:Y:S01]  /*195a0*/  USHF.L.U32 UR5, UR10, 0x1, URZ ;  /* 0x000000010a057899 */ /* 0x000fe2000800063f */
[----:B------:R-:W-:Y:S01]  /*195b0*/  CS2R R26, SRZ ;  /* 0x00000000001a7805 */ /* 0x000fe2000001ff00 */
[----:B------:R-:W-:Y:S01]  /*195c0*/  USHF.L.U64.HI UR6, UR10, 0x1, UR11 ;  /* 0x000000010a067899 */ /* 0x000fe2000801020b */
[----:B------:R-:W-:Y:S02]  /*195d0*/  CS2R R28, SRZ ;  /* 0x00000000001c7805 */ /* 0x000fe4000001ff00 */
[----:B------:R-:W-:Y:S02]  /*195e0*/  CS2R R30, SRZ ;  /* 0x00000000001e7805 */ /* 0x000fe4000001ff00 */
[----:B------:R-:W-:Y:S02]  /*195f0*/  CS2R R32, SRZ ;  /* 0x0000000000207805 */ /* 0x000fe4000001ff00 */
[----:B------:R-:W-:-:S02]  /*19600*/  CS2R R34, SRZ ;  /* 0x0000000000227805 */ /* 0x000fc4000001ff00 */
[----:B------:R-:W-:Y:S02]  /*19610*/  CS2R R36, SRZ ;  /* 0x0000000000247805 */ /* 0x000fe4000001ff00 */
[----:B------:R-:W-:Y:S02]  /*19620*/  CS2R R38, SRZ ;  /* 0x0000000000267805 */ /* 0x000fe4000001ff00 */
[----:B------:R-:W-:Y:S02]  /*19630*/  CS2R R40, SRZ ;  /* 0x0000000000287805 */ /* 0x000fe4000001ff00 */
[----:B------:R-:W-:Y:S02]  /*19640*/  CS2R R42, SRZ ;  /* 0x00000000002a7805 */ /* 0x000fe4000001ff00 */
[----:B------:R-:W-:Y:S02]  /*19650*/  CS2R R44, SRZ ;  /* 0x00000000002c7805 */ /* 0x000fe4000001ff00 */
[----:B------:R-:W-:-:S02]  /*19660*/  CS2R R46, SRZ ;  /* 0x00000000002e7805 */ /* 0x000fc4000001ff00 */
[----:B------:R-:W-:Y:S01]  /*19670*/  CS2R R48, SRZ ;  /* 0x0000000000307805 */ /* 0x000fe2000001ff00 */
[----:B------:R-:W-:Y:S01]  /*19680*/  UIADD3.64 UR10, UR24, 0x180, URZ ;  /* 0x00000180180a7897 */ /* 0x000fe2000fffe03f */
[----:B------:R-:W-:Y:S02]  /*19690*/  CS2R R50, SRZ ;  /* 0x0000000000327805 */ /* 0x000fe4000001ff00 */
[----:B------:R-:W-:Y:S01]  /*196a0*/  CS2R R52, SRZ ;  /* 0x0000000000347805 */ /* 0x000fe2000001ff00 */
[----:B------:R-:W-:Y:S01]  /*196b0*/  IMAD.MOV.U32 R54, RZ, RZ, RZ ;  /* 0x000000ffff367224 */ /* 0x000fe200078e00ff */
[----:B------:R-:W-:Y:S01]  /*196c0*/  UIADD3.64 UR12, UR24, 0x200, URZ ;  /* 0x00000200180c7897 */ /* 0x000fe2000fffe03f */
[----:B------:R-:W-:Y:S01]  /*196d0*/  IMAD.SHL.U32 R7, R85, 0x40, RZ ;  /* 0x0000004055077824 */ /* 0x000fe200078e00ff */
[----:B------:R-:W-:Y:S02]  /*196e0*/  UIADD3.64 UR10, UR24, 0x280, URZ ;  /* 0x00000280180a7897 */ /* 0x000fe4000fffe03f */
[----:B------:R-:W-:-:S02]  /*196f0*/  UIADD3.64 UR12, UR24, 0x300, URZ ;  /* 0x00000300180c7897 */ /* 0x000fc4000fffe03f */
[----:B------:R-:W-:Y:S02]  /*19700*/  UIADD3.64 UR10, UR24, 0x380, URZ ;  /* 0x00000380180a7897 */ /* 0x000fe4000fffe03f */
[----:B------:R-:W-:Y:S02]  /*19710*/  UIADD3.64 UR30, UR26, 0x2, URZ ;  /* 0x000000021a1e7897 */ /* 0x000fe4000fffe03f */
[----:B------:R-:W-:Y:S02]  /*19720*/  UIADD3.64 UR34, UR26, 0x4, URZ ;  /* 0x000000041a227897 */ /* 0x000fe4000fffe03f */
[----:B------:R-:W-:Y:S02]  /*19730*/  UIADD3.64 UR50, UR26, 0x7fe, URZ ;  /* 0x000007fe1a327897 */ /* 0x000fe4000fffe03f */
[----:B------:R-:W-:Y:S02]  /*19740*/  UIADD3.64 UR14, UR26, 0x800, URZ ;  /* 0x000008001a0e7897 */ /* 0x000fe4000fffe03f */
[----:B------:R-:W-:-:S02]  /*19750*/  UIADD3.64 UR18, UR26, 0x802, URZ ;  /* 0x000008021a127897 */ /* 0x000fc4000fffe03f */
[----:B------:R-:W-:Y:S02]  /*19760*/  UIADD3.64 UR22, UR26, 0x804, URZ ;  /* 0x000008041a167897 */ /* 0x000fe4000fffe03f */
[----:B------:R-:W-:Y:S02]  /*19770*/  UIADD3.64 UR28, UR24, 0x80, URZ ;  /* 0x00000080181c7897 */ /* 0x000fe4000fffe03f */
[----:B------:R-:W-:Y:S02]  /*19780*/  UIADD3.64 UR32, UR24, 0x100, URZ ;  /* 0x0000010018207897 */ /* 0x000fe4000fffe03f */
[----:B------:R-:W-:Y:S02]  /*19790*/  UIADD3.64 UR12, UR24, 0x400, URZ ;  /* 0x00000400180c7897 */ /* 0x000fe4000fffe03f */
[----:B------:R-:W-:Y:S01]  /*197a0*/  UIADD3.64 UR10, UR24, 0x480, URZ ;  /* 0x00000480180a7897 */ /* 0x000fe2000fffe03f */
[----:B------:R-:W2:Y:S01]  /*197b0*/  LDL.LU R85, [R1+0xe04] ;  /* 0x000e040001557983 */ /* 0x000ea20000300800 */
[----:B------:R-:W-:Y:S01]  /*197c0*/  SHF.R.S32.HI R0, RZ, 0x1f, R7 ;  /* 0x0000001fff007819 */ /* 0x000fe20000011407 */
[----:B------:R-:W-:Y:S01]  /*197d0*/  IMAD.MOV.U32 R55, RZ, RZ, RZ ;  /* 0x000000ffff377224 */ /* 0x000fe200078e00ff */
[----:B0-----:R-:W-:-:S02]  /*197e0*/  LOP3.LUT R14, R3, 0x20, RZ, 0x3c, !PT ;  /* 0x00000020030e7812 */ /* 0x001fc400078e3cff */
[----:B------:R-:W-:Y:S02]  /*197f0*/  CS2R R56, SRZ ;  /* 0x0000000000387805 */ /* 0x000fe4000001ff00 */
[----:B------:R-:W-:Y:S02]  /*19800*/  SHF.L.U64.HI R0, R7, 0x1, R0 ;  /* 0x0000000107007819 */ /* 0x000fe40000010200 */
[----:B------:R-:W-:Y:S02]  /*19810*/  CS2R R58, SRZ ;  /* 0x00000000003a7805 */ /* 0x000fe4000001ff00 */
[C---:B-1----:R-:W-:Y:S02]  /*19820*/  LOP3.LUT R13, R3.reuse, 0x30, RZ, 0x3c, !PT ;  /* 0x00000030030d7812 */ /* 0x042fe400078e3cff */
[----:B------:R-:W-:Y:S02]  /*19830*/  CS2R R60, SRZ ;  /* 0x00000000003c7805 */ /* 0x000fe4000001ff00 */
[----:B------:R-:W-:-:S02]  /*19840*/  LOP3.LUT R14, R3, 0x50, RZ, 0x3c, !PT ;  /* 0x00000050030e7812 */ /* 0x000fc400078e3cff */
[----:B------:R-:W-:Y:S02]  /*19850*/  CS2R R62, SRZ ;  /* 0x00000000003e7805 */ /* 0x000fe4000001ff00 */
[----:B------:R-:W-:Y:S02]  /*19860*/  LOP3.LUT R13, R3, 0x60, RZ, 0x3c, !PT ;  /* 0x00000060030d7812 */ /* 0x000fe400078e3cff */
        /* <DEDUP_REMOVED lines=43> */
[C---:B------:R-:W-:Y:S01]  /*19b20*/  LOP3.LUT R14, R2.reuse, 0x20, RZ, 0x3c, !PT ;  /* 0x00000020020e7812 */ /* 0x040fe200078e3cff */
[----:B------:R-:W-:Y:S01]  /*19b30*/  UIADD3.64 UR10, UR24, 0x500, URZ ;  /* 0x00000500180a7897 */ /* 0x000fe2000fffe03f */
[----:B------:R-:W-:Y:S01]  /*19b40*/  LOP3.LUT R13, R2, 0x40, RZ, 0x3c, !PT ;  /* 0x00000040020d7812 */ /* 0x000fe200078e3cff */
[----:B------:R-:W-:Y:S02]  /*19b50*/  UIADD3.64 UR56, UR24, 0x580, URZ ;  /* 0x0000058018387897 */ /* 0x000fe4000fffe03f */
[----:B------:R-:W-:-:S02]  /*19b60*/  UIADD3.64 UR52, UR24, 0x600, URZ ;  /* 0x0000060018347897 */ /* 0x000fc4000fffe03f */
[----:B------:R-:W-:Y:S02]  /*19b70*/  UIADD3.64 UR36, UR24, 0x680, URZ ;  /* 0x0000068018247897 */ /* 0x000fe4000fffe03f */
[----:B------:R-:W-:Y:S01]  /*19b80*/  UIADD3.64 UR40, UR24, 0x700, URZ ;  /* 0x0000070018287897 */ /* 0x000fe2000fffe03f */
[----:B------:R-:W-:Y:S01]  /*19b90*/  UMOV UR47, 0x40000040 ;  /* 0x40000040002f7882 */ /* 0x000fe20000000000 */
[----:B------:R-:W-:Y:S01]  /*19ba0*/  UMOV UR45, 0x40000040 ;  /* 0x40000040002d7882 */ /* 0x000fe20000000000 */
[----:B--2---:R-:W-:Y:S02]  /*19bb0*/  SHF.R.S32.HI R12, RZ, 0x6, R85 ;  /* 0x00000006ff0c7819 */ /* 0x004fe40000011455 */
[----:B------:R-:W-:-:S03]  /*19bc0*/  CS2R R84, SRZ ;  /* 0x0000000000547805 */ /* 0x000fc6000001ff00 */
[----:B------:R0:W-:Y:S02]  /*19bd0*/  STL [R1+0x1b5c], R12 ;  /* 0x001b5c0c01007387 */ /* 0x0001e40000100800 */
[----:B0-----:R-:W-:Y:S01]  /*19be0*/  IMAD.SHL.U32 R12, R7, 0x2, RZ ;  /* 0x00000002070c7824 */ /* 0x001fe200078e00ff */
[----:B------:R-:W-:-:S05]  /*19bf0*/  LOP3.LUT R7, R3, 0x10, RZ, 0x3c, !PT ;  /* 0x0000001003077812 */ /* 0x000fca00078e3cff */
[----:B------:R0:W-:Y:S02]  /*19c00*/  STL [R1+0x1b78], R7 ;  /* 0x001b780701007387 */ /* 0x0001e40000100800 */
[C---:B0-----:R-:W-:Y:S02]  /*19c10*/  LOP3.LUT R7, R3.reuse, 0x40, RZ, 0x3c, !PT ;  /* 0x0000004003077812 */ /* 0x041fe400078e3cff */
[----:B------:R-:W-:Y:S02]  /*19c20*/  LOP3.LUT R7, R3, 0x70, RZ, 0x3c, !PT ;  /* 0x0000007003077812 */ /* 0x000fe400078e3cff */
[----:B------:R-:W-:-:S07]  /*19c30*/  LOP3.LUT R7, R2, 0x60, RZ, 0x3c, !PT ;  /* 0x0000006002077812 */ /* 0x000fce00078e3cff */
.L_x_1:
[----:B-----5:R-:W2:Y:S01]  /*19c40*/  LDL R15, [R1+0x1704] ;  /* 0x00170400010f7983 */ /* 0x020ea20000100800 */
[----:B------:R-:W0:Y:S03]  /*19c50*/  LDC R7, c[0x0][0x230] ;  /* 0x00008c00ff077b82 */ /* 0x000e260000000800 */
[----:B------:R-:W2:Y:S04]  /*19c60*/  LDL R14, [R1+0x1708] ;  /* 0x00170800010e7983 */ /* 0x000ea80000100800 */
[----:B------:R-:W-:Y:S04]  /*19c70*/  STL [R1+0x2284], R2 ;  /* 0x0022840201007387 */ /* 0x000fe80000100800 */
[----:B------:R-:W-:Y:S04]  /*19c80*/  STL [R1+0x2280], R0 ;  /* 0x0022800001007387 */ /* 0x000fe80000100800 */
[----:B------:R-:W-:Y:S04]  /*19c90*/  STL.64 [R1+0x1e00], R150 ;  /* 0x001e009601007387 */ /* 0x000fe80000100a00 */
        /* <DEDUP_REMOVED lines=13> */
[----:B------:R-:W-:Y:S04]  /*19d70*/  STL [R1+0x228c], R124 ;  /* 0x00228c7c01007387 */ /* 0x000fe80000100800 */
[----:B------:R-:W-:Y:S04]  /*19d80*/  STL [R1+0x2288], R125 ;  /* 0x0022887d01007387 */ /* 0x000fe80000100800 */
        /* <DEDUP_REMOVED lines=71> */
[----:B------:R1:W-:Y:S04]  /*1a200*/  STL.64 [R1+0x1c68], R48 ;  /* 0x001c683001007387 */ /* 0x0003e80000100a00 */
[----:B-1----:R-:W3:Y:S04]  /*1a210*/  LDL R48, [R1+0x1700] ;  /* 0x0017000001307983 */ /* 0x002ee80000100800 */
[----:B------:R-:W-:Y:S04]  /*1a220*/  STL.64 [R1+0x1c60], R46 ;  /* 0x001c602e01007387 */ /* 0x000fe80000100a00 */
[----:B------:R1:W-:Y:S04]  /*1a230*/  STL.64 [R1+0x1c58], R44 ;  /* 0x001c582c01007387 */ /* 0x0003e80000100a00 */
[----:B-1----:R-:W0:Y:S04]  /*1a240*/  LDL R45, [R1+0xf10] ;  /* 0x000f1000012d7983 */ /* 0x002e280000100800 */
[----:B------:R-:W-:Y:S04]  /*1a250*/  STL.64 [R1+0x1c50], R42 ;  /* 0x001c502a01007387 */ /* 0x000fe80000100a00 */
[----:B------:R-:W-:Y:S04]  /*1a260*/  STL.64 [R1+0x1c48], R40 ;  /* 0x001c482801007387 */ /* 0x000fe80000100a00 */
[----:B------:R-:W-:Y:S04]  /*1a270*/  STL.64 [R1+0x1c40], R38 ;  /* 0x001c402601007387 */ /* 0x000fe80000100a00 */
[----:B------:R-:W-:Y:S04]  /*1a280*/  STL.64 [R1+0x1c38], R36 ;  /* 0x001c382401007387 */ /* 0x000fe80000100a00 */
[----:B------:R-:W-:Y:S04]  /*1a290*/  STL.64 [R1+0x1c30], R34 ;  /* 0x001c302201007387 */ /* 0x000fe80000100a00 */
[----:B------:R1:W-:Y:S04]  /*1a2a0*/  STL.64 [R1+0x1c28], R32 ;  /* 0x001c282001007387 */ /* 0x0003e80000100a00 */
[----:B-1----:R-:W4:Y:S01]  /*1a2b0*/  LDL R32, [R1+0x16fc] ;  /* 0x0016fc0001207983 */ /* 0x002f220000100800 */
[----:B------:R-:W-:-:S02]  /*1a2c0*/  PRMT R18, RZ, 0x7610, R18 ;  /* 0x00007610ff127816 */ /* 0x000fc40000000012 */
[----:B------:R-:W-:Y:S01]  /*1a2d0*/  PRMT R19, RZ, 0x7610, R19 ;  /* 0x00007610ff137816 */ /* 0x000fe20000000013 */
[----:B------:R1:W-:Y:S01]  /*1a2e0*/  STL.64 [R1+0x1c20], R30 ;  /* 0x001c201e01007387 */ /* 0x0003e20000100a00 */
[----:B------:R-:W-:Y:S02]  /*1a2f0*/  PRMT R16, RZ, 0x7610, R16 ;  /* 0x00007610ff107816 */ /* 0x000fe40000000010 */
[----:B------:R-:W-:Y:S01]  /*1a300*/  PRMT R17, RZ, 0x7610, R17 ;  /* 0x00007610ff117816 */ /* 0x000fe20000000011 */
[----:B------:R-:W-:Y:S01]  /*1a310*/  STL.64 [R1+0x1c18], R28 ;  /* 0x001c181c01007387 */ /* 0x000fe20000100a00 */
[----:B------:R-:W-:Y:S02]  /*1a320*/  PRMT R13, RZ, 0x7610, R13 ;  /* 0x00007610ff0d7816 */ /* 0x000fe4000000000d */
[----:B------:R-:W-:Y:S01]  /*1a330*/  PRMT R2, RZ, 0x7610, R2 ;  /* 0x00007610ff027816 */ /* 0x000fe20000000002 */
[----:B------:R2:W-:Y:S01]  /*1a340*/  STL.64 [R1+0x1c10], R26 ;  /* 0x001c101a01007387 */ /* 0x0005e20000100a00 */
[----:B------:R-:W-:-:S02]  /*1a350*/  PRMT R0, RZ, 0x7610, R0 ;  /* 0x00007610ff007816 */ /* 0x000fc40000000000 */
[----:B------:R-:W-:Y:S01]  /*1a360*/  PRMT R12, RZ, 0x7610, R12 ;  /* 0x00007610ff0c7816 */ /* 0x000fe2000000000c */
[----:B------:R2:W-:Y:S01]  /*1a370*/  STL.64 [R1+0x1c08], R24 ;  /* 0x001c081801007387 */ /* 0x0005e20000100a00 */
[----:B------:R-:W-:Y:S02]  /*1a380*/  PRMT R252, RZ, 0x7610, R252 ;  /* 0x00007610fffc7816 */ /* 0x000fe400000000fc */
[----:B------:R-:W-:Y:S01]  /*1a390*/  PRMT R251, RZ, 0x7610, R251 ;  /* 0x00007610fffb7816 */ /* 0x000fe200000000fb */
[----:B-----5:R-:W-:Y:S01]  /*1a3a0*/  STL [R1+0x1b84], R6 ;  /* 0x001b840601007387 */ /* 0x020fe20000100800 */
[----:B------:R-:W-:Y:S02]  /*1a3b0*/  PRMT R250, RZ, 0x7610, R250 ;  /* 0x00007610fffa7816 */ /* 0x000fe400000000fa */
[----:B------:R-:W-:Y:S01]  /*1a3c0*/  PRMT R249, RZ, 0x7610, R249 ;  /* 0x00007610fff97816 */ /* 0x000fe200000000f9 */
[----:B------:R-:W-:Y:S01]  /*1a3d0*/  STL [R1+0x1b80], R5 ;  /* 0x001b800501007387 */ /* 0x000fe20000100800 */
[----:B------:R-:W-:-:S02]  /*1a3e0*/  PRMT R248, RZ, 0x7610, R248 ;  /* 0x00007610fff87816 */ /* 0x000fc400000000f8 */
[----:B------:R-:W-:Y:S01]  /*1a3f0*/  PRMT R247, RZ, 0x7610, R247 ;  /* 0x00007610fff77816 */ /* 0x000fe200000000f7 */
[----:B------:R3:W-:Y:S01]  /*1a400*/  STL [R1+0x1b7c], R4 ;  /* 0x001b7c0401007387 */ /* 0x0007e20000100800 */
[----:B------:R-:W-:Y:S02]  /*1a410*/  PRMT R246, RZ, 0x7610, R246 ;  /* 0x00007610fff67816 */ /* 0x000fe400000000f6 */
[----:B------:R-:W-:Y:S01]  /*1a420*/  PRMT R245, RZ, 0x7610, R245 ;  /* 0x00007610fff57816 */ /* 0x000fe200000000f5 */
[----:B------:R-:W3:Y:S01]  /*1a430*/  LDL R41, [R1+0x16f8] ;  /* 0x0016f80001297983 */ /* 0x000ee20000100800 */
[----:B------:R-:W-:Y:S02]  /*1a440*/  PRMT R96, RZ, 0x7610, R96 ;  /* 0x00007610ff607816 */ /* 0x000fe40000000060 */
[----:B------:R-:W-:Y:S01]  /*1a450*/  PRMT R244, RZ, 0x7610, R244 ;  /* 0x00007610fff47816 */ /* 0x000fe200000000f4 */
[----:B------:R-:W3:Y:S01]  /*1a460*/  LDL R38, [R1+0x16ec] ;  /* 0x0016ec0001267983 */ /* 0x000ee20000100800 */
[----:B------:R-:W-:-:S02]  /*1a470*/  PRMT R243, RZ, 0x7610, R243 ;  /* 0x00007610fff37816 */ /* 0x000fc400000000f3 */
[----:B------:R-:W-:Y:S01]  /*1a480*/  PRMT R242, RZ, 0x7610, R242 ;  /* 0x00007610fff27816 */ /* 0x000fe200000000f2 */
[----:B------:R-:W3:Y:S01]  /*1a490*/  LDL R34, [R1+0x16f0] ;  /* 0x0016f00001227983 */ /* 0x000ee20000100800 */
[----:B------:R-:W-:Y:S02]  /*1a4a0*/  PRMT R241, RZ, 0x7610, R241 ;  /* 0x00007610fff17816 */ /* 0x000fe400000000f1 */
[----:B------:R-:W-:Y:S01]  /*1a4b0*/  PRMT R240, RZ, 0x7610, R240 ;  /* 0x00007610fff07816 */ /* 0x000fe200000000f0 */
[----:B-1----:R-:W3:Y:S01]  /*1a4c0*/  LDL R31, [R1+0x16e8] ;  /* 0x0016e800011f7983 */ /* 0x002ee20000100800 */
[----:B------:R-:W-:Y:S02]  /*1a4d0*/  PRMT R239, RZ, 0x7610, R239 ;  /* 0x00007610ffef7816 */ /* 0x000fe400000000ef */
[----:B------:R-:W-:Y:S01]  /*1a4e0*/  PRMT R238, RZ, 0x7610, R238 ;  /* 0x00007610ffee7816 */ /* 0x000fe200000000ee */
[----:B--2---:R-:W2:Y:S01]  /*1a4f0*/  LDL R27, [R1+0x16dc] ;  /* 0x0016dc00011b7983 */ /* 0x004ea20000100800 */
[----:B------:R-:W-:-:S02]  /*1a500*/  PRMT R237, RZ, 0x7610, R237 ;  /* 0x00007610ffed7816 */ /* 0x000fc400000000ed */
[----:B------:R-:W-:Y:S01]  /*1a510*/  PRMT R236, RZ, 0x7610, R236 ;  /* 0x00007610ffec7816 */ /* 0x000fe200000000ec */
[----:B------:R-:W2:Y:S01]  /*1a520*/  LDL R24, [R1+0x16e0] ;  /* 0x0016e00001187983 */ /* 0x000ea20000100800 */
[----:B------:R-:W-:Y:S02]  /*1a530*/  PRMT R235, RZ, 0x7610, R235 ;  /* 0x00007610ffeb7816 */ /* 0x000fe400000000eb */
[----:B------:R-:W-:Y:S02]  /*1a540*/  PRMT R234, RZ, 0x7610, R234 ;  /* 0x00007610ffea7816 */ /* 0x000fe400000000ea */
[----:B------:R-:W-:Y:S02]  /*1a550*/  PRMT R233, RZ, 0x7610, R233 ;  /* 0x00007610ffe97816 */ /* 0x000fe400000000e9 */
[----:B------:R-:W-:Y:S02]  /*1a560*/  PRMT R232, RZ, 0x7610, R232 ;  /* 0x00007610ffe87816 */ /* 0x000fe400000000e8 */
[----:B------:R-:W-:-:S02]  /*1a570*/  PRMT R231, RZ, 0x7610, R231 ;  /* 0x00007610ffe77816 */ /* 0x000fc400000000e7 */
[----:B------:R-:W-:Y:S02]  /*1a580*/  PRMT R230, RZ, 0x7610, R230 ;  /* 0x00007610ffe67816 */ /* 0x000fe400000000e6 */
        /* <DEDUP_REMOVED lines=82> */
[----:B------:R-:W-:-:S02]  /*1aab0*/  MOV R151, UR37 ;  /* 0x0000002500977c02 */ /* 0x000fc40008000f00 */
[----:B------:R-:W-:Y:S02]  /*1aac0*/  MOV R150, UR36 ;  /* 0x0000002400967c02 */ /* 0x000fe40008000f00 */
[----:B------:R-:W-:Y:S02]  /*1aad0*/  MOV R149, UR41 ;  /* 0x0000002900957c02 */ /* 0x000fe40008000f00 */
[----:B------:R-:W-:Y:S01]  /*1aae0*/  MOV R148, UR40 ;  /* 0x0000002800947c02 */ /* 0x000fe20008000f00 */
[----:B0-----:R-:W-:Y:S02]  /*1aaf0*/  IMAD R7, R45, -0x40, R7 ;  /* 0xffffffc02d077824 */ /* 0x001fe400078e0207 */
[----:B------:R-:W2:Y:S03]  /*1ab00*/  LDL R45, [R1+0x16f4] ;  /* 0x0016f400012d7983 */ /* 0x000ea60000100800 */
[----:B------:R-:W-:-:S13]  /*1ab10*/  ISETP.GT.AND P1, PT, R7, 0x1, PT ;  /* 0x000000010700780c */ /* 0x000fda0003f24270 */
[----:B------:R4:W2:Y:S02]  /*1ab20*/  @P1 LDG.E.U16 R96, desc[UR8][R14.64] ;  /* 0x000000080e601981 */ /* 0x0008a4000c1e1500 */
[----:B----4-:R-:W-:Y:S02]  /*1ab30*/  @P1 IMAD.MOV.U32 R15, RZ, RZ, R32 ;  /* 0x000000ffff0f1224 */ /* 0x010fe400078e0020 */
[----:B------:R-:W4:Y:S01]  /*1ab40*/  LDL R32, [R1+0x16e4] ;  /* 0x0016e40001207983 */ /* 0x000f220000100800 */
[C---:B------:R-:W-:Y:S02]  /*1ab50*/  ISETP.GT.AND P0, PT, R7.reuse, RZ, PT ;  /* 0x000000ff0700720c */ /* 0x040fe40003f04270 */
[----:B------:R-:W-:Y:S01]  /*1ab60*/  ISETP.GT.AND P2, PT, R7, 0x2, PT ;  /* 0x000000020700780c */ /* 0x000fe20003f44270 */
[----:B---3--:R-:W-:Y:S01]  /*1ab70*/  @P1 IMAD.MOV.U32 R14, RZ, RZ, R48 ;  /* 0x000000ffff0e1224 */ /* 0x008fe200078e0030 */
[----:B------:R-:W-:Y:S01]  /*1ab80*/  PRMT R97, RZ, 0x7610, R97 ;  /* 0x00007610ff617816 */ /* 0x000fe20000000061 */
[----:B------:R-:W3:Y:S01]  /*1ab90*/  LDL R48, [R1+0x1518] ;  /* 0x0015180001307983 */ /* 0x000ee20000100800 */
[----:B------:R-:W-:-:S04]  /*1aba0*/  PRMT R109, RZ, 0x7610, R109 ;  /* 0x00007610ff6d7816 */ /* 0x000fc8000000006d */
[----:B------:R0:W3:Y:S04]  /*1abb0*/  @P1 LDG.E.U16 R97, desc[UR8][R14.64] ;  /* 0x000000080e611981 */ /* 0x0000e8000c1e1500 */
[----:B------:R-:W3:Y:S04]  /*1abc0*/  @P0 LDG.E.U16 R18, desc[UR8][R10.64] ;  /* 0x000000080a120981 */ /* 0x000ee8000c1e1500 */
[----:B------:R-:W3:Y:S01]  /*1abd0*/  @P0 LDG.E.U16 R19, desc[UR8][R8.64] ;  /* 0x0000000808130981 */ /* 0x000ee2000c1e1500 */
[----:B------:R-:W-:Y:S02]  /*1abe0*/  ISETP.GT.AND P0, PT, R7, 0x3, PT ;  /* 0x000000030700780c */ /* 0x000fe40003f04270 */
[----:B------:R-:W-:Y:S01]  /*1abf0*/  PRMT R110, RZ, 0x7610, R110 ;  /* 0x00007610ff6e7816 */ /* 0x000fe2000000006e */
[----:B0-----:R-:W-:-:S02]  /*1ac00*/  @P2 IMAD.MOV.U32 R14, RZ, RZ, R41 ;  /* 0x000000ffff0e2224 */ /* 0x001fc400078e0029 */
[----:B------:R-:W3:Y:S01]  /*1ac10*/  LDL R41, [R1+0x16d8] ;  /* 0x0016d80001297983 */ /* 0x000ee20000100800 */
[----:B------:R-:W-:Y:S01]  /*1ac20*/  PRMT R120, RZ, 0x7610, R120 ;  /* 0x00007610ff787816 */ /* 0x000fe20000000078 */
[----:B--2---:R-:W-:Y:S02]  /*1ac30*/  @P2 IMAD.MOV.U32 R15, RZ, RZ, R45 ;  /* 0x000000ffff0f2224 */ /* 0x004fe400078e002d */
[----:B------:R-:W2:Y:S04]  /*1ac40*/  LDL R45, [R1+0x16d4] ;  /* 0x0016d400012d7983 */ /* 0x000ea80000100800 */
[----:B------:R0:W2:Y:S02]  /*1ac50*/  @P2 LDG.E.U16 R109, desc[UR8][R14.64] ;  /* 0x000000080e6d2981 */ /* 0x0000a4000c1e1500 */
[----:B0-----:R-:W-:-:S02]  /*1ac60*/  @P2 IMAD.MOV.U32 R14, RZ, RZ, R34 ;  /* 0x000000ffff0e2224 */ /* 0x001fc400078e0022 */
[----:B------:R-:W-:Y:S01]  /*1ac70*/  @P2 IMAD.MOV.U32 R15, RZ, RZ, R38 ;  /* 0x000000ffff0f2224 */ /* 0x000fe200078e0026 */
[----:B------:R-:W2:Y:S04]  /*1ac80*/  LDL R34, [R1+0x16d0] ;  /* 0x0016d00001227983 */ /* 0x000ea80000100800 */
[----:B------:R-:W2:Y:S04]  /*1ac90*/  LDL R38, [R1+0x16cc] ;  /* 0x0016cc0001267983 */ /* 0x000ea80000100800 */
[----:B------:R4:W2:Y:S02]  /*1aca0*/  @P2 LDG.E.U16 R110, desc[UR8][R14.64] ;  /* 0x000000080e6e2981 */ /* 0x0008a4000c1e1500 */
[----:B----4-:R-:W-:-:S02]  /*1acb0*/  @P0 IMAD.MOV.U32 R15, RZ, RZ, R32 ;  /* 0x000000ffff0f0224 */ /* 0x010fc400078e0020 */
[----:B------:R-:W4:Y:S01]  /*1acc0*/  LDL R32, [R1+0x16c4] ;  /* 0x0016c40001207983 */ /* 0x000f220000100800 */
[----:B------:R-:W-:-:S03]  /*1acd0*/  @P0 IMAD.MOV.U32 R14, RZ, RZ, R31 ;  /* 0x000000ffff0e0224 */ /* 0x000fc600078e001f */
[----:B------:R-:W4:Y:S04]  /*1ace0*/  LDL R31, [R1+0x16c8] ;  /* 0x0016c800011f7983 */ /* 0x000f280000100800 */
[----:B------:R0:W4:Y:S02]  /*1acf0*/  @P0 LDG.E.U16 R120, desc[UR8][R14.64] ;  /* 0x000000080e780981 */ /* 0x000124000c1e1500 */
[----:B0-----:R-:W-:Y:S02]  /*1ad00*/  @P0 IMAD.MOV.U32 R14, RZ, RZ, R24 ;  /* 0x000000ffff0e0224 */ /* 0x001fe400078e0018 */
[----:B------:R-:W-:Y:S01]  /*1ad10*/  @P0 IMAD.MOV.U32 R15, RZ, RZ, R27 ;  /* 0x000000ffff0f0224 */ /* 0x000fe200078e001b */
[----:B------:R-:W4:Y:S04]  /*1ad20*/  LDL R24, [R1+0x16c0] ;  /* 0x0016c00001187983 */ /* 0x000f280000100800 */
[----:B------:R-:W4:Y:S01]  /*1ad30*/  LDL R27, [R1+0x16bc] ;  /* 0x0016bc00011b7983 */ /* 0x000f220000100800 */
[----:B------:R-:W-:-:S02]  /*1ad40*/  ISETP.GT.AND P1, PT, R7, 0x4, PT ;  /* 0x000000040700780c */ /* 0x000fc40003f24270 */
[----:B------:R-:W-:Y:S02]  /*1ad50*/  PRMT R121, RZ, 0x7610, R121 ;  /* 0x00007610ff797816 */ /* 0x000fe40000000079 */
[----:B------:R-:W-:Y:S02]  /*1ad60*/  ISETP.GT.AND P2, PT, R7, 0x5, PT ;  /* 0x000000050700780c */ /* 0x000fe40003f44270 */
[----:B------:R-:W-:Y:S02]  /*1ad70*/  PRMT R143, RZ, 0x7610, R143 ;  /* 0x00007610ff8f7816 */ /* 0x000fe4000000008f */
[----:B------:R3:W4:Y:S01]  /*1ad80*/  @P0 LDG.E.U16 R121, desc[UR8][R14.64] ;  /* 0x000000080e790981 */ /* 0x000722000c1e1500 */
[----:B------:R-:W-:-:S04]  /*1ad90*/  PRMT R142, RZ, 0x7610, R142 ;  /* 0x00007610ff8e7816 */ /* 0x000fc8000000008e */
[----:B---3--:R-:W-:Y:S02]  /*1ada0*/  @P1 IMAD.MOV.U32 R14, RZ, RZ, R41 ;  /* 0x000000ffff0e1224 */ /* 0x008fe400078e0029 */
[----:B------:R-:W3:Y:S01]  /*1adb0*/  LDL R41, [R1+0x16b8] ;  /* 0x0016b80001297983 */ /* 0x000ee20000100800 */
[----:B------:R-:W-:Y:S01]  /*1adc0*/  PRMT R134, RZ, 0x7610, R134 ;  /* 0x00007610ff867816 */ /* 0x000fe20000000086 */
[----:B--2---:R-:W-:Y:S02]  /*1add0*/  @P1 IMAD.MOV.U32 R15, RZ, RZ, R45 ;  /* 0x000000ffff0f1224 */ /* 0x004fe400078e002d */
[----:B------:R-:W2:Y:S04]  /*1ade0*/  LDL R45, [R1+0x16b4] ;  /* 0x0016b400012d7983 */ /* 0x000ea80000100800 */
[----:B------:R0:W2:Y:S02]  /*1adf0*/  @P1 LDG.E.U16 R143, desc[UR8][R14.64] ;  /* 0x000000080e8f1981 */ /* 0x0000a4000c1e1500 */
[----:B0-----:R-:W-:-:S02]  /*1ae00*/  @P1 IMAD.MOV.U32 R14, RZ, RZ, R34 ;  /* 0x000000ffff0e1224 */ /* 0x001fc400078e0022 */
[----:B------:R-:W2:Y:S01]  /*1ae10*/  LDL R34, [R1+0x16b0] ;  /* 0x0016b00001227983 */ /* 0x000ea20000100800 */
[----:B------:R-:W-:-:S03]  /*1ae20*/  @P1 IMAD.MOV.U32 R15, RZ, RZ, R38 ;  /* 0x000000ffff0f1224 */ /* 0x000fc600078e0026 */
[----:B------:R-:W2:Y:S04]  /*1ae30*/  LDL R38, [R1+0x16ac] ;  /* 0x0016ac0001267983 */ /* 0x000ea80000100800 */
[----:B------:R4:W2:Y:S02]  /*1ae40*/  @P1 LDG.E.U16 R142, desc[UR8][R14.64] ;  /* 0x000000080e8e1981 */ /* 0x0008a4000c1e1500 */
[----:B----4-:R-:W-:Y:S02]  /*1ae50*/  @P2 IMAD.MOV.U32 R15, RZ, RZ, R32 ;  /* 0x000000ffff0f2224 */ /* 0x010fe400078e0020 */
[----:B------:R-:W4:Y:S01]  /*1ae60*/  LDL R32, [R1+0x16a4] ;  /* 0x0016a40001207983 */ /* 0x000f220000100800 */
[----:B------:R-:W-:-:S03]  /*1ae70*/  @P2 IMAD.MOV.U32 R14, RZ, RZ, R31 ;  /* 0x000000ffff0e2224 */ /* 0x000fc600078e001f */
[----:B------:R-:W4:Y:S04]  /*1ae80*/  LDL R31, [R1+0x16a8] ;  /* 0x0016a800011f7983 */ /* 0x000f280000100800 */
[----:B------:R0:W4:Y:S02]  /*1ae90*/  @P2 LDG.E.U16 R134, desc[UR8][R14.64] ;  /* 0x000000080e862981 */ /* 0x000124000c1e1500 */
[----:B0-----:R-:W-:Y:S02]  /*1aea0*/  @P2 IMAD.MOV.U32 R14, RZ, RZ, R24 ;  /* 0x000000ffff0e2224 */ /* 0x001fe400078e0018 */
[----:B------:R-:W4:Y:S01]  /*1aeb0*/  LDL R24, [R1+0x16a0] ;  /* 0x0016a00001187983 */ /* 0x000f220000100800 */
[----:B------:R-:W-:-:S03]  /*1aec0*/  @P2 IMAD.MOV.U32 R15, RZ, RZ, R27 ;  /* 0x000000ffff0f2224 */ /* 0x000fc600078e001b */
[----:B------:R-:W4:Y:S01]  /*1aed0*/  LDL R27, [R1+0x169c] ;  /* 0x00169c00011b7983 */ /* 0x000f220000100800 */
[C---:B------:R-:W-:Y:S02]  /*1aee0*/  ISETP.GT.AND P0, PT, R7.reuse, 0x6, PT ;  /* 0x000000060700780c */ /* 0x040fe40003f04270 */
        /* <DEDUP_REMOVED lines=27> */
[----:B------:R-:W-:-:S04]  /*1b0a0*/  ISETP.GT.AND P0, PT, R7, 0x9, PT ;  /* 0x000000090700780c */ /* 0x000fc80003f04270 */
[----:B------:R3:W4:Y:S05]  /*1b0b0*/  @P1 LDG.E.U16 R35, desc[UR8][R14.64] ;  /* 0x000000080e231981 */ /* 0x00072a000c1e1500 */
        /* <DEDUP_REMOVED lines=235> */
[----:B--2---:R-:W-:-:S03]  /*1bf70*/  @P2 IMAD.MOV.U32 R15, RZ, RZ, R45 ;  /* 0x000000ffff0f2224 */ /* 0x004fc600078e002d */
[----:B------:R-:W2:Y:S04]  /*1bf80*/  LDL R45, [R1+0x1554] ;  /* 0x00155400012d7983 */ /* 0x000ea80000100800 */
[----:B------:R0:W2:Y:S02]  /*1bf90*/  @P2 LDG.E.U16 R115, desc[UR8][R14.64] ;  /* 0x000000080e732981 */ /* 0x0000a4000c1e1500 */
[----:B0-----:R-:W-:Y:S02]  /*1bfa0*/  @P2 IMAD.MOV.U32 R15, RZ, RZ, R38 ;  /* 0x000000ffff0f2224 */ /* 0x001fe400078e0026 */
[----:B------:R-:W2:Y:S01]  /*1bfb0*/  LDL R38, [R1+0x154c] ;  /* 0x00154c0001267983 */ /* 0x000ea20000100800 */
[----:B----4-:R-:W-:-:S03]  /*1bfc0*/  @P2 IMAD.MOV.U32 R14, RZ, RZ, R32 ;  /* 0x000000ffff0e2224 */ /* 0x010fc600078e0020 */
[----:B------:R-:W4:Y:S04]  /*1bfd0*/  LDL R32, [R1+0x1550] ;  /* 0x0015500001207983 */ /* 0x000f280000100800 */
[----:B------:R0:W4:Y:S02]  /*1bfe0*/  @P2 LDG.E.U16 R116, desc[UR8][R14.64] ;  /* 0x000000080e742981 */ /* 0x000124000c1e1500 */
[----:B0-----:R-:W-:Y:S02]  /*1bff0*/  @P0 IMAD.MOV.U32 R14, RZ, RZ, R31 ;  /* 0x000000ffff0e0224 */ /* 0x001fe400078e001f */
[----:B------:R-:W-:Y:S01]  /*1c000*/  @P0 IMAD.MOV.U32 R15, RZ, RZ, R34 ;  /* 0x000000ffff0f0224 */ /* 0x000fe200078e0022 */
[----:B------:R-:W4:Y:S04]  /*1c010*/  LDL R31, [R1+0x1548] ;  /* 0x00154800011f7983 */ /* 0x000f280000100800 */
[----:B------:R-:W4:Y:S04]  /*1c020*/  LDL R34, [R1+0x1544] ;  /* 0x0015440001227983 */ /* 0x000f280000100800 */
[----:B------:R0:W4:Y:S02]  /*1c030*/  @P0 LDG.E.U16 R2, desc[UR8][R14.64] ;  /* 0x000000080e020981 */ /* 0x000124000c1e1500 */
[----:B0-----:R-:W-:-:S02]  /*1c040*/  @P0 IMAD.MOV.U32 R14, RZ, RZ, R24 ;  /* 0x000000ffff0e0224 */ /* 0x001fc400078e0018 */
[----:B------:R-:W-:Y:S01]  /*1c050*/  @P0 IMAD.MOV.U32 R15, RZ, RZ, R27 ;  /* 0x000000ffff0f0224 */ /* 0x000fe200078e001b */
[----:B------:R-:W4:Y:S04]  /*1c060*/  LDL R24, [R1+0x1540] ;  /* 0x0015400001187983 */ /* 0x000f280000100800 */
[----:B------:R-:W4:Y:S01]  /*1c070*/  LDL R27, [R1+0x153c] ;  /* 0x00153c00011b7983 */ /* 0x000f220000100800 */
[C---:B------:R-:W-:Y:S02]  /*1c080*/  ISETP.GT.AND P1, PT, R7.reuse, 0x1c, PT ;  /* 0x0000001c0700780c */ /* 0x040fe40003f24270 */
[----:B------:R-:W-:Y:S01]  /*1c090*/  ISETP.GT.AND P2, PT, R7, 0x1d, PT ;  /* 0x0000001d0700780c */ /* 0x000fe20003f44270 */
[----:B------:R3:W4:Y:S01]  /*1c0a0*/  @P0 LDG.E.U16 R0, desc[UR8][R14.64] ;  /* 0x000000080e000981 */ /* 0x000722000c1e1500 */
[----:B------:R-:W-:-:S02]  /*1c0b0*/  PRMT R137, RZ, 0x7610, R137 ;  /* 0x00007610ff897816 */ /* 0x000fc40000000089 */
[----:B------:R-:W-:-:S07]  /*1c0c0*/  PRMT R136, RZ, 0x7610, R136 ;  /* 0x00007610ff887816 */ /* 0x000fce0000000088 */
        /* <DEDUP_REMOVED lines=8> */
[----:B----4-:R-:W-:-:S03]  /*1c150*/  @P1 IMAD.MOV.U32 R14, RZ, RZ, R32 ;  /* 0x000000ffff0e1224 */ /* 0x010fc600078e0020 */
[----:B------:R-:W4:Y:S04]  /*1c160*/  LDL R32, [R1+0x1530] ;  /* 0x0015300001207983 */ /* 0x000f280000100800 */
[----:B------:R0:W4:Y:S02]  /*1c170*/  @P1 LDG.E.U16 R136, desc[UR8][R14.64] ;  /* 0x000000080e881981 */ /* 0x000124000c1e1500 */
[----:B0-----:R-:W-:Y:S02]  /*1c180*/  @P2 IMAD.MOV.U32 R14, RZ, RZ, R31 ;  /* 0x000000ffff0e2224 */ /* 0x001fe400078e001f */
        /* <DEDUP_REMOVED lines=14> */
[----:B---3--:R-:W-:Y:S01]  /*1c270*/  @P0 IMAD.MOV.U32 R14, RZ, RZ, R41 ;  /* 0x000000ffff0e0224 */ /* 0x008fe200078e0029 */
[----:B------:R-:W-:Y:S01]  /*1c280*/  PRMT R26, RZ, 0x7610, R26 ;  /* 0x00007610ff1a7816 */ /* 0x000fe2000000001a */
        /* <DEDUP_REMOVED lines=17> */
[----:B------:R-:W-:Y:S01]  /*1c3a0*/  @P1 IMAD.MOV.U32 R15, RZ, RZ, R27 ;  /* 0x000000ffff0f1224 */ /* 0x000fe200078e001b */
[----:B------:R-:W-:-:S02]  /*1c3b0*/  ISETP.GT.AND P2, PT, R7, 0x20, PT ;  /* 0x000000200700780c */ /* 0x000fc40003f44270 */
[----:B------:R-:W4:Y:S04]  /*1c3c0*/  LDL R27, [R1+0x14f4] ;  /* 0x0014f400011b7983 */ /* 0x000f280000100800 */
[----:B------:R0:W4:Y:S04]  /*1c3d0*/  @P1 LDG.E.U16 R25, desc[UR8][R14.64] ;  /* 0x000000080e191981 */ /* 0x000128000c1e1500 */
[----:B------:R-:W3:Y:S01]  /*1c3e0*/  LDL R15, [R1+0x1514] ;  /* 0x00151400010f7983 */ /* 0x000ee20000100800 */
[----:B------:R-:W-:Y:S02]  /*1c3f0*/  ISETP.GT.AND P0, PT, R7, 0x21, PT ;  /* 0x000000210700780c */ /* 0x000fe40003f04270 */
[----:B0-----:R-:W-:Y:S01]  /*1c400*/  @P2 IMAD.MOV.U32 R14, RZ, RZ, R48 ;  /* 0x000000ffff0e2224 */ /* 0x001fe200078e0030 */
[----:B------:R-:W-:Y:S01]  /*1c410*/  PRMT R92, RZ, 0x7610, R92 ;  /* 0x00007610ff5c7816 */ /* 0x000fe2000000005c */
[----:B------:R-:W4:Y:S01]  /*1c420*/  LDL R48, [R1+0x134c] ;  /* 0x00134c0001307983 */ /* 0x000f220000100800 */
[----:B------:R-:W-:-:S02]  /*1c430*/  PRMT R93, RZ, 0x7610, R93 ;  /* 0x00007610ff5d7816 */ /* 0x000fc4000000005d */
[----:B------:R-:W-:Y:S02]  /*1c440*/  PRMT R104, RZ, 0x7610, R104 ;  /* 0x00007610ff687816 */ /* 0x000fe40000000068 */
[----:B------:R-:W-:Y:S02]  /*1c450*/  ISETP.GT.AND P1, PT, R7, 0x22, PT ;  /* 0x000000220700780c */ /* 0x000fe40003f24270 */
[----:B------:R-:W-:Y:S01]  /*1c460*/  PRMT R106, RZ, 0x7610, R106 ;  /* 0x00007610ff6a7816 */ /* 0x000fe2000000006a */
[----:B---3--:R0:W3:Y:S02]  /*1c470*/  @P2 LDG.E.U16 R92, desc[UR8][R14.64] ;  /* 0x000000080e5c2981 */ /* 0x0080e4000c1e1500 */
[----:B0-----:R-:W-:Y:S02]  /*1c480*/  @P2 IMAD.MOV.U32 R14, RZ, RZ, R41 ;  /* 0x000000ffff0e2224 */ /* 0x001fe400078e0029 */
[----:B--2---:R-:W-:Y:S01]  /*1c490*/  @P2 IMAD.MOV.U32 R15, RZ, RZ, R45 ;  /* 0x000000ffff0f2224 */ /* 0x004fe200078e002d */
[----:B------:R-:W2:Y:S04]  /*1c4a0*/  LDL R41, [R1+0x14f0] ;  /* 0x0014f00001297983 */ /* 0x000ea80000100800 */
[----:B------:R-:W3:Y:S04]  /*1c4b0*/  LDL R45, [R1+0x14ec] ;  /* 0x0014ec00012d7983 */ /* 0x000ee80000100800 */
[----:B------:R4:W3:Y:S02]  /*1c4c0*/  @P2 LDG.E.U16 R93, desc[UR8][R14.64] ;  /* 0x000000080e5d2981 */ /* 0x0008e4000c1e1500 */
        /* <DEDUP_REMOVED lines=11> */
[----:B------:R-:W4:Y:S01]  /*1c580*/  LDL R24, [R1+0x14d8] ;  /* 0x0014d80001187983 */ /* 0x000f220000100800 */
[----:B------:R-:W-:-:S03]  /*1c590*/  @P1 IMAD.MOV.U32 R15, RZ, RZ, R27 ;  /* 0x000000ffff0f1224 */ /* 0x000fc600078e001b */
[----:B------:R-:W4:Y:S01]  /*1c5a0*/  LDL R27, [R1+0x14d4] ;  /* 0x0014d400011b7983 */ /* 0x000f220000100800 */
[----:B------:R-:W-:Y:S02]  /*1c5b0*/  PRMT R117, RZ, 0x7610, R117 ;  /* 0x00007610ff757816 */ /* 0x000fe40000000075 */
[----:B------:R-:W-:Y:S02]  /*1c5c0*/  ISETP.GT.AND P0, PT, R7, 0x23, PT ;  /* 0x000000230700780c */ /* 0x000fe40003f04270 */
[----:B------:R-:W-:Y:S02]  /*1c5d0*/  PRMT R118, RZ, 0x7610, R118 ;  /* 0x00007610ff767816 */ /* 0x000fe40000000076 */
[----:B------:R2:W4:Y:S02]  /*1c5e0*/  @P1 LDG.E.U16 R117, desc[UR8][R14.64] ;  /* 0x000000080e751981 */ /* 0x000524000c1e1500 */
[----:B--2---:R-:W-:Y:S02]  /*1c5f0*/  @P1 IMAD.MOV.U32 R14, RZ, RZ, R41 ;  /* 0x000000ffff0e1224 */ /* 0x004fe400078e0029 */
[----:B------:R-:W2:Y:S01]  /*1c600*/  LDL R41, [R1+0x14d0] ;  /* 0x0014d00001297983 */ /* 0x000ea20000100800 */
[----:B---3--:R-:W-:-:S03]  /*1c610*/  @P1 IMAD.MOV.U32 R15, RZ, RZ, R45 ;  /* 0x000000ffff0f1224 */ /* 0x008fc600078e002d */
[----:B------:R-:W3:Y:S04]  /*1c620*/  LDL R45, [R1+0x14cc] ;  /* 0x0014cc00012d7983 */ /* 0x000ee80000100800 */
[----:B------:R4:W3:Y:S02]  /*1c630*/  @P1 LDG.E.U16 R118, desc[UR8][R14.64] ;  /* 0x000000080e761981 */ /* 0x0008e4000c1e1500 */
[----:B----4-:R-:W-:Y:S02]  /*1c640*/  @P0 IMAD.MOV.U32 R14, RZ, RZ, R32 ;  /* 0x000000ffff0e0224 */ /* 0x010fe400078e0020 */
[----:B------:R-:W4:Y:S01]  /*1c650*/  LDL R32, [R1+0x14c8] ;  /* 0x0014c80001207983 */ /* 0x000f220000100800 */
[----:B------:R-:W-:Y:S01]  /*1c660*/  ISETP.GT.AND P1, PT, R7, 0x24, PT ;  /* 0x000000240700780c */ /* 0x000fe20003f24270 */
[----:B------:R-:W-:-:S02]  /*1c670*/  @P0 IMAD.MOV.U32 R15, RZ, RZ, R38 ;  /* 0x000000ffff0f0224 */ /* 0x000fc400078e0026 */
[----:B------:R-:W4:Y:S01]  /*1c680*/  LDL R38, [R1+0x14c4] ;  /* 0x0014c40001267983 */ /* 0x000f220000100800 */
[----:B------:R-:W-:-:S03]  /*1c690*/  PRMT R147, RZ, 0x7610, R147 ;  /* 0x00007610ff937816 */ /* 0x000fc60000000093 */
        /* <DEDUP_REMOVED lines=21> */
[----:B------:R-:W-:Y:S01]  /*1c7f0*/  PRMT R126, RZ, 0x7610, R126 ;  /* 0x00007610ff7e7816 */ /* 0x000fe2000000007e */
[----:B------:R-:W-:Y:S01]  /*1c800*/  @P0 IMAD.MOV.U32 R15, RZ, RZ, R38 ;  /* 0x000000ffff0f0224 */ /* 0x000fe200078e0026 */
[----:B------:R-:W-:Y:S01]  /*1c810*/  ISETP.GT.AND P1, PT, R7, 0x26, PT ;  /* 0x000000260700780c */ /* 0x000fe20003f24270 */
        /* <DEDUP_REMOVED lines=90> */
[----:B------:R-:W-:-:S03]  /*1cdc0*/  ISETP.GT.AND P0, PT, R7, 0x2d, PT ;  /* 0x0000002d0700780c */ /* 0x000fc60003f04270 */
        /* <DEDUP_REMOVED lines=164> */
[----:B------:R-:W3:Y:S04]  /*1d810*/  LDL R38, [R1+0x133c] ;  /* 0x00133c0001267983 */ /* 0x000ee80000100800 */
[----:B------:R0:W3:Y:S02]  /*1d820*/  @P0 LDG.E.U16 R222, desc[UR8][R14.64] ;  /* 0x000000080ede0981 */ /* 0x0000e4000c1e1500 */
[----:B0-----:R-:W-:Y:S02]  /*1d830*/  @P0 IMAD.MOV.U32 R15, RZ, RZ, R34 ;  /* 0x000000ffff0f0224 */ /* 0x001fe400078e0022 */
[----:B------:R-:W3:Y:S01]  /*1d840*/  LDL R34, [R1+0x1334] ;  /* 0x0013340001227983 */ /* 0x000ee20000100800 */
[----:B------:R-:W-:-:S03]  /*1d850*/  @P0 IMAD.MOV.U32 R14, RZ, RZ, R24 ;  /* 0x000000ffff0e0224 */ /* 0x000fc600078e0018 */
[----:B------:R-:W3:Y:S04]  /*1d860*/  LDL R24, [R1+0x1340] ;  /* 0x0013400001187983 */ /* 0x000ee80000100800 */
[----:B------:R0:W3:Y:S02]  /*1d870*/  @P0 LDG.E.U16 R221, desc[UR8][R14.64] ;  /* 0x000000080edd0981 */ /* 0x0000e4000c1e1500 */
[----:B0-----:R-:W-:Y:S02]  /*1d880*/  @P1 IMAD.MOV.U32 R14, RZ, RZ, R27 ;  /* 0x000000ffff0e1224 */ /* 0x001fe400078e001b */
[----:B------:R-:W3:Y:S01]  /*1d890*/  LDL R27, [R1+0x1338] ;  /* 0x00133800011b7983 */ /* 0x000ee20000100800 */
[----:B------:R-:W-:-:S03]  /*1d8a0*/  @P1 IMAD.MOV.U32 R15, RZ, RZ, R31 ;  /* 0x000000ffff0f1224 */ /* 0x000fc600078e001f */
[----:B------:R-:W3:Y:S04]  /*1d8b0*/  LDL.LU R31, [R1+0x1330] ;  /* 0x00133000011f7983 */ /* 0x000ee80000300800 */
[----:B------:R4:W3:Y:S02]  /*1d8c0*/  @P1 LDG.E.U16 R220, desc[UR8][R14.64] ;  /* 0x000000080edc1981 */ /* 0x0008e4000c1e1500 */
[----:B----4-:R-:W-:Y:S02]  /*1d8d0*/  @P1 IMAD.MOV.U32 R14, RZ, RZ, R32 ;  /* 0x000000ffff0e1224 */ /* 0x010fe400078e0020 */
[----:B------:R-:W4:Y:S01]  /*1d8e0*/  LDL R32, [R1+0x132c] ;  /* 0x00132c0001207983 */ /* 0x000f220000100800 */
[----:B------:R-:W-:Y:S01]  /*1d8f0*/  ISETP.GT.AND P0, PT, R7, 0x3d, PT ;  /* 0x0000003d0700780c */ /* 0x000fe20003f04270 */
[----:B------:R-:W-:-:S02]  /*1d900*/  @P1 IMAD.MOV.U32 R15, RZ, RZ, R48 ;  /* 0x000000ffff0f1224 */ /* 0x000fc400078e0030 */
[----:B------:R-:W4:Y:S04]  /*1d910*/  LDL R48, [R1+0x1324] ;  /* 0x0013240001307983 */ /* 0x000f280000100800 */
[----:B------:R2:W4:Y:S01]  /*1d920*/  @P1 LDG.E.U16 R219, desc[UR8][R14.64] ;  /* 0x000000080edb1981 */ /* 0x000522000c1e1500 */
[----:B------:R-:W-:-:S05]  /*1d930*/  ISETP.GT.AND P1, PT, R7, 0x3e, PT ;  /* 0x0000003e0700780c */ /* 0x000fca0003f24270 */
[----:B--2---:R-:W-:Y:S02]  /*1d940*/  @P0 IMAD.MOV.U32 R14, RZ, RZ, R41 ;  /* 0x000000ffff0e0224 */ /* 0x004fe400078e0029 */
[----:B---3--:R-:W-:Y:S01]  /*1d950*/  @P0 IMAD.MOV.U32 R15, RZ, RZ, R45 ;  /* 0x000000ffff0f0224 */ /* 0x008fe200078e002d */
[----:B------:R-:W0:Y:S04]  /*1d960*/  S2R R41, SR_TID.X ;  /* 0x0000000000297919 */ /* 0x000e280000002100 */
[----:B------:R1:W2:Y:S04]  /*1d970*/  @P0 LDG.E.U16 R218, desc[UR8][R14.64] ;  /* 0x000000080eda0981 */ /* 0x0002a8000c1e1500 */
[----:B------:R-:W3:Y:S01]  /*1d980*/  LDL R45, [R1+0x131c] ;  /* 0x00131c00012d7983 */ /* 0x000ee20000100800 */
[----:B-1----:R-:W-:-:S03]  /*1d990*/  @P0 IMAD.MOV.U32 R15, RZ, RZ, R38 ;  /* 0x000000ffff0f0224 */ /* 0x002fc600078e0026 */
[----:B------:R-:W2:Y:S01]  /*1d9a0*/  LDL R38, [R1+0x1b38] ;  /* 0x001b380001267983 */ /* 0x000ea20000100800 */
[----:B------:R-:W-:-:S03]  /*1d9b0*/  @P0 IMAD.MOV.U32 R14, RZ, RZ, R24 ;  /* 0x000000ffff0e0224 */ /* 0x000fc600078e0018 */
[----:B------:R-:W3:Y:S04]  /*1d9c0*/  LDL R24, [R1+0x1328] ;  /* 0x0013280001187983 */ /* 0x000ee80000100800 */
[----:B------:R1:W2:Y:S02]  /*1d9d0*/  @P0 LDG.E.U16 R217, desc[UR8][R14.64] ;  /* 0x000000080ed90981 */ /* 0x0002a4000c1e1500 */
[----:B-1----:R-:W-:Y:S02]  /*1d9e0*/  @P1 IMAD.MOV.U32 R14, RZ, RZ, R27 ;  /* 0x000000ffff0e1224 */ /* 0x002fe400078e001b */
[----:B------:R-:W2:Y:S01]  /*1d9f0*/  LDL R27, [R1+0x1320] ;  /* 0x00132000011b7983 */ /* 0x000ea20000100800 */
[----:B------:R-:W-:Y:S01]  /*1da00*/  @P1 IMAD.MOV.U32 R15, RZ, RZ, R34 ;  /* 0x000000ffff0f1224 */ /* 0x000fe200078e0022 */
[----:B0-----:R-:W-:-:S02]  /*1da10*/  LOP3.LUT R34, R41, 0x3f, RZ, 0xc0, !PT ;  /* 0x0000003f29227812 */ /* 0x001fc400078ec0ff */
[----:B------:R-:W2:Y:S04]  /*1da20*/  LDL R41, [R1+0x1714] ;  /* 0x0017140001297983 */ /* 0x000ea80000100800 */
[----:B------:R0:W2:Y:S02]  /*1da30*/  @P1 LDG.E.U16 R216, desc[UR8][R14.64] ;  /* 0x000000080ed81981 */ /* 0x0000a4000c1e1500 */
[----:B0-----:R-:W-:Y:S02]  /*1da40*/  @P1 IMAD.MOV.U32 R14, RZ, RZ, R31 ;  /* 0x000000ffff0e1224 */ /* 0x001fe400078e001f */
[----:B----4-:R-:W-:Y:S02]  /*1da50*/  @P1 IMAD.MOV.U32 R15, RZ, RZ, R32 ;  /* 0x000000ffff0f1224 */ /* 0x010fe400078e0020 */
[----:B------:R-:W4:Y:S04]  /*1da60*/  LDL R32, [R1+0x1b3c] ;  /* 0x001b3c0001207983 */ /* 0x000f280000100800 */
[----:B------:R0:W4:Y:S01]  /*1da70*/  @P1 LDG.E.U16 R215, desc[UR8][R14.64] ;  /* 0x000000080ed71981 */ /* 0x000122000c1e1500 */
[----:B------:R-:W-:-:S03]  /*1da80*/  ISETP.GE.AND P1, PT, R34, R7, PT ;  /* 0x000000072200720c */ /* 0x000fc60003f26270 */
[----:B------:R-:W4:Y:S01]  /*1da90*/  LDL R34, [R1+0x1b2c] ;  /* 0x001b2c0001227983 */ /* 0x000f220000100800 */
[----:B------:R-:W-:-:S13]  /*1daa0*/  ISETP.GT.AND P0, PT, R7, 0x3f, PT ;  /* 0x0000003f0700780c */ /* 0x000fda0003f04270 */
[----:B0-----:R-:W-:Y:S02]  /*1dab0*/  @P0 IMAD.MOV.U32 R15, RZ, RZ, R48 ;  /* 0x000000ffff0f0224 */ /* 0x001fe400078e0030 */
[----:B------:R-:W4:Y:S01]  /*1dac0*/  LDL R48, [R1+0x1b18] ;  /* 0x001b180001307983 */ /* 0x000f220000100800 */
[----:B---3--:R-:W-:-:S03]  /*1dad0*/  @P0 IMAD.MOV.U32 R14, RZ, RZ, R24 ;  /* 0x000000ffff0e0224 */ /* 0x008fc600078e0018 */
[----:B------:R-:W3:Y:S04]  /*1dae0*/  LDL R24, [R1+0x1b1c] ;  /* 0x001b1c0001187983 */ /* 0x000ee80000100800 */
[----:B------:R2:W3:Y:S02]  /*1daf0*/  @P0 LDG.E.U16 R214, desc[UR8][R14.64] ;  /* 0x000000080ed60981 */ /* 0x0004e4000c1e1500 */
[----:B--2---:R-:W-:Y:S02]  /*1db00*/  @P0 IMAD.MOV.U32 R14, RZ, RZ, R27 ;  /* 0x000000ffff0e0224 */ /* 0x004fe400078e001b */
[----:B------:R-:W-:Y:S01]  /*1db10*/  @P0 IMAD.MOV.U32 R15, RZ, RZ, R45 ;  /* 0x000000ffff0f0224 */ /* 0x000fe200078e002d */
[----:B------:R-:W2:Y:S04]  /*1db20*/  LDL R27, [R1+0x1afc] ;  /* 0x001afc00011b7983 */ /* 0x000ea80000100800 */
[----:B------:R0:W2:Y:S01]  /*1db30*/  @P0 LDG.E.U16 R213, desc[UR8][R14.64] ;  /* 0x000000080ed50981 */ /* 0x0000a2000c1e1500 */
[----:B------:R-:W-:Y:S06]  /*1db40*/  BAR.SYNC.DEFER_BLOCKING 0x0 ;  /* 0x0000000000007b1d */ /* 0x000fec0000010000 */
[----:B------:R-:W2:Y:S01]  /*1db50*/  LDL R45, [R1+0x1af8] ;  /* 0x001af800012d7983 */ /* 0x000ea20000100800 */
[----:B0-----:R-:W-:-:S03]  /*1db60*/  @!P1 IMAD.MOV.U32 R15, RZ, RZ, R38 ;  /* 0x000000ffff0f9224 */ /* 0x001fc600078e0026 */
[----:B------:R-:W2:Y:S01]  /*1db70*/  LDL R38, [R1+0x1ad8] ;  /* 0x001ad80001267983 */ /* 0x000ea20000100800 */
[----:B----4-:R-:W-:-:S03]  /*1db80*/  @!P1 IMAD.MOV.U32 R14, RZ, RZ, R32 ;  /* 0x000000ffff0e9224 */ /* 0x010fc600078e0020 */
[----:B------:R-:W4:Y:S04]  /*1db90*/  LDL R32, [R1+0x1adc] ;  /* 0x001adc0001207983 */ /* 0x000f280000100800 */
[----:B------:R0:W4:Y:S02]  /*1dba0*/  @!P1 LDG.E.U16 R212, desc[UR8][R14.64] ;  /* 0x000000080ed49981 */ /* 0x000124000c1e1500 */
[----:B0-----:R-:W-:Y:S02]  /*1dbb0*/  @!P1 IMAD.MOV.U32 R14, RZ, RZ, R34 ;  /* 0x000000ffff0e9224 */ /* 0x001fe400078e0022 */
[----:B------:R-:W-:Y:S01]  /*1dbc0*/  @!P1 IMAD.MOV.U32 R15, RZ, RZ, R41 ;  /* 0x000000ffff0f9224 */ /* 0x000fe200078e0029 */
[----:B------:R-:W4:Y:S04]  /*1dbd0*/  LDL R34, [R1+0x1abc] ;  /* 0x001abc0001227983 */ /* 0x000f280000100800 */
[----:B------:R-:W4:Y:S04]  /*1dbe0*/  LDL R41, [R1+0x1ab8] ;  /* 0x001ab80001297983 */ /* 0x000f280000100800 */
[----:B------:R0:W4:Y:S02]  /*1dbf0*/  @!P1 LDG.E.U16 R211, desc[UR8][R14.64] ;  /* 0x000000080ed39981 */ /* 0x000124000c1e1500 */
[----:B0-----:R-:W-:-:S02]  /*1dc00*/  @!P1 IMAD.MOV.U32 R15, RZ, RZ, R48 ;  /* 0x000000ffff0f9224 */ /* 0x001fc400078e0030 */
[----:B------:R-:W4:Y:S01]  /*1dc10*/  LDL R48, [R1+0x1a98] ;  /* 0x001a980001307983 */ /* 0x000f220000100800 */
[----:B---3--:R-:W-:-:S03]  /*1dc20*/  @!P1 IMAD.MOV.U32 R14, RZ, RZ, R24 ;  /* 0x000000ffff0e9224 */ /* 0x008fc600078e0018 */
[----:B------:R-:W3:Y:S04]  /*1dc30*/  LDL R24, [R1+0x1a9c] ;  /* 0x001a9c0001187983 */ /* 0x000ee80000100800 */
[----:B------:R2:W3:Y:S02]  /*1dc40*/  @!P1 LDG.E.U16 R210, desc[UR8][R14.64] ;  /* 0x000000080ed29981 */ /* 0x0004e4000c1e1500 */
[----:B--2---:R-:W-:Y:S02]  /*1dc50*/  @!P1 IMAD.MOV.U32 R14, RZ, RZ, R27 ;  /* 0x000000ffff0e9224 */ /* 0x004fe400078e001b */
[----:B------:R-:W2:Y:S01]  /*1dc60*/  LDL R27, [R1+0x1a7c] ;  /* 0x001a7c00011b7983 */ /* 0x000ea20000100800 */
[----:B------:R-:W-:-:S03]  /*1dc70*/  @!P1 IMAD.MOV.U32 R15, RZ, RZ, R45 ;  /* 0x000000ffff0f9224 */ /* 0x000fc600078e002d */
[----:B------:R-:W2:Y:S04]  /*1dc80*/  LDL R45, [R1+0x1a78] ;  /* 0x001a7800012d7983 */ /* 0x000ea80000100800 */
[----:B------:R0:W2:Y:S02]  /*1dc90*/  @!P1 LDG.E.U16 R209, desc[UR8][R14.64] ;  /* 0x000000080ed19981 */ /* 0x0000a4000c1e1500 */
[----:B0-----:R-:W-:Y:S02]  /*1dca0*/  @!P1 IMAD.MOV.U32 R15, RZ, RZ, R38 ;  /* 0x000000ffff0f9224 */ /* 0x001fe400078e0026 */
[----:B------:R-:W2:Y:S01]  /*1dcb0*/  LDL R38, [R1+0x1a58] ;  /* 0x001a580001267983 */ /* 0x000ea20000100800 */
[----:B----4-:R-:W-:-:S03]  /*1dcc0*/  @!P1 IMAD.MOV.U32 R14, RZ, RZ, R32 ;  /* 0x000000ffff0e9224 */ /* 0x010fc600078e0020 */
[----:B------:R-:W4:Y:S04]  /*1dcd0*/  LDL R32, [R1+0x1a5c] ;  /* 0x001a5c0001207983 */ /* 0x000f280000100800 */
[----:B------:R0:W4:Y:S02]  /*1dce0*/  @!P1 LDG.E.U16 R208, desc[UR8][R14.64] ;  /* 0x000000080ed09981 */ /* 0x000124000c1e1500 */
[----:B0-----:R-:W-:Y:S02]  /*1dcf0*/  @!P1 IMAD.MOV.U32 R14, RZ, RZ, R34 ;  /* 0x000000ffff0e9224 */ /* 0x001fe400078e0022 */
[----:B------:R-:W4:Y:S01]  /*1dd00*/  LDL R34, [R1+0x1a3c] ;  /* 0x001a3c0001227983 */ /* 0x000f220000100800 */
[----:B------:R-:W-:-:S03]  /*1dd10*/  @!P1 IMAD.MOV.U32 R15, RZ, RZ, R41 ;  /* 0x000000ffff0f9224 */ /* 0x000fc600078e0029 */
[----:B------:R-:W4:Y:S04]  /*1dd20*/  LDL R41, [R1+0x1a38] ;  /* 0x001a380001297983 */ /* 0x000f280000100800 */
[----:B------:R0:W4:Y:S02]  /*1dd30*/  @!P1 LDG.E.U16 R207, desc[UR8][R14.64] ;  /* 0x000000080ecf9981 */ /* 0x000124000c1e1500 */
[----:B0-----:R-:W-:Y:S02]  /*1dd40*/  @!P1 IMAD.MOV.U32 R15, RZ, RZ, R48 ;  /* 0x000000ffff0f9224 */ /* 0x001fe400078e0030 */
        /* <DEDUP_REMOVED lines=240> */
[----:B---3--:R-:W-:Y:S02]  /*1ec50*/  @!P1 IMAD.MOV.U32 R14, RZ, RZ, R24 ;  /* 0x000000ffff0e9224 */ /* 0x008fe400078e0018 */
[----:B------:R-:W3:Y:S04]  /*1ec60*/  LDL.LU R24, [R1+0xfc8] ;  /* 0x000fc80001187983 */ /* 0x000ee80000300800 */
[----:B------:R2:W3:Y:S04]  /*1ec70*/  @!P1 LDG.E.U16 R158, desc[UR8][R14.64] ;  /* 0x000000080e9e9981 */ /* 0x0004e8000c1e1500 */
[----:B------:R-:W3:Y:S01]  /*1ec80*/  LDL.LU R48, [R1+0xfe8] ;  /* 0x000fe80001307983 */ /* 0x000ee20000300800 */
[----:B--2---:R-:W-:-:S03]  /*1ec90*/  @!P1 IMAD.MOV.U32 R14, RZ, RZ, R27 ;  /* 0x000000ffff0e9224 */ /* 0x004fc600078e001b */
[----:B------:R-:W2:Y:S01]  /*1eca0*/  LDL.LU R27, [R1+0xfac] ;  /* 0x000fac00011b7983 */ /* 0x000ea20000300800 */
[----:B------:R-:W-:-:S03]  /*1ecb0*/  @!P1 IMAD.MOV.U32 R15, RZ, RZ, R45 ;  /* 0x000000ffff0f9224 */ /* 0x000fc600078e002d */
[----:B------:R-:W2:Y:S04]  /*1ecc0*/  LDL.LU R45, [R1+0xfcc] ;  /* 0x000fcc00012d7983 */ /* 0x000ea80000300800 */
[----:B------:R0:W2:Y:S02]  /*1ecd0*/  @!P1 LDG.E.U16 R157, desc[UR8][R14.64] ;  /* 0x000000080e9d9981 */ /* 0x0000a4000c1e1500 */
[----:B0-----:R-:W-:Y:S02]  /*1ece0*/  @!P1 IMAD.MOV.U32 R15, RZ, RZ, R38 ;  /* 0x000000ffff0f9224 */ /* 0x001fe400078e0026 */
[----:B------:R-:W2:Y:S01]  /*1ecf0*/  LDL.LU R38, [R1+0xfa8] ;  /* 0x000fa80001267983 */ /* 0x000ea20000300800 */
[----:B----4-:R-:W-:-:S03]  /*1ed00*/  @!P1 IMAD.MOV.U32 R14, RZ, RZ, R32 ;  /* 0x000000ffff0e9224 */ /* 0x010fc600078e0020 */
[----:B------:R-:W4:Y:S04]  /*1ed10*/  LDL.LU R32, [R1+0xf88] ;  /* 0x000f880001207983 */ /* 0x000f280000300800 */
[----:B------:R0:W4:Y:S02]  /*1ed20*/  @!P1 LDG.E.U16 R156, desc[UR8][R14.64] ;  /* 0x000000080e9c9981 */ /* 0x000124000c1e1500 */
[----:B0-----:R-:W-:Y:S02]  /*1ed30*/  @!P1 IMAD.MOV.U32 R14, RZ, RZ, R34 ;  /* 0x000000ffff0e9224 */ /* 0x001fe400078e0022 */
[----:B------:R-:W-:Y:S02]  /*1ed40*/  @!P1 IMAD.MOV.U32 R15, RZ, RZ, R41 ;  /* 0x000000ffff0f9224 */ /* 0x000fe400078e0029 */
[----:B------:R-:W4:Y:S04]  /*1ed50*/  LDL.LU R41, [R1+0xf8c] ;  /* 0x000f8c0001297983 */ /* 0x000f280000300800 */
[----:B------:R-:W4:Y:S04]  /*1ed60*/  LDL.LU R34, [R1+0xf6c] ;  /* 0x000f6c0001227983 */ /* 0x000f280000300800 */
[----:B------:R0:W4:Y:S04]  /*1ed70*/  @!P1 LDG.E.U16 R155, desc[UR8][R14.64] ;  /* 0x000000080e9b9981 */ /* 0x000128000c1e1500 */
[----:B------:R-:W0:Y:S04]  /*1ed80*/  LDL R14, [R1+0x1008] ;  /* 0x00100800010e7983 */ /* 0x000e280000100800 */
[----:B------:R-:W0:Y:S02]  /*1ed90*/  LDL R15, [R1+0x100c] ;  /* 0x00100c00010f7983 */ /* 0x000e240000100800 */
[----:B0-----:R-:W-:-:S04]  /*1eda0*/  @!P1 LOP3.LUT R15, R15, R14, RZ, 0x3c, !PT ;  /* 0x0000000e0f0f9212 */ /* 0x001fc800078e3cff */
[----:B------:R-:W-:-:S04]  /*1edb0*/  @!P1 LOP3.LUT R14, R15, R14, RZ, 0x3c, !PT ;  /* 0x0000000e0f0e9212 */ /* 0x000fc800078e3cff */
[----:B------:R-:W-:-:S05]  /*1edc0*/  @!P1 LOP3.LUT R15, R15, R14, RZ, 0x3c, !PT ;  /* 0x0000000e0f0f9212 */ /* 0x000fca00078e3cff */
[----:B------:R0:W4:Y:S04]  /*1edd0*/  @!P1 LDG.E.U16 R154, desc[UR8][R14.64] ;  /* 0x000000080e9a9981 */ /* 0x000128000c1e1500 */
[----:B------:R-:W0:Y:S02]  /*1ede0*/  LDL R15, [R1+0xfec] ;  /* 0x000fec00010f7983 */ /* 0x000e240000100800 */
[----:B0-----:R-:W-:Y:S02]  /*1edf0*/  @!P1 IMAD.MOV.U32 R14, RZ, RZ, R15 ;  /* 0x000000ffff0e9224 */ /* 0x001fe400078e000f */
[----:B---3--:R-:W-:-:S05]  /*1ee00*/  @!P1 IMAD.MOV.U32 R15, RZ, RZ, R48 ;  /* 0x000000ffff0f9224 */ /* 0x008fca00078e0030 */
[----:B------:R2:W3:Y:S02]  /*1ee10*/  @!P1 LDG.E.U16 R153, desc[UR8][R14.64] ;  /* 0x000000080e999981 */ /* 0x0004e4000c1e1500 */
[----:B--2---:R-:W-:Y:S02]  /*1ee20*/  @!P1 IMAD.MOV.U32 R14, RZ, RZ, R45 ;  /* 0x000000ffff0e9224 */ /* 0x004fe400078e002d */
[----:B------:R-:W-:-:S05]  /*1ee30*/  @!P1 IMAD.MOV.U32 R15, RZ, RZ, R24 ;  /* 0x000000ffff0f9224 */ /* 0x000fca00078e0018 */
[----:B------:R0:W2:Y:S02]  /*1ee40*/  @!P1 LDG.E.U16 R152, desc[UR8][R14.64] ;  /* 0x000000080e989981 */ /* 0x0000a4000c1e1500 */
[----:B0-----:R-:W-:Y:S02]  /*1ee50*/  @!P1 IMAD.MOV.U32 R14, RZ, RZ, R27 ;  /* 0x000000ffff0e9224 */ /* 0x001fe400078e001b */
[----:B------:R-:W-:-:S05]  /*1ee60*/  @!P1 IMAD.MOV.U32 R15, RZ, RZ, R38 ;  /* 0x000000ffff0f9224 */ /* 0x000fca00078e0026 */
[----:B------:R4:W2:Y:S02]  /*1ee70*/  @!P1 LDG.E.U16 R23, desc[UR8][R14.64] ;  /* 0x000000080e179981 */ /* 0x0008a4000c1e1500 */
[----:B----4-:R-:W-:Y:S02]  /*1ee80*/  @!P1 IMAD.MOV.U32 R14, RZ, RZ, R41 ;  /* 0x000000ffff0e9224 */ /* 0x010fe400078e0029 */
[----:B------:R-:W-:-:S05]  /*1ee90*/  @!P1 IMAD.MOV.U32 R15, RZ, RZ, R32 ;  /* 0x000000ffff0f9224 */ /* 0x000fca00078e0020 */
[----:B------:R0:W4:Y:S04]  /*1eea0*/  @!P1 LDG.E.U16 R22, desc[UR8][R14.64] ;  /* 0x000000080e169981 */ /* 0x000128000c1e1500 */
[----:B------:R-:W3:Y:S01]  /*1eeb0*/  LDL R15, [R1+0xf68] ;  /* 0x000f6800010f7983 */ /* 0x000ee20000100800 */
[----:B0-----:R-:W-:-:S05]  /*1eec0*/  @!P1 IMAD.MOV.U32 R14, RZ, RZ, R34 ;  /* 0x000000ffff0e9224 */ /* 0x001fca00078e0022 */
[----:B---3--:R0:W3:Y:S04]  /*1eed0*/  @!P1 LDG.E.U16 R21, desc[UR8][R14.64] ;  /* 0x000000080e159981 */ /* 0x0080e8000c1e1500 */
[----:B------:R-:W0:Y:S04]  /*1eee0*/  LDL R14, [R1+0x1318] ;  /* 0x00131800010e7983 */ /* 0x000e280000100800 */
[----:B------:R-:W0:Y:S02]  /*1eef0*/  LDL R15, [R1+0x1720] ;  /* 0x00172000010f7983 */ /* 0x000e240000100800 */
[----:B0-----:R-:W-:-:S04]  /*1ef00*/  @!P1 LOP3.LUT R15, R15, R14, RZ, 0x3c, !PT ;  /* 0x0000000e0f0f9212 */ /* 0x001fc800078e3cff */
[----:B------:R-:W-:-:S04]  /*1ef10*/  @!P1 LOP3.LUT R14, R15, R14, RZ, 0x3c, !PT ;  /* 0x0000000e0f0e9212 */ /* 0x000fc800078e3cff */
[----:B------:R-:W-:-:S05]  /*1ef20*/  @!P1 LOP3.LUT R15, R15, R14, RZ, 0x3c, !PT ;  /* 0x0000000e0f0f9212 */ /* 0x000fca00078e3cff */
[----:B------:R0:W3:Y:S04]  /*1ef30*/  @!P1 LDG.E.U16 R20, desc[UR8][R14.64] ;  /* 0x000000080e149981 */ /* 0x0000e8000c1e1500 */
[----:B------:R-:W0:Y:S04]  /*1ef40*/  LDL R14, [R1+0x1710] ;  /* 0x00171000010e7983 */ /* 0x000e280000100800 */
[----:B------:R-:W0:Y:S04]  /*1ef50*/  LDL R15, [R1+0x1b28] ;  /* 0x001b2800010f7983 */ /* 0x000e280000100800 */
[----:B------:R1:W-:Y:S02]  /*1ef60*/  STS.U16 [R3+UR4+0x14000], R19 ;  /* 0x0140001303007988 */ /* 0x0003e40008000404 */
[----:B-1----:R-:W-:-:S02]  /*1ef70*/  PRMT R19, RZ, 0x7610, R19 ;  /* 0x00007610ff137816 */ /* 0x002fc40000000013 */
        /* <DEDUP_REMOVED lines=30> */
[----:B------:R1:W-:Y:S04]  /*1f160*/  STS.U16 [R3+UR4+0x10800], R13 ;  /* 0x0108000d03007988 */ /* 0x0003e80008000404 */
[----:B------:R2:W-:Y:S01]  /*1f170*/  STS.U16 [R3+UR4+0x14800], R89 ;  /* 0x0148005903007988 */ /* 0x0005e20008000404 */
[----:B-1----:R-:W-:-:S03]  /*1f180*/  PRMT R13, RZ, 0x7610, R13 ;  /* 0x00007610ff0d7816 */ /* 0x002fc6000000000d */
[----:B--2---:R-:W2:Y:S01]  /*1f190*/  LDL.LU R89, [R1+0x2314] ;  /* 0x0023140001597983 */ /* 0x004ea20000300800 */
[----:B0-----:R-:W-:-:S04]  /*1f1a0*/  @!P1 LOP3.LUT R15, R15, R14, RZ, 0x3c, !PT ;  /* 0x0000000e0f0f9212 */ /* 0x001fc800078e3cff */
[----:B------:R-:W-:-:S04]  /*1f1b0*/  @!P1 LOP3.LUT R14, R15, R14, RZ, 0x3c, !PT ;  /* 0x0000000e0f0e9212 */ /* 0x000fc800078e3cff */
[----:B------:R-:W-:-:S05]  /*1f1c0*/  @!P1 LOP3.LUT R15, R15, R14, RZ, 0x3c, !PT ;  /* 0x0000000e0f0f9212 */ /* 0x000fca00078e3cff */
[----:B------:R0:W3:Y:S04]  /*1f1d0*/  @!P1 LDG.E.U16 R13, desc[UR8][R14.64] ;  /* 0x000000080e0d9981 */ /* 0x0000e8000c1e1500 */
[----:B------:R-:W0:Y:S04]  /*1f1e0*/  LDL R14, [R1+0x1a90] ;  /* 0x001a9000010e7983 */ /* 0x000e280000100800 */
[----:B------:R-:W0:Y:S01]  /*1f1f0*/  LDL R15, [R1+0x1a94] ;  /* 0x001a9400010f7983 */ /* 0x000e220000100800 */
[----:B------:R-:W-:-:S03]  /*1f200*/  PRMT R7, RZ, 0x7610, R7 ;  /* 0x00007610ff077816 */ /* 0x000fc60000000007 */
[----:B------:R1:W-:Y:S04]  /*1f210*/  STS.U16 [R3+UR4+0x10c00], R90 ;  /* 0x010c005a03007988 */ /* 0x0003e80008000404 */
[----:B------:R4:W-:Y:S04]  /*1f220*/  STS.U16 [R3+UR4+0x14c00], R91 ;  /* 0x014c005b03007988 */ /* 0x0009e80008000404 */
[----:B------:R2:W-:Y:S04]  /*1f230*/  STS.U16 [R3+UR4+0x11000], R92 ;  /* 0x0110005c03007988 */ /* 0x0005e80008000404 */
[----:B-1----:R-:W3:Y:S04]  /*1f240*/  LDL.LU R90, [R1+0x2310] ;  /* 0x00231000015a7983 */ /* 0x002ee80000300800 */
[----:B----4-:R-:W4:Y:S04]  /*1f250*/  LDL.LU R91, [R1+0x230c] ;  /* 0x00230c00015b7983 */ /* 0x010f280000300800 */
[----:B--2---:R-:W2:Y:S04]  /*1f260*/  LDL.LU R92, [R1+0x2308] ;  /* 0x00230800015c7983 */ /* 0x004ea80000300800 */
[----:B------:R1:W-:Y:S04]  /*1f270*/  STS.U16 [R3+UR4+0x15000], R93 ;  /* 0x0150005d03007988 */ /* 0x0003e80008000404 */
[----:B------:R1:W-:Y:S04]  /*1f280*/  STS.U16 [R3+UR4+0x11400], R94 ;  /* 0x0114005e03007988 */ /* 0x0003e80008000404 */
[----:B------:R1:W-:Y:S04]  /*1f290*/  STS.U16 [R3+UR4+0x15400], R95 ;  /* 0x0154005f03007988 */ /* 0x0003e80008000404 */
[----:B-1----:R-:W3:Y:S04]  /*1f2a0*/  LDL.LU R93, [R1+0x2304] ;  /* 0x00230400015d7983 */ /* 0x002ee80000300800 */
[----:B------:R-:W4:Y:S04]  /*1f2b0*/  LDL.LU R94, [R1+0x2300] ;  /* 0x00230000015e7983 */ /* 0x000f280000300800 */
[----:B------:R-:W2:Y:S04]  /*1f2c0*/  LDL.LU R95, [R1+0x22fc] ;  /* 0x0022fc00015f7983 */ /* 0x000ea80000300800 */
[----:B------:R-:W-:Y:S04]  /*1f2d0*/  STS.U16 [R3+UR4+0x11800], R244 ;  /* 0x011800f403007988 */ /* 0x000fe80008000404 */
[----:B------:R-:W-:Y:S04]  /*1f2e0*/  STS.U16 [R3+UR4+0x15800], R243 ;  /* 0x015800f303007988 */ /* 0x000fe80008000404 */
[----:B------:R-:W-:Y:S04]  /*1f2f0*/  STS.U16 [R3+UR4+0x11c00], R228 ;  /* 0x011c00e403007988 */ /* 0x000fe80008000404 */
[----:B------:R-:W-:Y:S04]  /*1f300*/  STS.U16 [R3+UR4+0x15c00], R227 ;  /* 0x015c00e303007988 */ /* 0x000fe80008000404 */
[----:B------:R1:W-:Y:S01]  /*1f310*/  STL [R1+0x1b88], R3 ;  /* 0x001b880301007387 */ /* 0x0003e20000100800 */
[----:B0-----:R-:W-:-:S04]  /*1f320*/  @!P1 LOP3.LUT R15, R15, R14, RZ, 0x3c, !PT ;  /* 0x0000000e0f0f9212 */ /* 0x001fc800078e3cff */
[----:B------:R-:W-:-:S04]  /*1f330*/  @!P1 LOP3.LUT R14, R15, R14, RZ, 0x3c, !PT ;  /* 0x0000000e0f0e9212 */ /* 0x000fc800078e3cff */
[----:B------:R-:W-:-:S05]  /*1f340*/  @!P1 LOP3.LUT R15, R15, R14, RZ, 0x3c, !PT ;  /* 0x0000000e0f0f9212 */ /* 0x000fca00078e3cff */
[----:B------:R0:W3:Y:S02]  /*1f350*/  @!P1 LDG.E.U16 R7, desc[UR8][R14.64] ;  /* 0x000000080e079981 */ /* 0x0000e4000c1e1500 */
[----:B0-----:R-:W-:Y:S02]  /*1f360*/  LOP3.LUT R15, R3, 0x10, RZ, 0x3c, !PT ;  /* 0x00000010030f7812 */ /* 0x001fe400078e3cff */
[----:B-1----:R-:W0:Y:S03]  /*1f370*/  S2R R3, SR_TID.X ;  /* 0x0000000000037919 */ /* 0x002e260000002100 */
[----:B------:R1:W-:Y:S04]  /*1f380*/  STS.U16 [R15+UR4+0x10080], R96 ;  /* 0x010080600f007988 */ /* 0x0003e80008000404 */
[----:B------:R4:W-:Y:S04]  /*1f390*/  STS.U16 [R15+UR4+0x14080], R97 ;  /* 0x014080610f007988 */ /* 0x0009e80008000404 */
[----:B------:R2:W-:Y:S04]  /*1f3a0*/  STS.U16 [R15+UR4+0x10480], R98 ;  /* 0x010480620f007988 */ /* 0x0005e80008000404 */
[----:B------:R-:W-:Y:S04]  /*1f3b0*/  STS.U16 [R15+UR4+0x14480], R99 ;  /* 0x014480630f007988 */ /* 0x000fe80008000404 */
        /* <DEDUP_REMOVED lines=8> */
[----:B-1----:R-:W3:Y:S04]  /*1f440*/  LDL.LU R96, [R1+0x22f8] ;  /* 0x0022f80001607983 */ /* 0x002ee80000300800 */
[----:B------:R0:W-:Y:S04]  /*1f450*/  STS.U16 [R15+UR4+0x11880], R242 ;  /* 0x011880f20f007988 */ /* 0x0001e80008000404 */
[----:B----4-:R-:W4:Y:S04]  /*1f460*/  LDL.LU R97, [R1+0x22f4] ;  /* 0x0022f40001617983 */ /* 0x010f280000300800 */
[----:B--2---:R-:W2:Y:S01]  /*1f470*/  LDL.LU R98, [R1+0x22f0] ;  /* 0x0022f00001627983 */ /* 0x004ea20000300800 */
[----:B0-----:R-:W-:-:S03]  /*1f480*/  IMAD.SHL.U32 R15, R3, 0x2, RZ ;  /* 0x00000002030f7824 */ /* 0x001fc600078e00ff */
[----:B------:R-:W3:Y:S01]  /*1f490*/  LDL.LU R99, [R1+0x22ec] ;  /* 0x0022ec0001637983 */ /* 0x000ee20000300800 */
[----:B------:R-:W-:-:S03]  /*1f4a0*/  LOP3.LUT R14, R3, 0x40, RZ, 0xc0, !PT ;  /* 0x00000040030e7812 */ /* 0x000fc600078ec0ff */
[----:B------:R-:W4:Y:S01]  /*1f4b0*/  LDL.LU R100, [R1+0x22e8] ;  /* 0x0022e80001647983 */ /* 0x000f220000300800 */
[----:B------:R-:W-:-:S03]  /*1f4c0*/  LOP3.LUT R15, R15, 0x7e, RZ, 0xc0, !PT ;  /* 0x0000007e0f0f7812 */ /* 0x000fc600078ec0ff */
[----:B------:R-:W2:Y:S04]  /*1f4d0*/  LDL.LU R101, [R1+0x22e4] ;  /* 0x0022e40001657983 */ /* 0x000ea80000300800 */
[----:B------:R-:W3:Y:S04]  /*1f4e0*/  LDL.LU R102, [R1+0x22e0] ;  /* 0x0022e00001667983 */ /* 0x000ee80000300800 */
[----:B------:R-:W4:Y:S01]  /*1f4f0*/  LDL.LU R103, [R1+0x22dc] ;  /* 0x0022dc0001677983 */ /* 0x000f220000300800 */
[----:B------:R-:W-:-:S03]  /*1f500*/  IMAD R14, R14, 0x80, R15 ;  /* 0x000000800e0e7824 */ /* 0x000fc600078e020f */
[----:B------:R-:W2:Y:S04]  /*1f510*/  LDL.LU R104, [R1+0x22d8] ;  /* 0x0022d80001687983 */ /* 0x000ea80000300800 */
[----:B------:R-:W3:Y:S04]  /*1f520*/  LDL.LU R106, [R1+0x22d4] ;  /* 0x0022d400016a7983 */ /* 0x000ee80000300800 */
[----:B------:R-:W3:Y:S04]  /*1f530*/  LDL.LU R107, [R1+0x22d0] ;  /* 0x0022d000016b7983 */ /* 0x000ee80000300800 */
[----:B------:R-:W3:Y:S04]  /*1f540*/  LDL.LU R108, [R1+0x22cc] ;  /* 0x0022cc00016c7983 */ /* 0x000ee80000300800 */
[----:B------:R-:W4:Y:S01]  /*1f550*/  LDL R15, [R1+0x1b78] ;  /* 0x001b7800010f7983 */ /* 0x000f220000100800 */
[----:B------:R-:W-:-:S03]  /*1f560*/  LOP3.LUT R14, R14, 0x20, RZ, 0x3c, !PT ;  /* 0x000000200e0e7812 */ /* 0x000fc600078e3cff */
[----:B----4-:R-:W-:Y:S04]  /*1f570*/  STS.U16 [R15+UR4+0x15880], R241 ;  /* 0x015880f10f007988 */ /* 0x010fe80008000404 */
[----:B------:R-:W-:Y:S04]  /*1f580*/  STS.U16 [R15+UR4+0x11c80], R226 ;  /* 0x011c80e20f007988 */ /* 0x000fe80008000404 */
[----:B------:R-:W-:Y:S04]  /*1f590*/  STS.U16 [R15+UR4+0x15c80], R225 ;  /* 0x015c80e10f007988 */ /* 0x000fe80008000404 */
        /* <DEDUP_REMOVED lines=11> */
[----:B------:R1:W-:Y:S04]  /*1f650*/  STS.U16 [R14+UR4+0x15500], R144 ;  /* 0x015500900e007988 */ /* 0x0003e80008000404 */
[----:B0-----:R-:W4:Y:S01]  /*1f660*/  LDL.LU R109, [R1+0x22c8] ;  /* 0x0022c800016d7983 */ /* 0x001f220000300800 */
[C---:B-1----:R-:W-:Y:S01]  /*1f670*/  IMAD.SHL.U32 R144, R3.reuse, 0x2, RZ ;  /* 0x0000000203907824 */ /* 0x042fe200078e00ff */
[----:B------:R-:W-:-:S02]  /*1f680*/  LOP3.LUT R3, R3, 0x40, RZ, 0xc0, !PT ;  /* 0x0000004003037812 */ /* 0x000fc400078ec0ff */
[----:B------:R-:W-:Y:S02]  /*1f690*/  STS.U16 [R14+UR4+0x11900], R240 ;  /* 0x011900f00e007988 */ /* 0x000fe40008000404 */
[----:B------:R-:W-:Y:S02]  /*1f6a0*/  LOP3.LUT R144, R144, 0x7e, RZ, 0xc0, !PT ;  /* 0x0000007e90907812 */ /* 0x000fe400078ec0ff */
[----:B------:R-:W4:Y:S03]  /*1f6b0*/  LDL.LU R110, [R1+0x22c4] ;  /* 0x0022c400016e7983 */ /* 0x000f260000300800 */
[----:B------:R-:W-:Y:S01]  /*1f6c0*/  IMAD R3, R3, 0x80, R144 ;  /* 0x0000008003037824 */ /* 0x000fe200078e0290 */
[----:B------:R-:W-:Y:S04]  /*1f6d0*/  STS.U16 [R14+UR4+0x15900], R239 ;  /* 0x015900ef0e007988 */ /* 0x000fe80008000404 */
[----:B------:R-:W-:Y:S01]  /*1f6e0*/  LOP3.LUT R3, R3, 0x30, RZ, 0x3c, !PT ;  /* 0x0000003003037812 */ /* 0x000fe200078e3cff */
        /* <DEDUP_REMOVED lines=12> */
[----:B------:R-:W4:Y:S01]  /*1f7b0*/  LDL.LU R111, [R1+0x22c0] ;  /* 0x0022c000016f7983 */ /* 0x000f220000300800 */
[----:B--2---:R-:W-:-:S02]  /*1f7c0*/  PRMT R104, RZ, 0x7610, R104 ;  /* 0x00007610ff687816 */ /* 0x004fc40000000068 */
[----:B------:R-:W-:Y:S02]  /*1f7d0*/  PRMT R77, RZ, 0x7610, R77 ;  /* 0x00007610ff4d7816 */ /* 0x000fe4000000004d */
[----:B------:R-:W-:Y:S01]  /*1f7e0*/  PRMT R76, RZ, 0x7610, R76 ;  /* 0x00007610ff4c7816 */ /* 0x000fe2000000004c */
[----:B0-----:R-:W0:Y:S01]  /*1f7f0*/  S2R R147, SR_TID.X ;  /* 0x0000000000937919 */ /* 0x001e220000002100 */
[----:B------:R-:W-:Y:S02]  /*1f800*/  PRMT R103, RZ, 0x7610, R103 ;  /* 0x00007610ff677816 */ /* 0x000fe40000000067 */
[----:B------:R-:W-:Y:S01]  /*1f810*/  PRMT R75, RZ, 0x7610, R75 ;  /* 0x00007610ff4b7816 */ /* 0x000fe2000000004b */
[----:B------:R-:W-:Y:S01]  /*1f820*/  STS.U16 [R3+UR4+0x11580], R146 ;  /* 0x0115809203007988 */ /* 0x000fe20008000404 */
[----:B---3--:R-:W-:Y:S02]  /*1f830*/  PRMT R102, RZ, 0x7610, R102 ;  /* 0x00007610ff667816 */ /* 0x008fe40000000066 */
[----:B------:R-:W-:Y:S01]  /*1f840*/  PRMT R74, RZ, 0x7610, R74 ;  /* 0x00007610ff4a7816 */ /* 0x000fe2000000004a */
[----:B------:R-:W-:Y:S01]  /*1f850*/  STS.U16 [R3+UR4+0x15580], R145 ;  /* 0x0155809103007988 */ /* 0x000fe20008000404 */
[----:B------:R-:W-:-:S02]  /*1f860*/  PRMT R101, RZ, 0x7610, R101 ;  /* 0x00007610ff657816 */ /* 0x000fc40000000065 */
[----:B------:R-:W-:Y:S01]  /*1f870*/  PRMT R73, RZ, 0x7610, R73 ;  /* 0x00007610ff497816 */ /* 0x000fe20000000049 */
[----:B------:R-:W-:Y:S01]  /*1f880*/  STS.U16 [R3+UR4+0x11980], R238 ;  /* 0x011980ee03007988 */ /* 0x000fe20008000404 */
[----:B------:R-:W-:Y:S02]  /*1f890*/  PRMT R100, RZ, 0x7610, R100 ;  /* 0x00007610ff647816 */ /* 0x000fe40000000064 */
[----:B------:R-:W-:Y:S01]  /*1f8a0*/  PRMT R72, RZ, 0x7610, R72 ;  /* 0x00007610ff487816 */ /* 0x000fe20000000048 */
[----:B------:R-:W2:Y:S01]  /*1f8b0*/  LDL.LU R112, [R1+0x22bc] ;  /* 0x0022bc0001707983 */ /* 0x000ea20000300800 */
[----:B------:R-:W-:Y:S02]  /*1f8c0*/  PRMT R99, RZ, 0x7610, R99 ;  /* 0x00007610ff637816 */ /* 0x000fe40000000063 */
[----:B------:R-:W-:Y:S02]  /*1f8d0*/  PRMT R71, RZ, 0x7610, R71 ;  /* 0x00007610ff477816 */ /* 0x000fe40000000047 */
[----:B------:R-:W-:-:S02]  /*1f8e0*/  PRMT R70, RZ, 0x7610, R70 ;  /* 0x00007610ff467816 */ /* 0x000fc40000000046 */
[----:B------:R-:W-:Y:S02]  /*1f8f0*/  PRMT R69, RZ, 0x7610, R69 ;  /* 0x00007610ff457816 */ /* 0x000fe40000000045 */
[----:B------:R-:W-:Y:S02]  /*1f900*/  PRMT R68, RZ, 0x7610, R68 ;  /* 0x00007610ff447816 */ /* 0x000fe40000000044 */
[----:B------:R-:W-:Y:S02]  /*1f910*/  PRMT R67, RZ, 0x7610, R67 ;  /* 0x00007610ff437816 */ /* 0x000fe40000000043 */
[----:B------:R-:W-:Y:S02]  /*1f920*/  PRMT R66, RZ, 0x7610, R66 ;  /* 0x00007610ff427816 */ /* 0x000fe40000000042 */
[----:B------:R-:W-:Y:S01]  /*1f930*/  PRMT R65, RZ, 0x7610, R65 ;  /* 0x00007610ff417816 */ /* 0x000fe20000000041 */
[C---:B0-----:R-:W-:Y:S01]  /*1f940*/  IMAD.SHL.U32 R15, R147.reuse, 0x2, RZ ;  /* 0x00000002930f7824 */ /* 0x041fe200078e00ff */
[----:B------:R-:W-:Y:S01]  /*1f950*/  LOP3.LUT R14, R147, 0x40, RZ, 0xc0, !PT ;  /* 0x00000040930e7812 */ /* 0x000fe200078ec0ff */
[----:B------:R-:W-:Y:S01]  /*1f960*/  STS.U16 [R3+UR4+0x15980], R237 ;  /* 0x015980ed03007988 */ /* 0x000fe20008000404 */
[----:B------:R-:W-:-:S02]  /*1f970*/  PRMT R98, RZ, 0x7610, R98 ;  /* 0x00007610ff627816 */ /* 0x000fc40000000062 */
[----:B------:R-:W-:Y:S01]  /*1f980*/  PRMT R64, RZ, 0x7610, R64 ;  /* 0x00007610ff407816 */ /* 0x000fe20000000040 */
[----:B------:R-:W3:Y:S01]  /*1f990*/  LDL.LU R113, [R1+0x22b8] ;  /* 0x0022b80001717983 */ /* 0x000ee20000300800 */
[----:B------:R-:W-:Y:S02]  /*1f9a0*/  LOP3.LUT R15, R15, 0x7e, RZ, 0xc0, !PT ;  /* 0x0000007e0f0f7812 */ /* 0x000fe400078ec0ff */
[----:B------:R-:W-:Y:S01]  /*1f9b0*/  PRMT R63, RZ, 0x7610, R63 ;  /* 0x00007610ff3f7816 */ /* 0x000fe2000000003f */
[----:B------:R-:W-:Y:S01]  /*1f9c0*/  STS.U16 [R3+UR4+0x11d80], R222 ;  /* 0x011d80de03007988 */ /* 0x000fe20008000404 */
[----:B------:R-:W-:Y:S01]  /*1f9d0*/  PRMT R97, RZ, 0x7610, R97 ;  /* 0x00007610ff617816 */ /* 0x000fe20000000061 */
[----:B------:R-:W-:Y:S01]  /*1f9e0*/  IMAD R14, R14, 0x80, R15 ;  /* 0x000000800e0e7824 */ /* 0x000fe200078e020f */
[----:B------:R-:W-:Y:S01]  /*1f9f0*/  PRMT R96, RZ, 0x7610, R96 ;  /* 0x00007610ff607816 */ /* 0x000fe20000000060 */
[----:B------:R-:W2:Y:S01]  /*1fa00*/  LDL.LU R114, [R1+0x22b4] ;  /* 0x0022b40001727983 */ /* 0x000ea20000300800 */
[----:B------:R-:W-:-:S02]  /*1fa10*/  PRMT R95, RZ, 0x7610, R95 ;  /* 0x00007610ff5f7816 */ /* 0x000fc4000000005f */
[----:B------:R-:W-:Y:S01]  /*1fa20*/  PRMT R62, RZ, 0x7610, R62 ;  /* 0x00007610ff3e7816 */ /* 0x000fe2000000003e */
[----:B------:R0:W-:Y:S01]  /*1fa30*/  STS.U16 [R3+UR4+0x15d80], R221 ;  /* 0x015d80dd03007988 */ /* 0x0001e20008000404 */
[----:B------:R-:W-:Y:S01]  /*1fa40*/  LOP3.LUT R14, R14, 0x40, RZ, 0x3c, !PT ;  /* 0x000000400e0e7812 */ /* 0x000fe200078e3cff */
[----:B------:R-:W-:Y:S01]  /*1fa50*/  IMAD.SHL.U32 R15, R147, 0x2, RZ ;  /* 0x00000002930f7824 */ /* 0x000fe200078e00ff */
[----:B------:R-:W-:Y:S01]  /*1fa60*/  PRMT R94, RZ, 0x7610, R94 ;  /* 0x00007610ff5e7816 */ /* 0x000fe2000000005e */
[----:B------:R-:W3:Y:S01]  /*1fa70*/  LDL.LU R115, [R1+0x22b0] ;  /* 0x0022b00001737983 */ /* 0x000ee20000300800 */
[----:B------:R-:W-:Y:S02]  /*1fa80*/  PRMT R93, RZ, 0x7610, R93 ;  /* 0x00007610ff5d7816 */ /* 0x000fe4000000005d */
[----:B------:R-:W-:Y:S01]  /*1fa90*/  PRMT R88, RZ, 0x7610, R88 ;  /* 0x00007610ff587816 */ /* 0x000fe20000000058 */
[----:B------:R-:W-:Y:S01]  /*1faa0*/  STS.U16 [R14+UR4+0x10200], R143 ;  /* 0x0102008f0e007988 */ /* 0x000fe20008000404 */
[----:B------:R-:W-:-:S02]  /*1fab0*/  PRMT R92, RZ, 0x7610, R92 ;  /* 0x00007610ff5c7816 */ /* 0x000fc4000000005c */
[----:B------:R-:W-:Y:S01]  /*1fac0*/  PRMT R61, RZ, 0x7610, R61 ;  /* 0x00007610ff3d7816 */ /* 0x000fe2000000003d */
[----:B------:R-:W-:Y:S01]  /*1fad0*/  STS.U16 [R14+UR4+0x14200], R142 ;  /* 0x0142008e0e007988 */ /* 0x000fe20008000404 */
[----:B------:R-:W-:Y:S02]  /*1fae0*/  PRMT R91, RZ, 0x7610, R91 ;  /* 0x00007610ff5b7816 */ /* 0x000fe4000000005b */
[----:B------:R-:W-:Y:S01]  /*1faf0*/  PRMT R87, RZ, 0x7610, R87 ;  /* 0x00007610ff577816 */ /* 0x000fe20000000057 */
[----:B------:R-:W-:Y:S01]  /*1fb00*/  STS.U16 [R14+UR4+0x10600], R141 ;  /* 0x0106008d0e007988 */ /* 0x000fe20008000404 */
        /* <DEDUP_REMOVED lines=20> */
[----:B------:R1:W-:Y:S01]  /*1fc50*/  STS.U16 [R14+UR4+0x15200], R50 ;  /* 0x015200320e007988 */ /* 0x0003e20008000404 */
[----:B0-----:R-:W-:-:S02]  /*1fc60*/  LOP3.LUT R3, R147, 0x40, RZ, 0xc0, !PT ;  /* 0x0000004093037812 */ /* 0x001fc400078ec0ff */
[----:B------:R-:W-:Y:S01]  /*1fc70*/  PRMT R54, RZ, 0x7610, R54 ;  /* 0x00007610ff367816 */ /* 0x000fe20000000036 */
[----:B------:R-:W2:Y:S01]  /*1fc80*/  LDL.LU R116, [R1+0x22ac] ;  /* 0x0022ac0001747983 */ /* 0x000ea20000300800 */
[----:B----4-:R-:W-:Y:S01]  /*1fc90*/  PRMT R110, RZ, 0x7610, R110 ;  /* 0x00007610ff6e7816 */ /* 0x010fe2000000006e */
[----:B-1----:R-:W-:Y:S02]  /*1fca0*/  IMAD.SHL.U32 R50, R147, 0x2, RZ ;  /* 0x0000000293327824 */ /* 0x002fe400078e00ff */
[----:B------:R-:W-:Y:S01]  /*1fcb0*/  STS.U16 [R14+UR4+0x11600], R252 ;  /* 0x011600fc0e007988 */ /* 0x000fe20008000404 */
[----:B------:R-:W-:Y:S02]  /*1fcc0*/  PRMT R109, RZ, 0x7610, R109 ;  /* 0x00007610ff6d7816 */ /* 0x000fe4000000006d */
[----:B------:R-:W-:Y:S01]  /*1fcd0*/  PRMT R80, RZ, 0x7610, R80 ;  /* 0x00007610ff507816 */ /* 0x000fe20000000050 */
[----:B------:R-:W4:Y:S01]  /*1fce0*/  LDL.LU R117, [R1+0x22a8] ;  /* 0x0022a80001757983 */ /* 0x000f220000300800 */
[----:B------:R-:W-:-:S02]  /*1fcf0*/  LOP3.LUT R50, R50, 0x7e, RZ, 0xc0, !PT ;  /* 0x0000007e32327812 */ /* 0x000fc400078ec0ff */
[----:B------:R-:W-:Y:S01]  /*1fd00*/  PRMT R53, RZ, 0x7610, R53 ;  /* 0x00007610ff357816 */ /* 0x000fe20000000035 */
[----:B------:R-:W-:Y:S01]  /*1fd10*/  STS.U16 [R14+UR4+0x15600], R251 ;  /* 0x015600fb0e007988 */ /* 0x000fe20008000404 */
[----:B------:R-:W-:Y:S01]  /*1fd20*/  PRMT R108, RZ, 0x7610, R108 ;  /* 0x00007610ff6c7816 */ /* 0x000fe2000000006c */
[----:B------:R-:W-:Y:S01]  /*1fd30*/  IMAD R3, R3, 0x80, R50 ;  /* 0x0000008003037824 */ /* 0x000fe200078e0232 */
[----:B------:R-:W-:Y:S01]  /*1fd40*/  PRMT R107, RZ, 0x7610, R107 ;  /* 0x00007610ff6b7816 */ /* 0x000fe2000000006b */
[----:B------:R-:W-:Y:S01]  /*1fd50*/  STS.U16 [R14+UR4+0x11a00], R236 ;  /* 0x011a00ec0e007988 */ /* 0x000fe20008000404 */
[----:B------:R-:W-:Y:S02]  /*1fd60*/  PRMT R79, RZ, 0x7610, R79 ;  /* 0x00007610ff4f7816 */ /* 0x000fe4000000004f */
[----:B------:R-:W-:Y:S01]  /*1fd70*/  PRMT R52, RZ, 0x7610, R52 ;  /* 0x00007610ff347816 */ /* 0x000fe20000000034 */
[----:B------:R-:W3:Y:S01]  /*1fd80*/  LDL.LU R118, [R1+0x22a4] ;  /* 0x0022a40001767983 */ /* 0x000ee20000300800 */
[----:B------:R-:W-:-:S02]  /*1fd90*/  LOP3.LUT R3, R3, 0x50, RZ, 0x3c, !PT ;  /* 0x0000005003037812 */ /* 0x000fc400078e3cff */
[----:B------:R-:W-:Y:S01]  /*1fda0*/  PRMT R78, RZ, 0x7610, R78 ;  /* 0x00007610ff4e7816 */ /* 0x000fe2000000004e */
[----:B------:R-:W-:Y:S01]  /*1fdb0*/  STS.U16 [R14+UR4+0x15a00], R235 ;  /* 0x015a00eb0e007988 */ /* 0x000fe20008000404 */
[----:B------:R-:W-:Y:S02]  /*1fdc0*/  LOP3.LUT R15, R15, 0x7e, RZ, 0xc0, !PT ;  /* 0x0000007e0f0f7812 */ /* 0x000fe400078ec0ff */
[----:B------:R-:W-:Y:S01]  /*1fdd0*/  PRMT R51, RZ, 0x7610, R51 ;  /* 0x00007610ff337816 */ /* 0x000fe20000000033 */
[----:B------:R-:W-:Y:S01]  /*1fde0*/  STS.U16 [R14+UR4+0x11e00], R220 ;  /* 0x011e00dc0e007988 */ /* 0x000fe20008000404 */
[----:B------:R-:W-:Y:S01]  /*1fdf0*/  PRMT R106, RZ, 0x7610, R106 ;  /* 0x00007610ff6a7816 */ /* 0x000fe2000000006a */
[----:B------:R-:W-:Y:S01]  /*1fe00*/  UMOV UR48, UR44 ;  /* 0x0000002c00307c82 */ /* 0x000fe20008000000 */
[----:B------:R-:W-:Y:S01]  /*1fe10*/  PRMT R244, RZ, 0x7610, R244 ;  /* 0x00007610fff47816 */ /* 0x000fe200000000f4 */
[----:B------:R0:W-:Y:S01]  /*1fe20*/  STS.U16 [R14+UR4+0x15e00], R219 ;  /* 0x015e00db0e007988 */ /* 0x0001e20008000404 */
[----:B------:R-:W-:Y:S01]  /*1fe30*/  PRMT R243, RZ, 0x7610, R243 ;  /* 0x00007610fff37816 */ /* 0x000fe200000000f3 */
[----:B------:R-:W-:Y:S01]  /*1fe40*/  UMOV UR49, UR45 ;  /* 0x0000002d00317c82 */ /* 0x000fe20008000000 */
[----:B------:R-:W-:Y:S01]  /*1fe50*/  PRMT R242, RZ, 0x7610, R242 ;  /* 0x00007610fff27816 */ /* 0x000fe200000000f2 */
[----:B------:R-:W-:Y:S01]  /*1fe60*/  STS.U16 [R3+UR4+0x10280], R134 ;  /* 0x0102808603007988 */ /* 0x000fe20008000404 */
[----:B------:R-:W-:Y:S01]  /*1fe70*/  PRMT R241, RZ, 0x7610, R241 ;  /* 0x00007610fff17816 */ /* 0x000fe200000000f1 */
[----:B------:R-:W-:Y:S01]  /*1fe80*/  UMOV UR12, UR24 ;  /* 0x00000018000c7c82 */ /* 0x000fe20008000000 */
[----:B------:R-:W-:Y:S01]  /*1fe90*/  PRMT R240, RZ, 0x7610, R240 ;  /* 0x00007610fff07816 */ /* 0x000fe200000000f0 */
[----:B------:R-:W-:Y:S01]  /*1fea0*/  STS.U16 [R3+UR4+0x14280], R133 ;  /* 0x0142808503007988 */ /* 0x000fe20008000404 */
[----:B------:R-:W-:Y:S01]  /*1feb0*/  PRMT R239, RZ, 0x7610, R239 ;  /* 0x00007610ffef7816 */ /* 0x000fe200000000ef */
[----:B------:R-:W-:Y:S01]  /*1fec0*/  UMOV UR13, UR25 ;  /* 0x00000019000d7c82 */ /* 0x000fe20008000000 */
[C---:B0-----:R-:W-:Y:S01]  /*1fed0*/  LOP3.LUT R14, R147.reuse, 0x40, RZ, 0xc0, !PT ;  /* 0x00000040930e7812 */ /* 0x041fe200078ec0ff */
[----:B------:R-:W-:Y:S01]  /*1fee0*/  STS.U16 [R3+UR4+0x10680], R132 ;  /* 0x0106808403007988 */ /* 0x000fe20008000404 */
[----:B------:R-:W-:Y:S01]  /*1fef0*/  PRMT R228, RZ, 0x7610, R228 ;  /* 0x00007610ffe47816 */ /* 0x000fe200000000e4 */
[----:B------:R-:W-:Y:S01]  /*1ff00*/  UMOV UR16, UR28 ;  /* 0x0000001c00107c82 */ /* 0x000fe20008000000 */
[----:B------:R-:W-:Y:S01]  /*1ff10*/  PRMT R227, RZ, 0x7610, R227 ;  /* 0x00007610ffe37816 */ /* 0x000fe200000000e3 */
[----:B------:R-:W-:Y:S01]  /*1ff20*/  STS.U16 [R3+UR4+0x14680], R131 ;  /* 0x0146808303007988 */ /* 0x000fe20008000404 */
[----:B------:R-:W-:Y:S01]  /*1ff30*/  IMAD R14, R14, 0x80, R15 ;  /* 0x000000800e0e7824 */ /* 0x000fe200078e020f */
[----:B------:R-:W-:Y:S01]  /*1ff40*/  PRMT R226, RZ, 0x7610, R226 ;  /* 0x00007610ffe27816 */ /* 0x000fe200000000e2 */
[----:B------:R-:W-:Y:S01]  /*1ff50*/  UMOV UR17, UR29 ;  /* 0x0000001d00117c82 */ /* 0x000fe20008000000 */
[----:B------:R-:W-:Y:S01]  /*1ff60*/  STS.U16 [R3+UR4+0x10a80], R130 ;  /* 0x010a808203007988 */ /* 0x000fe20008000404 */
[----:B------:R-:W-:Y:S01]  /*1ff70*/  PRMT R225, RZ, 0x7610, R225 ;  /* 0x00007610ffe17816 */ /* 0x000fe200000000e1 */
[----:B------:R-:W-:Y:S01]  /*1ff80*/  UMOV UR20, UR32 ;  /* 0x0000002000147c82 */ /* 0x000fe20008000000 */
[----:B------:R-:W-:Y:S01]  /*1ff90*/  PRMT R224, RZ, 0x7610, R224 ;  /* 0x00007610ffe07816 */ /* 0x000fe200000000e0 */
[----:B------:R-:W-:Y:S01]  /*1ffa0*/  STS.U16 [R3+UR4+0x14a80], R129 ;  /* 0x014a808103007988 */ /* 0x000fe20008000404 */
[----:B------:R-:W-:Y:S01]  /*1ffb0*/  PRMT R223, RZ, 0x7610, R223 ;  /* 0x00007610ffdf7816 */ /* 0x000fe200000000df */
[----:B------:R-:W-:Y:S01]  /*1ffc0*/  UMOV UR21, UR33 ;  /* 0x0000002100157c82 */ /* 0x000fe20008000000 */
[----:B------:R-:W-:Y:S01]  /*1ffd0*/  UIADD3.64 UR40, UR24, 0x180, URZ ;  /* 0x0000018018287897 */ /* 0x000fe2000fffe03f */
[----:B------:R-:W-:Y:S01]  /*1ffe0*/  STS.U16 [R3+UR4+0x10e80], R128 ;  /* 0x010e808003007988 */ /* 0x000fe20008000404 */
[----:B------:R-:W-:Y:S01]  /*1fff0*/  UMOV UR42, UR46 ;  /* 0x0000002e002a7c82 */ /* 0x000fe20008000000 */
[----:B------:R-:W-:Y:S01]  /*20000*/  UMOV UR43, UR47 ;  /* 0x0000002f002b7c82 */ /* 0x000fe20008000000 */
[----:B------:R-:W-:Y:S01]  /*20010*/  UIADD3.64 UR36, UR24, 0x200, URZ ;  /* 0x0000020018247897 */ /* 0x000fe2000fffe03f */
[----:B------:R-:W-:Y:S01]  /*20020*/  STS.U16 [R3+UR4+0x14e80], R127 ;  /* 0x014e807f03007988 */ /* 0x000fe20008000404 */
[----:B------:R-:W-:Y:S01]  /*20030*/  LOP3.LUT R14, R14, 0x60, RZ, 0x3c, !PT ;  /* 0x000000600e0e7812 */ /* 0x000fe200078e3cff */
[----:B------:R-:W-:Y:S01]  /*20040*/  UMOV UR38, UR26 ;  /* 0x0000001a00267c82 */ /* 0x000fe20008000000 */
[----:B------:R-:W-:Y:S01]  /*20050*/  UMOV UR39, UR27 ;  /* 0x0000001b00277c82 */ /* 0x000fe20008000000 */
[----:B------:R-:W-:Y:S01]  /*20060*/  STS.U16 [R3+UR4+0x11280], R126 ;  /* 0x0112807e03007988 */ /* 0x000fe20008000404 */
[----:B------:R-:W0:Y:S03]  /*20070*/  LDC R12, c[0x0][0x238] ;  /* 0x00008e00ff0c7b82 */ /* 0x000e260000000800 */
[----:B------:R-:W-:Y:S04]  /*20080*/  STS.U16 [R3+UR4+0x15280], R105 ;  /* 0x0152806903007988 */ /* 0x000fe80008000404 */
[----:B------:R-:W-:Y:S04]  /*20090*/  STS.U16 [R3+UR4+0x11680], R250 ;  /* 0x011680fa03007988 */ /* 0x000fe80008000404 */
[----:B------:R-:W-:Y:S04]  /*200a0*/  STS.U16 [R3+UR4+0x15680], R249 ;  /* 0x015680f903007988 */ /* 0x000fe80008000404 */
[----:B------:R-:W-:Y:S04]  /*200b0*/  STS.U16 [R3+UR4+0x11a80], R234 ;  /* 0x011a80ea03007988 */ /* 0x000fe80008000404 */
        /* <DEDUP_REMOVED lines=12> */
[----:B------:R0:W-:Y:S01]  /*20180*/  STS.U16 [R14+UR4+0x15300], R4 ;  /* 0x015300040e007988 */ /* 0x0001e20008000404 */
[----:B-1----:R-:W-:-:S03]  /*20190*/  LOP3.LUT R3, R147, 0x40, RZ, 0xc0, !PT ;  /* 0x0000004093037812 */ /* 0x002fc600078ec0ff */
[----:B------:R-:W2:Y:S04]  /*201a0*/  LDL.LU R119, [R1+0x22a0] ;  /* 0x0022a00001777983 */ /* 0x000ea80000300800 */
[----:B------:R-:W4:Y:S01]  /*201b0*/  LDL.LU R120, [R1+0x229c] ;  /* 0x00229c0001787983 */ /* 0x000f220000300800 */
[----:B0-----:R-:W-:-:S03]  /*201c0*/  IMAD.SHL.U32 R4, R147, 0x2, RZ ;  /* 0x0000000293047824 */ /* 0x001fc600078e00ff */
[----:B------:R-:W3:Y:S02]  /*201d0*/  LDL.LU R121, [R1+0x2298] ;  /* 0x0022980001797983 */ /* 0x000ee40000300800 */
[----:B------:R-:W-:Y:S02]  /*201e0*/  LOP3.LUT R4, R4, 0x7e, RZ, 0xc0, !PT ;  /* 0x0000007e04047812 */ /* 0x000fe400078ec0ff */
[----:B------:R-:W2:Y:S03]  /*201f0*/  LDL.LU R122, [R1+0x2294] ;  /* 0x00229400017a7983 */ /* 0x000ea60000300800 */
[----:B------:R-:W-:Y:S01]  /*20200*/  IMAD R3, R3, 0x80, R4 ;  /* 0x0000008003037824 */ /* 0x000fe200078e0204 */
[----:B------:R-:W-:Y:S04]  /*20210*/  STS.U16 [R14+UR4+0x11700], R248 ;  /* 0x011700f80e007988 */ /* 0x000fe80008000404 */
[----:B------:R-:W4:Y:S01]  /*20220*/  LDL.LU R123, [R1+0x2290] ;  /* 0x00229000017b7983 */ /* 0x000f220000300800 */
[----:B------:R-:W-:-:S03]  /*20230*/  LOP3.LUT R3, R3, 0x70, RZ, 0x3c, !PT ;  /* 0x0000007003037812 */ /* 0x000fc600078e3cff */
[----:B------:R-:W-:Y:S04]  /*20240*/  STS.U16 [R14+UR4+0x15700], R247 ;  /* 0x015700f70e007988 */ /* 0x000fe80008000404 */
[----:B------:R-:W3:Y:S04]  /*20250*/  LDL.LU R124, [R1+0x228c] ;  /* 0x00228c00017c7983 */ /* 0x000ee80000300800 */
[----:B------:R-:W-:Y:S04]  /*20260*/  STS.U16 [R14+UR4+0x11b00], R232 ;  /* 0x011b00e80e007988 */ /* 0x000fe80008000404 */
[----:B------:R-:W2:Y:S04]  /*20270*/  LDL.LU R125, [R1+0x2288] ;  /* 0x00228800017d7983 */ /* 0x000ea80000300800 */
[----:B------:R-:W-:Y:S04]  /*20280*/  STS.U16 [R14+UR4+0x15b00], R231 ;  /* 0x015b00e70e007988 */ /* 0x000fe80008000404 */
[----:B------:R-:W4:Y:S04]  /*20290*/  LDL.LU R2, [R1+0x2284] ;  /* 0x0022840001027983 */ /* 0x000f280000300800 */
[----:B------:R-:W-:Y:S04]  /*202a0*/  STS.U16 [R14+UR4+0x11f00], R216 ;  /* 0x011f00d80e007988 */ /* 0x000fe80008000404 */
[----:B------:R0:W-:Y:S04]  /*202b0*/  STS.U16 [R14+UR4+0x15f00], R215 ;  /* 0x015f00d70e007988 */ /* 0x0001e80008000404 */
[----:B------:R-:W-:Y:S04]  /*202c0*/  STS.U16 [R3+UR4+0x10380], R36 ;  /* 0x0103802403007988 */ /* 0x000fe80008000404 */
[----:B------:R-:W-:Y:S04]  /*202d0*/  STS.U16 [R3+UR4+0x14380], R35 ;  /* 0x0143802303007988 */ /* 0x000fe80008000404 */
[----:B------:R-:W-:Y:S04]  /*202e0*/  STS.U16 [R3+UR4+0x10780], R33 ;  /* 0x0107802103007988 */ /* 0x000fe80008000404 */
[----:B------:R-:W3:Y:S04]  /*202f0*/  LDL.LU R0, [R1+0x2280] ;  /* 0x0022800001007983 */ /* 0x000ee80000300800 */
[----:B------:R-:W-:Y:S04]  /*20300*/  STS.U16 [R3+UR4+0x14780], R30 ;  /* 0x0147801e03007988 */ /* 0x000fe80008000404 */
[----:B------:R1:W-:Y:S04]  /*20310*/  STS.U16 [R3+UR4+0x10b80], R29 ;  /* 0x010b801d03007988 */ /* 0x0003e80008000404 */
[----:B------:R-:W2:Y:S04]  /*20320*/  LDL R15, [R1+0x171c] ;  /* 0x00171c00010f7983 */ /* 0x000ea80000100800 */
[----:B0-----:R-:W2:Y:S04]  /*20330*/  LDL R14, [R1+0x1b34] ;  /* 0x001b3400010e7983 */ /* 0x001ea80000100800 */
[----:B-1----:R-:W3:Y:S04]  /*20340*/  LDL R29, [R1+0x1b30] ;  /* 0x001b3000011d7983 */ /* 0x002ee80000100800 */
[----:B------:R-:W3:Y:S04]  /*20350*/  LDL R35, [R1+0x1718] ;  /* 0x0017180001237983 */ /* 0x000ee80000100800 */
[----:B------:R0:W-:Y:S04]  /*20360*/  STS.U16 [R3+UR4+0x14b80], R28 ;  /* 0x014b801c03007988 */ /* 0x0001e80008000404 */
[----:B------:R-:W3:Y:S04]  /*20370*/  LDL R33, [R1+0x170c] ;  /* 0x00170c0001217983 */ /* 0x000ee80000100800 */
[----:B------:R-:W3:Y:S04]  /*20380*/  LDL R40, [R1+0x1314] ;  /* 0x0013140001287983 */ /* 0x000ee80000100800 */
[----:B0-----:R-:W3:Y:S04]  /*20390*/  LDL R28, [R1+0x1b24] ;  /* 0x001b2400011c7983 */ /* 0x001ee80000100800 */
[----:B------:R-:W3:Y:S04]  /*203a0*/  LDL R39, [R1+0x1b20] ;  /* 0x001b200001277983 */ /* 0x000ee80000100800 */
[----:B------:R-:W3:Y:S04]  /*203b0*/  LDL R44, [R1+0x1b08] ;  /* 0x001b0800012c7983 */ /* 0x000ee80000100800 */
[----:B------:R-:W3:Y:S04]  /*203c0*/  LDL R37, [R1+0x1b0c] ;  /* 0x001b0c0001257983 */ /* 0x000ee80000100800 */
[----:B------:R0:W-:Y:S04]  /*203d0*/  STS.U16 [R3+UR4+0x10f80], R26 ;  /* 0x010f801a03007988 */ /* 0x0001e80008000404 */
[----:B------:R-:W3:Y:S04]  /*203e0*/  LDL R30, [R1+0x1b00] ;  /* 0x001b0000011e7983 */ /* 0x000ee80000100800 */
[----:B------:R-:W3:Y:S04]  /*203f0*/  LDL R43, [R1+0x1ae8] ;  /* 0x001ae800012b7983 */ /* 0x000ee80000100800 */
[----:B0-----:R-:W3:Y:S04]  /*20400*/  LDL R26, [R1+0x1b04] ;  /* 0x001b0400011a7983 */ /* 0x001ee80000100800 */
        /* <DEDUP_REMOVED lines=9> */
[----:B------:R-:W3:Y:S04]  /*204a0*/  LDL R42, [R1+0x1aec] ;  /* 0x001aec00012a7983 */ /* 0x000ee80000100800 */
[----:B0-----:R-:W3:Y:S04]  /*204b0*/  LDL.LU R3, [R1+0xf70] ;  /* 0x000f700001037983 */ /* 0x001ee80000300800 */
[----:B------:R-:W3:Y:S04]  /*204c0*/  LDL.LU R6, [R1+0xf60] ;  /* 0x000f600001067983 */ /* 0x000ee80000300800 */
[----:B------:R-:W3:Y:S04]  /*204d0*/  LDL.LU R5, [R1+0xf58] ;  /* 0x000f580001057983 */ /* 0x000ee80000300800 */
[----:B------:R-:W3:Y:S04]  /*204e0*/  LDL.LU R4, [R1+0xf50] ;  /* 0x000f500001047983 */ /* 0x000ee80000300800 */
[----:B----4-:R-:W-:Y:S01]  /*204f0*/  STS.U16 [R2+UR4], R212 ;  /* 0x000000d402007988 */ /* 0x010fe20008000404 */
[----:B------:R-:W-:-:S03]  /*20500*/  LOP3.LUT R105, R2, 0x20, RZ, 0x3c, !PT ;  /* 0x0000002002697812 */ /* 0x000fc600078e3cff */
        /* <DEDUP_REMOVED lines=63> */
[----:B------:R0:W-:Y:S04]  /*20900*/  STL [R1+0x1b8c], R2 ;  /* 0x001b8c0201007387 */ /* 0x0001e80000100800 */
[----:B--2---:R3:W2:Y:S04]  /*20910*/  @!P1 LDG.E.U16 R104, desc[UR8][R14.64] ;  /* 0x000000080e689981 */ /* 0x0046a8000c1e1500 */
[----:B0-----:R-:W4:Y:S04]  /*20920*/  LDL.LU R2, [R1+0xf78] ;  /* 0x000f780001027983 */ /* 0x001f280000300800 */
[----:B------:R-:W2:Y:S04]  /*20930*/  LDL R36, [R1+0x1ae0] ;  /* 0x001ae00001247983 */ /* 0x000ea80000100800 */
[----:B------:R-:W4:Y:S01]  /*20940*/  LDL R25, [R1+0x1ae4] ;  /* 0x001ae40001197983 */ /* 0x000f220000100800 */
[----:B---3--:R-:W-:-:S03]  /*20950*/  @!P1 IMAD.MOV.U32 R14, RZ, RZ, R29 ;  /* 0x000000ffff0e9224 */ /* 0x008fc600078e001d */
[----:B------:R-:W3:Y:S01]  /*20960*/  LDL R29, [R1+0x1acc] ;  /* 0x001acc00011d7983 */ /* 0x000ee20000100800 */
[----:B------:R-:W-:-:S03]  /*20970*/  @!P1 IMAD.MOV.U32 R15, RZ, RZ, R35 ;  /* 0x000000ffff0f9224 */ /* 0x000fc600078e0023 */
[----:B------:R-:W3:Y:S04]  /*20980*/  LDL R35, [R1+0x1ac8] ;  /* 0x001ac80001237983 */ /* 0x000ee80000100800 */
[----:B------:R0:W3:Y:S02]  /*20990*/  @!P1 LDG.E.U16 R77, desc[UR8][R14.64] ;  /* 0x000000080e4d9981 */ /* 0x0000e4000c1e1500 */
[----:B0-----:R-:W-:Y:S02]  /*209a0*/  @!P1 IMAD.MOV.U32 R14, RZ, RZ, R28 ;  /* 0x000000ffff0e9224 */ /* 0x001fe400078e001c */
[----:B------:R-:W3:Y:S01]  /*209b0*/  LDL R28, [R1+0x1ac4] ;  /* 0x001ac400011c7983 */ /* 0x000ee20000100800 */
[----:B------:R-:W-:-:S03]  /*209c0*/  @!P1 IMAD.MOV.U32 R15, RZ, RZ, R33 ;  /* 0x000000ffff0f9224 */ /* 0x000fc600078e0021 */
[----:B------:R-:W3:Y:S04]  /*209d0*/  LDL R33, [R1+0x1ac0] ;  /* 0x001ac00001217983 */ /* 0x000ee80000100800 */
[----:B------:R0:W3:Y:S02]  /*209e0*/  @!P1 LDG.E.U16 R103, desc[UR8][R14.64] ;  /* 0x000000080e679981 */ /* 0x0000e4000c1e1500 */
[----:B0-----:R-:W-:Y:S02]  /*209f0*/  @!P1 IMAD.MOV.U32 R14, RZ, RZ, R39 ;  /* 0x000000ffff0e9224 */ /* 0x001fe400078e0027 */
[----:B------:R-:W-:Y:S01]  /*20a00*/  @!P1 IMAD.MOV.U32 R15, RZ, RZ, R40 ;  /* 0x000000ffff0f9224 */ /* 0x000fe200078e0028 */
[----:B------:R-:W3:Y:S04]  /*20a10*/  LDL R39, [R1+0x1aac] ;  /* 0x001aac0001277983 */ /* 0x000ee80000100800 */
[----:B------:R-:W3:Y:S04]  /*20a20*/  LDL R40, [R1+0x1aa8] ;  /* 0x001aa80001287983 */ /* 0x000ee80000100800 */
[----:B------:R0:W3:Y:S02]  /*20a30*/  @!P1 LDG.E.U16 R76, desc[UR8][R14.64] ;  /* 0x000000080e4c9981 */ /* 0x0000e4000c1e1500 */
[----:B0-----:R-:W-:-:S02]  /*20a40*/  @!P1 IMAD.MOV.U32 R14, RZ, RZ, R37 ;  /* 0x000000ffff0e9224 */ /* 0x001fc400078e0025 */
        /* <DEDUP_REMOVED lines=14> */
[----:B--2---:R-:W-:-:S02]  /*20b30*/  @!P1 IMAD.MOV.U32 R15, RZ, RZ, R36 ;  /* 0x000000ffff0f9224 */ /* 0x004fc400078e0024 */
[----:B------:R-:W2:Y:S01]  /*20b40*/  LDL R36, [R1+0x1a70] ;  /* 0x001a700001247983 */ /* 0x000ea20000100800 */
[----:B----4-:R-:W-:-:S03]  /*20b50*/  @!P1 IMAD.MOV.U32 R14, RZ, RZ, R25 ;  /* 0x000000ffff0e9224 */ /* 0x010fc600078e0019 */
[----:B------:R-:W4:Y:S04]  /*20b60*/  LDL R25, [R1+0x1a74] ;  /* 0x001a740001197983 */ /* 0x000f280000100800 */
[----:B------:R3:W4:Y:S02]  /*20b70*/  @!P1 LDG.E.U16 R74, desc[UR8][R14.64] ;  /* 0x000000080e4a9981 */ /* 0x000724000c1e1500 */
[----:B---3--:R-:W-:Y:S02]  /*20b80*/  @!P1 IMAD.MOV.U32 R14, RZ, RZ, R29 ;  /* 0x000000ffff0e9224 */ /* 0x008fe400078e001d */
        /* <DEDUP_REMOVED lines=23> */
[----:B------:R0:W3:Y:S01]  /*20d00*/  @!P1 LDG.E.U16 R98, desc[UR8][R14.64] ;  /* 0x000000080e629981 */ /* 0x0000e2000c1e1500 */
[----:B------:R-:W-:Y:S01]  /*20d10*/  PRMT R125, RZ, 0x7610, R125 ;  /* 0x00007610ff7d7816 */ /* 0x000fe2000000007d */
        /* <DEDUP_REMOVED lines=18> */
[----:B------:R-:W3:Y:S01]  /*20e40*/  LDL R33, [R1+0x1a10] ;  /* 0x001a100001217983 */ /* 0x000ee20000100800 */
[----:B------:R-:W-:-:S03]  /*20e50*/  PRMT R124, RZ, 0x7610, R124 ;  /* 0x00007610ff7c7816 */ /* 0x000fc6000000007c */
[----:B------:R0:W3:Y:S02]  /*20e60*/  @!P1 LDG.E.U16 R70, desc[UR8][R14.64] ;  /* 0x000000080e469981 */ /* 0x0000e4000c1e1500 */
[----:B0-----:R-:W-:Y:S02]  /*20e70*/  @!P1 IMAD.MOV.U32 R14, RZ, RZ, R39 ;  /* 0x000000ffff0e9224 */ /* 0x001fe400078e0027 */
        /* <DEDUP_REMOVED lines=20> */
[----:B--2---:R-:W-:Y:S02]  /*20fc0*/  @!P1 IMAD.MOV.U32 R15, RZ, RZ, R36 ;  /* 0x000000ffff0f9224 */ /* 0x004fe400078e0024 */
        /* <DEDUP_REMOVED lines=13> */
[----:B------:R-:W-:-:S06]  /*210a0*/  PRMT R122, RZ, 0x7610, R122 ;  /* 0x00007610ff7a7816 */ /* 0x000fcc000000007a */
        /* <DEDUP_REMOVED lines=37> */
[----:B------:R0:W3:Y:S01]  /*21300*/  @!P1 LDG.E.U16 R92, desc[UR8][R14.64] ;  /* 0x000000080e5c9981 */ /* 0x0000e2000c1e1500 */
[----:B------:R-:W-:Y:S01]  /*21310*/  PRMT R119, RZ, 0x7610, R119 ;  /* 0x00007610ff777816 */ /* 0x000fe20000000077 */
        /* <DEDUP_REMOVED lines=233> */
[----:B------:R-:W3:Y:S01]  /*221b0*/  LDL R30, [R1+0x17a0] ;  /* 0x0017a000011e7983 */ /* 0x000ee20000100800 */
[----:B------:R-:W-:-:S03]  /*221c0*/  PRMT R250, RZ, 0x7610, R250 ;  /* 0x00007610fffa7816 */ /* 0x000fc600000000fa */
[----:B------:R0:W3:Y:S01]  /*221d0*/  @!P1 LDG.E.U16 R251, desc[UR8][R14.64] ;  /* 0x000000080efb9981 */ /* 0x0000e2000c1e1500 */
[----:B------:R-:W-:Y:S01]  /*221e0*/  PRMT R249, RZ, 0x7610, R249 ;  /* 0x00007610fff97816 */ /* 0x000fe200000000f9 */
        /* <DEDUP_REMOVED lines=20> */
[----:B------:R-:W-:Y:S02]  /*22330*/  PRMT R247, RZ, 0x7610, R247 ;  /* 0x00007610fff77816 */ /* 0x000fe400000000f7 */
[----:B------:R-:W-:-:S04]  /*22340*/  PRMT R246, RZ, 0x7610, R246 ;  /* 0x00007610fff67816 */ /* 0x000fc800000000f6 */
        /* <DEDUP_REMOVED lines=207> */
[----:B------:R-:W-:-:S05]  /*23040*/  @!P1 IMAD.MOV.U32 R15, RZ, RZ, R44 ;  /* 0x000000ffff0f9224 */ /* 0x000fca00078e002c */
[----:B------:R0:W3:Y:S01]  /*23050*/  @!P1 LDG.E.U16 R210, desc[UR8][R14.64] ;  /* 0x000000080ed29981 */ /* 0x0000e2000c1e1500 */
[----:B------:R-:W-:Y:S01]  /*23060*/  PRMT R209, RZ, 0x7610, R209 ;  /* 0x00007610ffd17816 */ /* 0x000fe200000000d1 */
[----:B0-----:R-:W-:Y:S02]  /*23070*/  @!P1 IMAD.MOV.U32 R14, RZ, RZ, R26 ;  /* 0x000000ffff0e9224 */ /* 0x001fe400078e001a */
[----:B------:R-:W3:Y:S01]  /*23080*/  LDL R26, [R1+0x11d4] ;  /* 0x0011d400011a7983 */ /* 0x000ee20000100800 */
[----:B------:R-:W-:-:S03]  /*23090*/  @!P1 IMAD.MOV.U32 R15, RZ, RZ, R30 ;  /* 0x000000ffff0f9224 */ /* 0x000fc600078e001e */
[----:B------:R-:W3:Y:S04]  /*230a0*/  LDL R30, [R1+0x11d0] ;  /* 0x0011d000011e7983 */ /* 0x000ee80000100800 */
[----:B------:R-:W3:Y:S01]  /*230b0*/  LDL.LU R46, [R1+0x11dc] ;  /* 0x0011dc00012e7983 */ /* 0x000ee20000300800 */
[----:B------:R-:W-:-:S03]  /*230c0*/  PRMT R208, RZ, 0x7610, R208 ;  /* 0x00007610ffd07816 */ /* 0x000fc600000000d0 */
[----:B------:R0:W3:Y:S04]  /*230d0*/  @!P1 LDG.E.U16 R209, desc[UR8][R14.64] ;  /* 0x000000080ed19981 */ /* 0x0000e8000c1e1500 */
[----:B------:R-:W3:Y:S01]  /*230e0*/  LDL R44, [R1+0x11c0] ;  /* 0x0011c000012c7983 */ /* 0x000ee20000100800 */
[----:B------:R-:W-:Y:S02]  /*230f0*/  PRMT R207, RZ, 0x7610, R207 ;  /* 0x00007610ffcf7816 */ /* 0x000fe400000000cf */
[----:B------:R-:W-:Y:S01]  /*23100*/  PRMT R206, RZ, 0x7610, R206 ;  /* 0x00007610ffce7816 */ /* 0x000fe200000000ce */
[----:B------:R-:W3:Y:S01]  /*23110*/  LDL R49, [R1+0x10c0] ;  /* 0x0010c00001317983 */ /* 0x000ee20000100800 */
[----:B0-----:R-:W-:Y:S02]  /*23120*/  @!P1 IMAD.MOV.U32 R14, RZ, RZ, R42 ;  /* 0x000000ffff0e9224 */ /* 0x001fe400078e002a */
[----:B------:R-:W-:Y:S01]  /*23130*/  @!P1 IMAD.MOV.U32 R15, RZ, RZ, R43 ;  /* 0x000000ffff0f9224 */ /* 0x000fe200078e002b */
[----:B------:R-:W-:Y:S01]  /*23140*/  PRMT R205, RZ, 0x7610, R205 ;  /* 0x00007610ffcd7816 */ /* 0x000fe200000000cd */
[----:B------:R-:W3:Y:S04]  /*23150*/  LDL R43, [R1+0x11c4] ;  /* 0x0011c400012b7983 */ /* 0x000ee80000100800 */
[----:B------:R2:W3:Y:S01]  /*23160*/  @!P1 LDG.E.U16 R208, desc[UR8][R14.64] ;  /* 0x000000080ed09981 */ /* 0x0004e2000c1e1500 */
[----:B------:R-:W-:-:S03]  /*23170*/  PRMT R204, RZ, 0x7610, R204 ;  /* 0x00007610ffcc7816 */ /* 0x000fc600000000cc */
[----:B------:R-:W3:Y:S01]  /*23180*/  LDL R42, [R1+0x1198] ;  /* 0x00119800012a7983 */ /* 0x000ee20000100800 */
[----:B------:R-:W-:Y:S02]  /*23190*/  PRMT R203, RZ, 0x7610, R203 ;  /* 0x00007610ffcb7816 */ /* 0x000fe400000000cb */
[----:B------:R-:W-:Y:S01]  /*231a0*/  PRMT R202, RZ, 0x7610, R202 ;  /* 0x00007610ffca7816 */ /* 0x000fe200000000ca */
[----:B------:R-:W3:Y:S01]  /*231b0*/  LDL R47, [R1+0x10c4] ;  /* 0x0010c400012f7983 */ /* 0x000ee20000100800 */
[----:B--2---:R-:W-:-:S03]  /*231c0*/  @!P1 IMAD.MOV.U32 R15, RZ, RZ, R36 ;  /* 0x000000ffff0f9224 */ /* 0x004fc600078e0024 */
        /* <DEDUP_REMOVED lines=21> */
[----:B------:R-:W-:Y:S02]  /*23320*/  PRMT R201, RZ, 0x7610, R201 ;  /* 0x00007610ffc97816 */ /* 0x000fe400000000c9 */
[----:B------:R-:W-:Y:S01]  /*23330*/  PRMT R200, RZ, 0x7610, R200 ;  /* 0x00007610ffc87816 */ /* 0x000fe200000000c8 */
[----:B------:R-:W-:-:S05]  /*23340*/  @!P1 IMAD.MOV.U32 R14, RZ, RZ, R46 ;  /* 0x000000ffff0e9224 */ /* 0x000fca00078e002e */
        /* <DEDUP_REMOVED lines=36> */
[----:B0-----:R-:W-:Y:S02]  /*23590*/  @!P1 IMAD.MOV.U32 R15, RZ, RZ, R39 ;  /* 0x000000ffff0f9224 */ /* 0x001fe400078e0027 */
[----:B------:R-:W-:Y:S01]  /*235a0*/  @!P1 IMAD.MOV.U32 R14, RZ, RZ, R37 ;  /* 0x000000ffff0e9224 */ /* 0x000fe200078e0025 */
[----:B------:R-:W3:Y:S04]  /*235b0*/  LDL R39, [R1+0x1140] ;  /* 0x0011400001277983 */ /* 0x000ee80000100800 */
[----:B------:R-:W3:Y:S04]  /*235c0*/  LDL R37, [R1+0x1144] ;  /* 0x0011440001257983 */ /* 0x000ee80000100800 */
[----:B------:R0:W3:Y:S01]  /*235d0*/  @!P1 LDG.E.U16 R196, desc[UR8][R14.64] ;  /* 0x000000080ec49981 */ /* 0x0000e2000c1e1500 */
[----:B------:R-:W-:-:S02]  /*235e0*/  PRMT R194, RZ, 0x7610, R194 ;  /* 0x00007610ffc27816 */ /* 0x000fc400000000c2 */
[----:B------:R-:W-:Y:S02]  /*235f0*/  PRMT R193, RZ, 0x7610, R193 ;  /* 0x00007610ffc17816 */ /* 0x000fe400000000c1 */
        /* <DEDUP_REMOVED lines=39> */
[----:B------:R0:W3:Y:S01]  /*23870*/  @!P1 LDG.E.U16 R189, desc[UR8][R14.64] ;  /* 0x000000080ebd9981 */ /* 0x0000e2000c1e1500 */
[----:B------:R-:W-:Y:S02]  /*23880*/  PRMT R187, RZ, 0x7610, R187 ;  /* 0x00007610ffbb7816 */ /* 0x000fe400000000bb */
[----:B------:R-:W-:Y:S02]  /*23890*/  PRMT R186, RZ, 0x7610, R186 ;  /* 0x00007610ffba7816 */ /* 0x000fe400000000ba */
[----:B------:R-:W-:Y:S01]  /*238a0*/  PRMT R185, RZ, 0x7610, R185 ;  /* 0x00007610ffb97816 */ /* 0x000fe200000000b9 */
[----:B0-----:R-:W-:-:S02]  /*238b0*/  @!P1 IMAD.MOV.U32 R14, RZ, RZ, R26 ;  /* 0x000000ffff0e9224 */ /* 0x001fc400078e001a */
[----:B------:R-:W3:Y:S01]  /*238c0*/  LDL R26, [R1+0x10f4] ;  /* 0x0010f400011a7983 */ /* 0x000ee20000100800 */
[----:B------:R-:W-:-:S03]  /*238d0*/  @!P1 IMAD.MOV.U32 R15, RZ, RZ, R30 ;  /* 0x000000ffff0f9224 */ /* 0x000fc600078e001e */
[----:B------:R-:W3:Y:S04]  /*238e0*/  LDL R30, [R1+0x10f0] ;  /* 0x0010f000011e7983 */ /* 0x000ee80000100800 */
[----:B------:R0:W3:Y:S02]  /*238f0*/  @!P1 LDG.E.U16 R188, desc[UR8][R14.64] ;  /* 0x000000080ebc9981 */ /* 0x0000e4000c1e1500 */
[----:B0-----:R-:W-:Y:S01]  /*23900*/  @!P1 IMAD.MOV.U32 R14, RZ, RZ, R43 ;  /* 0x000000ffff0e9224 */ /* 0x001fe200078e002b */
[----:B------:R-:W-:Y:S01]  /*23910*/  PRMT R184, RZ, 0x7610, R184 ;  /* 0x00007610ffb87816 */ /* 0x000fe200000000b8 */
[----:B------:R-:W3:Y:S01]  /*23920*/  LDL R43, [R1+0x10b4] ;  /* 0x0010b400012b7983 */ /* 0x000ee20000100800 */
[----:B------:R-:W-:Y:S01]  /*23930*/  @!P1 IMAD.MOV.U32 R15, RZ, RZ, R44 ;  /* 0x000000ffff0f9224 */ /* 0x000fe200078e002c */
[----:B------:R-:W-:-:S02]  /*23940*/  PRMT R183, RZ, 0x7610, R183 ;  /* 0x00007610ffb77816 */ /* 0x000fc400000000b7 */
        /* <DEDUP_REMOVED lines=55> */
[----:B------:R-:W-:-:S05]  /*23cc0*/  @!P1 IMAD.MOV.U32 R15, RZ, RZ, R49 ;  /* 0x000000ffff0f9224 */ /* 0x000fca00078e0031 */
[----:B------:R0:W3:Y:S01]  /*23cd0*/  @!P1 LDG.E.U16 R177, desc[UR8][R14.64] ;  /* 0x000000080eb19981 */ /* 0x0000e2000c1e1500 */
[----:B------:R-:W-:Y:S01]  /*23ce0*/  PRMT R175, RZ, 0x7610, R175 ;  /* 0x00007610ffaf7816 */ /* 0x000fe200000000af */
[----:B0-----:R-:W-:Y:S02]  /*23cf0*/  @!P1 IMAD.MOV.U32 R14, RZ, RZ, R40 ;  /* 0x000000ffff0e9224 */ /* 0x001fe400078e0028 */
[----:B------:R-:W-:Y:S01]  /*23d00*/  @!P1 IMAD.MOV.U32 R15, RZ, RZ, R42 ;  /* 0x000000ffff0f9224 */ /* 0x000fe200078e002a */
[----:B------:R-:W3:Y:S04]  /*23d10*/  LDL R40, [R1+0x1004] ;  /* 0x0010040001287983 */ /* 0x000ee80000100800 */
[----:B------:R-:W3:Y:S04]  /*23d20*/  LDL R42, [R1+0x1000] ;  /* 0x00100000012a7983 */ /* 0x000ee80000100800 */
[----:B------:R0:W3:Y:S01]  /*23d30*/  @!P1 LDG.E.U16 R176, desc[UR8][R14.64] ;  /* 0x000000080eb09981 */ /* 0x0000e2000c1e1500 */
[----:B------:R-:W-:Y:S01]  /*23d40*/  PRMT R174, RZ, 0x7610, R174 ;  /* 0x00007610ffae7816 */ /* 0x000fe200000000ae */
[----:B0-----:R-:W-:-:S02]  /*23d50*/  @!P1 IMAD.MOV.U32 R14, RZ, RZ, R43 ;  /* 0x000000ffff0e9224 */ /* 0x001fc400078e002b */
[----:B------:R-:W-:-:S05]  /*23d60*/  @!P1 IMAD.MOV.U32 R15, RZ, RZ, R44 ;  /* 0x000000ffff0f9224 */ /* 0x000fca00078e002c */
[----:B------:R0:W3:Y:S01]  /*23d70*/  @!P1 LDG.E.U16 R175, desc[UR8][R14.64] ;  /* 0x000000080eaf9981 */ /* 0x0000e2000c1e1500 */
[----:B------:R-:W-:Y:S01]  /*23d80*/  PRMT R173, RZ, 0x7610, R173 ;  /* 0x00007610ffad7816 */ /* 0x000fe200000000ad */
[----:B0-----:R-:W-:Y:S02]  /*23d90*/  @!P1 IMAD.MOV.U32 R14, RZ, RZ, R37 ;  /* 0x000000ffff0e9224 */ /* 0x001fe400078e0025 */
[----:B------:R-:W-:Y:S01]  /*23da0*/  @!P1 IMAD.MOV.U32 R15, RZ, RZ, R39 ;  /* 0x000000ffff0f9224 */ /* 0x000fe200078e0027 */
[----:B------:R-:W3:Y:S04]  /*23db0*/  LDL R37, [R1+0xfe4] ;  /* 0x000fe40001257983 */ /* 0x000ee80000100800 */
[----:B------:R0:W3:Y:S01]  /*23dc0*/  @!P1 LDG.E.U16 R174, desc[UR8][R14.64] ;  /* 0x000000080eae9981 */ /* 0x0000e2000c1e1500 */
[----:B------:R-:W-:Y:S01]  /*23dd0*/  PRMT R172, RZ, 0x7610, R172 ;  /* 0x00007610ffac7816 */ /* 0x000fe200000000ac */
[----:B0-----:R-:W-:-:S02]  /*23de0*/  @!P1 IMAD.MOV.U32 R14, RZ, RZ, R26 ;  /* 0x000000ffff0e9224 */ /* 0x001fc400078e001a */
[----:B------:R-:W-:Y:S01]  /*23df0*/  @!P1 IMAD.MOV.U32 R15, RZ, RZ, R30 ;  /* 0x000000ffff0f9224 */ /* 0x000fe200078e001e */
[----:B------:R-:W3:Y:S04]  /*23e00*/  LDL R26, [R1+0xfc4] ;  /* 0x000fc400011a7983 */ /* 0x000ee80000100800 */
[----:B------:R-:W3:Y:S04]  /*23e10*/  LDL.LU R30, [R1+0xfe0] ;  /* 0x000fe000011e7983 */ /* 0x000ee80000300800 */
[----:B------:R2:W3:Y:S04]  /*23e20*/  @!P1 LDG.E.U16 R173, desc[UR8][R14.64] ;  /* 0x000000080ead9981 */ /* 0x0004e8000c1e1500 */
[----:B------:R-:W3:Y:S01]  /*23e30*/  LDL.LU R44, [R1+0xfc0] ;  /* 0x000fc000012c7983 */ /* 0x000ee20000300800 */
[----:B------:R-:W-:Y:S01]  /*23e40*/  PRMT R171, RZ, 0x7610, R171 ;  /* 0x00007610ffab7816 */ /* 0x000fe200000000ab */
[----:B--2---:R-:W-:-:S02]  /*23e50*/  @!P1 IMAD.MOV.U32 R15, RZ, RZ, R36 ;  /* 0x000000ffff0f9224 */ /* 0x004fc400078e0024 */
[----:B----4-:R-:W-:Y:S02]  /*23e60*/  @!P1 IMAD.MOV.U32 R14, RZ, RZ, R25 ;  /* 0x000000ffff0e9224 */ /* 0x010fe400078e0019 */
[----:B------:R-:W2:Y:S04]  /*23e70*/  LDL.LU R25, [R1+0xfa4] ;  /* 0x000fa40001197983 */ /* 0x000ea80000300800 */
[----:B------:R3:W4:Y:S02]  /*23e80*/  @!P1 LDG.E.U16 R172, desc[UR8][R14.64] ;  /* 0x000000080eac9981 */ /* 0x000724000c1e1500 */
[----:B---3--:R-:W-:Y:S02]  /*23e90*/  @!P1 IMAD.MOV.U32 R14, RZ, RZ, R29 ;  /* 0x000000ffff0e9224 */ /* 0x008fe400078e001d */
[----:B------:R-:W3:Y:S01]  /*23ea0*/  LDL R29, [R1+0xf80] ;  /* 0x000f8000011d7983 */ /* 0x000ee20000100800 */
[----:B------:R-:W-:-:S03]  /*23eb0*/  @!P1 IMAD.MOV.U32 R15, RZ, RZ, R35 ;  /* 0x000000ffff0f9224 */ /* 0x000fc600078e0023 */
[----:B------:R-:W4:Y:S04]  /*23ec0*/  LDL.LU R36, [R1+0xfa0] ;  /* 0x000fa00001247983 */ /* 0x000f280000300800 */
[----:B------:R0:W3:Y:S04]  /*23ed0*/  @!P1 LDG.E.U16 R171, desc[UR8][R14.64] ;  /* 0x000000080eab9981 */ /* 0x0000e8000c1e1500 */
[----:B------:R-:W3:Y:S01]  /*23ee0*/  LDL R35, [R1+0x1098] ;  /* 0x0010980001237983 */ /* 0x000ee20000100800 */
[----:B0-----:R-:W-:-:S03]  /*23ef0*/  @!P1 IMAD.MOV.U32 R14, RZ, RZ, R28 ;  /* 0x000000ffff0e9224 */ /* 0x001fc600078e001c */
[----:B------:R-:W3:Y:S04]  /*23f00*/  LDL R28, [R1+0x109c] ;  /* 0x00109c00011c7983 */ /* 0x000ee80000100800 */
[----:B------:R-:W3:Y:S01]  /*23f10*/  LDL.LU R39, [R1+0xf84] ;  /* 0x000f840001277983 */ /* 0x000ee20000300800 */
[----:B------:R-:W-:-:S03]  /*23f20*/  @!P1 IMAD.MOV.U32 R15, RZ, RZ, R33 ;  /* 0x000000ffff0f9224 */ /* 0x000fc600078e0021 */
[----:B------:R-:W3:Y:S01]  /*23f30*/  LDL.LU R33, [R1+0xf64] ;  /* 0x000f640001217983 */ /* 0x000ee20000300800 */
[----:B------:R-:W-:-:S03]  /*23f40*/  PRMT R170, RZ, 0x7610, R170 ;  /* 0x00007610ffaa7816 */ /* 0x000fc600000000aa */
[----:B------:R-:W3:Y:S04]  /*23f50*/  LDL R126, [R1+0x1078] ;  /* 0x00107800017e7983 */ /* 0x000ee80000100800 */
[----:B------:R-:W3:Y:S04]  /*23f60*/  LDL R50, [R1+0x107c] ;  /* 0x00107c0001327983 */ /* 0x000ee80000100800 */
[----:B------:R0:W3:Y:S04]  /*23f70*/  @!P1 LDG.E.U16 R170, desc[UR8][R14.64] ;  /* 0x000000080eaa9981 */ /* 0x0000e8000c1e1500 */
[----:B------:R-:W3:Y:S01]  /*23f80*/  LDL R49, [R1+0x1058] ;  /* 0x0010580001317983 */ /* 0x000ee20000100800 */
[----:B------:R-:W-:-:S02]  /*23f90*/  PRMT R169, RZ, 0x7610, R169 ;  /* 0x00007610ffa97816 */ /* 0x000fc400000000a9 */
[----:B------:R-:W-:Y:S01]  /*23fa0*/  PRMT R168, RZ, 0x7610, R168 ;  /* 0x00007610ffa87816 */ /* 0x000fe200000000a8 */
[----:B------:R-:W3:Y:S01]  /*23fb0*/  LDL R47, [R1+0x1038] ;  /* 0x00103800012f7983 */ /* 0x000ee20000100800 */
[----:B------:R-:W-:Y:S02]  /*23fc0*/  PRMT R167, RZ, 0x7610, R167 ;  /* 0x00007610ffa77816 */ /* 0x000fe400000000a7 */
[----:B------:R-:W-:Y:S01]  /*23fd0*/  PRMT R166, RZ, 0x7610, R166 ;  /* 0x00007610ffa67816 */ /* 0x000fe200000000a6 */
[----:B------:R-:W3:Y:S01]  /*23fe0*/  LDL R43, [R1+0x1018] ;  /* 0x00101800012b7983 */ /* 0x000ee20000100800 */
[----:B0-----:R-:W-:-:S03]  /*23ff0*/  @!P1 IMAD.MOV.U32 R15, RZ, RZ, R42 ;  /* 0x000000ffff0f9224 */ /* 0x001fc600078e002a */
[----:B------:R-:W3:Y:S01]  /*24000*/  LDL R42, [R1+0x105c] ;  /* 0x00105c00012a7983 */ /* 0x000ee20000100800 */
[----:B------:R-:W-:Y:S01]  /*24010*/  @!P1 IMAD.MOV.U32 R14, RZ, RZ, R40 ;  /* 0x000000ffff0e9224 */ /* 0x000fe200078e0028 */
[----:B------:R-:W-:Y:S02]  /*24020*/  PRMT R165, RZ, 0x7610, R165 ;  /* 0x00007610ffa57816 */ /* 0x000fe400000000a5 */
[----:B------:R-:W3:Y:S04]  /*24030*/  LDL R40, [R1+0xff8] ;  /* 0x000ff80001287983 */ /* 0x000ee80000100800 */
[----:B------:R0:W3:Y:S02]  /*24040*/  @!P1 LDG.E.U16 R169, desc[UR8][R14.64] ;  /* 0x000000080ea99981 */ /* 0x0000e4000c1e1500 */
[----:B0-----:R-:W-:-:S02]  /*24050*/  @!P1 IMAD.MOV.U32 R14, RZ, RZ, R37 ;  /* 0x000000ffff0e9224 */ /* 0x001fc400078e0025 */
[----:B------:R-:W3:Y:S01]  /*24060*/  LDL R37, [R1+0x103c] ;  /* 0x00103c0001257983 */ /* 0x000ee20000100800 */
[----:B------:R-:W-:-:S05]  /*24070*/  @!P1 IMAD.MOV.U32 R15, RZ, RZ, R30 ;  /* 0x000000ffff0f9224 */ /* 0x000fca00078e001e */
[----:B------:R0:W3:Y:S02]  /*24080*/  @!P1 LDG.E.U16 R168, desc[UR8][R14.64] ;  /* 0x000000080ea89981 */ /* 0x0000e4000c1e1500 */
[----:B0-----:R-:W-:Y:S02]  /*24090*/  @!P1 IMAD.MOV.U32 R14, RZ, RZ, R26 ;  /* 0x000000ffff0e9224 */ /* 0x001fe400078e001a */
[----:B------:R-:W-:Y:S01]  /*240a0*/  @!P1 IMAD.MOV.U32 R15, RZ, RZ, R44 ;  /* 0x000000ffff0f9224 */ /* 0x000fe200078e002c */
[----:B------:R-:W3:Y:S04]  /*240b0*/  LDL R26, [R1+0x101c] ;  /* 0x00101c00011a7983 */ /* 0x000ee80000100800 */
[----:B------:R2:W3:Y:S01]  /*240c0*/  @!P1 LDG.E.U16 R167, desc[UR8][R14.64] ;  /* 0x000000080ea79981 */ /* 0x0004e2000c1e1500 */
[----:B------:R-:W-:Y:S01]  /*240d0*/  PRMT R164, RZ, 0x7610, R164 ;  /* 0x00007610ffa47816 */ /* 0x000fe200000000a4 */
[----:B--2---:R-:W-:-:S02]  /*240e0*/  @!P1 IMAD.MOV.U32 R14, RZ, RZ, R25 ;  /* 0x000000ffff0e9224 */ /* 0x004fc400078e0019 */
[----:B----4-:R-:W-:-:S05]  /*240f0*/  @!P1 IMAD.MOV.U32 R15, RZ, RZ, R36 ;  /* 0x000000ffff0f9224 */ /* 0x010fca00078e0024 */
[----:B------:R3:W2:Y:S02]  /*24100*/  @!P1 LDG.E.U16 R166, desc[UR8][R14.64] ;  /* 0x000000080ea69981 */ /* 0x0006a4000c1e1500 */
[----:B---3--:R-:W-:Y:S02]  /*24110*/  @!P1 IMAD.MOV.U32 R15, RZ, RZ, R29 ;  /* 0x000000ffff0f9224 */ /* 0x008fe400078e001d */
[----:B------:R-:W3:Y:S01]  /*24120*/  LDL R29, [R1+0xffc] ;  /* 0x000ffc00011d7983 */ /* 0x000ee20000100800 */
[----:B------:R-:W-:-:S05]  /*24130*/  @!P1 IMAD.MOV.U32 R14, RZ, RZ, R39 ;  /* 0x000000ffff0e9224 */ /* 0x000fca00078e0027 */
[----:B------:R0:W4:Y:S04]  /*24140*/  @!P1 LDG.E.U16 R165, desc[UR8][R14.64] ;  /* 0x000000080ea59981 */ /* 0x000128000c1e1500 */
[----:B------:R1:W-:Y:S01]  /*24150*/  STL [R1+0x1b94], R6 ;  /* 0x001b940601007387 */ /* 0x0003e20000100800 */
[----:B0-----:R-:W-:Y:S02]  /*24160*/  @!P1 IMAD.MOV.U32 R14, RZ, RZ, R33 ;  /* 0x000000ffff0e9224 */ /* 0x001fe400078e0021 */
[----:B------:R-:W-:-:S05]  /*24170*/  @!P1 IMAD.MOV.U32 R15, RZ, RZ, R6 ;  /* 0x000000ffff0f9224 */ /* 0x000fca00078e0006 */
[----:B------:R0:W4:Y:S02]  /*24180*/  @!P1 LDG.E.U16 R164, desc[UR8][R14.64] ;  /* 0x000000080ea49981 */ /* 0x000124000c1e1500 */
[----:B0-----:R-:W-:Y:S02]  /*24190*/  @!P1 IMAD.MOV.U32 R15, RZ, RZ, R35 ;  /* 0x000000ffff0f9224 */ /* 0x001fe400078e0023 */
[----:B------:R-:W2:Y:S01]  /*241a0*/  LDL R35, [R1+0xfdc] ;  /* 0x000fdc0001237983 */ /* 0x000ea20000100800 */
[----:B------:R-:W-:Y:S01]  /*241b0*/  PRMT R163, RZ, 0x7610, R163 ;  /* 0x00007610ffa37816 */ /* 0x000fe200000000a3 */
[----:B------:R-:W-:Y:S01]  /*241c0*/  @!P1 IMAD.MOV.U32 R14, RZ, RZ, R28 ;  /* 0x000000ffff0e9224 */ /* 0x000fe200078e001c */
[----:B------:R-:W-:Y:S01]  /*241d0*/  PRMT R162, RZ, 0x7610, R162 ;  /* 0x00007610ffa27816 */ /* 0x000fe200000000a2 */
[----:B------:R-:W4:Y:S04]  /*241e0*/  LDL.LU R28, [R1+0xfd8] ;  /* 0x000fd800011c7983 */ /* 0x000f280000300800 */
[----:B------:R0:W4:Y:S02]  /*241f0*/  @!P1 LDG.E.U16 R163, desc[UR8][R14.64] ;  /* 0x000000080ea39981 */ /* 0x000124000c1e1500 */
[----:B0-----:R-:W-:-:S02]  /*24200*/  @!P1 IMAD.MOV.U32 R14, RZ, RZ, R50 ;  /* 0x000000ffff0e9224 */ /* 0x001fc400078e0032 */
[----:B------:R-:W-:-:S05]  /*24210*/  @!P1 IMAD.MOV.U32 R15, RZ, RZ, R126 ;  /* 0x000000ffff0f9224 */ /* 0x000fca00078e007e */
[----:B------:R0:W4:Y:S01]  /*24220*/  @!P1 LDG.E.U16 R162, desc[UR8][R14.64] ;  /* 0x000000080ea29981 */ /* 0x000122000c1e1500 */
[----:B------:R-:W-:Y:S01]  /*24230*/  PRMT R161, RZ, 0x7610, R161 ;  /* 0x00007610ffa17816 */ /* 0x000fe200000000a1 */
[----:B0-----:R-:W-:Y:S02]  /*24240*/  @!P1 IMAD.MOV.U32 R15, RZ, RZ, R49 ;  /* 0x000000ffff0f9224 */ /* 0x001fe400078e0031 */
[----:B------:R-:W-:Y:S01]  /*24250*/  @!P1 IMAD.MOV.U32 R14, RZ, RZ, R42 ;  /* 0x000000ffff0e9224 */ /* 0x000fe200078e002a */
[----:B------:R-:W4:Y:S04]  /*24260*/  LDL.LU R49, [R1+0xfbc] ;  /* 0x000fbc0001317983 */ /* 0x000f280000300800 */
[----:B------:R-:W4:Y:S04]  /*24270*/  LDL.LU R42, [R1+0xfb8] ;  /* 0x000fb800012a7983 */ /* 0x000f280000300800 */
[----:B-1----:R-:W4:Y:S04]  /*24280*/  LDL.LU R6, [R1+0xf98] ;  /* 0x000f980001067983 */ /* 0x002f280000300800 */
[----:B------:R-:W4:Y:S04]  /*24290*/  LDL R131, [R1+0xf5c] ;  /* 0x000f5c0001837983 */ /* 0x000f280000100800 */
[----:B------:R-:W4:Y:S04]  /*242a0*/  LDL.LU R50, [R1+0xf9c] ;  /* 0x000f9c0001327983 */ /* 0x000f280000300800 */
[----:B------:R0:W4:Y:S01]  /*242b0*/  @!P1 LDG.E.U16 R161, desc[UR8][R14.64] ;  /* 0x000000080ea19981 */ /* 0x000122000c1e1500 */
[----:B------:R-:W-:Y:S01]  /*242c0*/  PRMT R160, RZ, 0x7610, R160 ;  /* 0x00007610ffa07816 */ /* 0x000fe200000000a0 */
[----:B0-----:R-:W-:-:S02]  /*242d0*/  @!P1 IMAD.MOV.U32 R14, RZ, RZ, R37 ;  /* 0x000000ffff0e9224 */ /* 0x001fc400078e0025 */
[----:B------:R-:W4:Y:S01]  /*242e0*/  LDL.LU R37, [R1+0xf7c] ;  /* 0x000f7c0001257983 */ /* 0x000f220000300800 */
[----:B------:R-:W-:Y:S01]  /*242f0*/  @!P1 IMAD.MOV.U32 R15, RZ, RZ, R47 ;  /* 0x000000ffff0f9224 */ /* 0x000fe200078e002f */
[----:B------:R-:W-:Y:S02]  /*24300*/  PRMT R159, RZ, 0x7610, R159 ;  /* 0x00007610ff9f7816 */ /* 0x000fe4000000009f */
[----:B------:R-:W4:Y:S04]  /*24310*/  LDL R126, [R1+0x1090] ;  /* 0x00109000017e7983 */ /* 0x000f280000100800 */
[----:B------:R0:W4:Y:S04]  /*24320*/  @!P1 LDG.E.U16 R160, desc[UR8][R14.64] ;  /* 0x000000080ea09981 */ /* 0x000128000c1e1500 */
[----:B------:R-:W4:Y:S01]  /*24330*/  LDL R47, [R1+0x1070] ;  /* 0x00107000012f7983 */ /* 0x000f220000100800 */
[----:B------:R-:W-:-:S03]  /*24340*/  PRMT R158, RZ, 0x7610, R158 ;  /* 0x00007610ff9e7816 */ /* 0x000fc6000000009e */
[----:B------:R-:W4:Y:S01]  /*24350*/  LDL R130, [R1+0x1050] ;  /* 0x0010500001827983 */ /* 0x000f220000100800 */
[----:B0-----:R-:W-:-:S03]  /*24360*/  @!P1 IMAD.MOV.U32 R14, RZ, RZ, R26 ;  /* 0x000000ffff0e9224 */ /* 0x001fc600078e001a */
[----:B------:R-:W4:Y:S01]  /*24370*/  LDL R26, [R1+0x1094] ;  /* 0x00109400011a7983 */ /* 0x000f220000100800 */
[----:B------:R-:W-:-:S03]  /*24380*/  @!P1 IMAD.MOV.U32 R15, RZ, RZ, R43 ;  /* 0x000000ffff0f9224 */ /* 0x000fc600078e002b */
[----:B------:R-:W4:Y:S04]  /*24390*/  LDL R43, [R1+0x1030] ;  /* 0x00103000012b7983 */ /* 0x000f280000100800 */
[----:B------:R0:W4:Y:S01]  /*243a0*/  @!P1 LDG.E.U16 R159, desc[UR8][R14.64] ;  /* 0x000000080e9f9981 */ /* 0x000122000c1e1500 */
[----:B------:R-:W-:Y:S02]  /*243b0*/  PRMT R157, RZ, 0x7610, R157 ;  /* 0x00007610ff9d7816 */ /* 0x000fe4000000009d */
[----:B------:R-:W-:Y:S01]  /*243c0*/  PRMT R156, RZ, 0x7610, R156 ;  /* 0x00007610ff9c7816 */ /* 0x000fe2000000009c */
[----:B------:R-:W4:Y:S01]  /*243d0*/  LDL R129, [R1+0x1010] ;  /* 0x0010100001817983 */ /* 0x000f220000100800 */
[----:B------:R-:W-:Y:S02]  /*243e0*/  PRMT R155, RZ, 0x7610, R155 ;  /* 0x00007610ff9b7816 */ /* 0x000fe4000000009b */
[----:B------:R-:W-:Y:S01]  /*243f0*/  PRMT R154, RZ, 0x7610, R154 ;  /* 0x00007610ff9a7816 */ /* 0x000fe2000000009a */
[----:B------:R-:W4:Y:S01]  /*24400*/  LDL R128, [R1+0x1014] ;  /* 0x0010140001807983 */ /* 0x000f220000100800 */
[----:B0-----:R-:W-:-:S03]  /*24410*/  @!P1 IMAD.MOV.U32 R15, RZ, RZ, R40 ;  /* 0x000000ffff0f9224 */ /* 0x001fc600078e0028 */
[----:B------:R-:W4:Y:S01]  /*24420*/  LDL R40, [R1+0x1054] ;  /* 0x0010540001287983 */ /* 0x000f220000100800 */
[----:B------:R-:W-:Y:S02]  /*24430*/  PRMT R153, RZ, 0x7610, R153 ;  /* 0x00007610ff997816 */ /* 0x000fe40000000099 */
[----:B------:R-:W-:Y:S01]  /*24440*/  PRMT R152, RZ, 0x7610, R152 ;  /* 0x00007610ff987816 */ /* 0x000fe20000000098 */
[----:B------:R-:W4:Y:S01]  /*24450*/  LDL R127, [R1+0xff4] ;  /* 0x000ff400017f7983 */ /* 0x000f220000100800 */
[----:B---3--:R-:W-:-:S03]  /*24460*/  @!P1 IMAD.MOV.U32 R14, RZ, RZ, R29 ;  /* 0x000000ffff0e9224 */ /* 0x008fc600078e001d */
[----:B------:R-:W3:Y:S04]  /*24470*/  LDL R29, [R1+0x1074] ;  /* 0x00107400011d7983 */ /* 0x000ee80000100800 */
[----:B------:R2:W3:Y:S02]  /*24480*/  @!P1 LDG.E.U16 R158, desc[UR8][R14.64] ;  /* 0x000000080e9e9981 */ /* 0x0004e4000c1e1500 */
[----:B--2---:R-:W-:Y:S02]  /*24490*/  @!P1 IMAD.MOV.U32 R14, RZ, RZ, R35 ;  /* 0x000000ffff0e9224 */ /* 0x004fe400078e0023 */
[----:B------:R-:W2:Y:S01]  /*244a0*/  LDL R35, [R1+0x1034] ;  /* 0x0010340001237983 */ /* 0x000ea20000100800 */
[----:B----4-:R-:W-:-:S05]  /*244b0*/  @!P1 IMAD.MOV.U32 R15, RZ, RZ, R28 ;  /* 0x000000ffff0f9224 */ /* 0x010fca00078e001c */
[----:B------:R0:W4:Y:S02]  /*244c0*/  @!P1 LDG.E.U16 R157, desc[UR8][R14.64] ;  /* 0x000000080e9d9981 */ /* 0x000124000c1e1500 */
[----:B0-----:R-:W-:Y:S02]  /*244d0*/  @!P1 IMAD.MOV.U32 R14, RZ, RZ, R49 ;  /* 0x000000ffff0e9224 */ /* 0x001fe400078e0031 */
[----:B------:R-:W-:-:S05]  /*244e0*/  @!P1 IMAD.MOV.U32 R15, RZ, RZ, R42 ;  /* 0x000000ffff0f9224 */ /* 0x000fca00078e002a */
        /* <DEDUP_REMOVED lines=8> */
[----:B------:R-:W-:Y:S01]  /*24570*/  @!P1 IMAD.MOV.U32 R15, RZ, RZ, R5 ;  /* 0x000000ffff0f9224 */ /* 0x000fe200078e0005 */
[----:B------:R-:W-:Y:S04]  /*24580*/  STL [R1+0x1b98], R2 ;  /* 0x001b980201007387 */ /* 0x000fe80000100800 */
[----:B------:R0:W4:Y:S04]  /*24590*/  @!P1 LDG.E.U16 R153, desc[UR8][R14.64] ;  /* 0x000000080e999981 */ /* 0x000128000c1e1500 */
[----:B------:R1:W-:Y:S01]  /*245a0*/  STL [R1+0x1b90], R5 ;  /* 0x001b900501007387 */ /* 0x0003e20000100800 */
[----:B0-----:R-:W-:-:S02]  /*245b0*/  @!P1 IMAD.MOV.U32 R14, RZ, RZ, R26 ;  /* 0x000000ffff0e9224 */ /* 0x001fc400078e001a */
[----:B------:R-:W-:Y:S01]  /*245c0*/  @!P1 IMAD.MOV.U32 R15, RZ, RZ, R126 ;  /* 0x000000ffff0f9224 */ /* 0x000fe200078e007e */
[----:B-1----:R-:W4:Y:S04]  /*245d0*/  LDL.LU R5, [R1+0xf54] ;  /* 0x000f540001057983 */ /* 0x002f280000300800 */
[----:B------:R-:W4:Y:S04]  /*245e0*/  LDL R126, [R1+0xfd4] ;  /* 0x000fd400017e7983 */ /* 0x000f280000100800 */
[----:B------:R0:W4:Y:S01]  /*245f0*/  @!P1 LDG.E.U16 R152, desc[UR8][R14.64] ;  /* 0x000000080e989981 */ /* 0x000122000c1e1500 */
[----:B------:R-:W-:-:S03]  /*24600*/  PRMT R23, RZ, 0x7610, R23 ;  /* 0x00007610ff177816 */ /* 0x000fc60000000017 */
[----:B------:R-:W4:Y:S01]  /*24610*/  LDL.LU R26, [R1+0xfd0] ;  /* 0x000fd000011a7983 */ /* 0x000f220000300800 */
[----:B0-----:R-:W-:-:S03]  /*24620*/  @!P1 IMAD.MOV.U32 R15, RZ, RZ, R47 ;  /* 0x000000ffff0f9224 */ /* 0x001fc600078e002f */
[----:B------:R-:W4:Y:S01]  /*24630*/  LDL.LU R47, [R1+0xff0] ;  /* 0x000ff000012f7983 */ /* 0x000f220000300800 */
[----:B------:R-:W-:Y:S01]  /*24640*/  PRMT R22, RZ, 0x7610, R22 ;  /* 0x00007610ff167816 */ /* 0x000fe20000000016 */
[----:B---3--:R-:W-:Y:S02]  /*24650*/  @!P1 IMAD.MOV.U32 R14, RZ, RZ, R29 ;  /* 0x000000ffff0e9224 */ /* 0x008fe400078e001d */
[----:B------:R-:W3:Y:S04]  /*24660*/  LDL.LU R29, [R1+0xfb4] ;  /* 0x000fb400011d7983 */ /* 0x000ee80000300800 */
[----:B------:R0:W3:Y:S02]  /*24670*/  @!P1 LDG.E.U16 R23, desc[UR8][R14.64] ;  /* 0x000000080e179981 */ /* 0x0000e4000c1e1500 */
[----:B0-----:R-:W-:-:S02]  /*24680*/  @!P1 IMAD.MOV.U32 R14, RZ, RZ, R40 ;  /* 0x000000ffff0e9224 */ /* 0x001fc400078e0028 */
[----:B------:R-:W-:Y:S01]  /*24690*/  @!P1 IMAD.MOV.U32 R15, RZ, RZ, R130 ;  /* 0x000000ffff0f9224 */ /* 0x000fe200078e0082 */
[----:B------:R-:W3:Y:S04]  /*246a0*/  LDL.LU R40, [R1+0xfb0] ;  /* 0x000fb00001287983 */ /* 0x000ee80000300800 */
[----:B------:R0:W3:Y:S04]  /*246b0*/  @!P1 LDG.E.U16 R22, desc[UR8][R14.64] ;  /* 0x000000080e169981 */ /* 0x0000e8000c1e1500 */
[----:B------:R-:W3:Y:S01]  /*246c0*/  LDL.LU R2, [R1+0xf90] ;  /* 0x000f900001027983 */ /* 0x000ee20000300800 */
[----:B0-----:R-:W-:-:S03]  /*246d0*/  @!P1 IMAD.MOV.U32 R15, RZ, RZ, R43 ;  /* 0x000000ffff0f9224 */ /* 0x001fc600078e002b */
[----:B------:R-:W3:Y:S01]  /*246e0*/  LDL.LU R43, [R1+0xf94] ;  /* 0x000f9400012b7983 */ /* 0x000ee20000300800 */
[----:B--2---:R-:W-:-:S03]  /*246f0*/  @!P1 IMAD.MOV.U32 R14, RZ, RZ, R35 ;  /* 0x000000ffff0e9224 */ /* 0x004fc600078e0023 */
[----:B------:R-:W2:Y:S01]  /*24700*/  LDL.LU R35, [R1+0xf74] ;  /* 0x000f740001237983 */ /* 0x000ea20000300800 */
[----:B------:R-:W-:-:S03]  /*24710*/  PRMT R21, RZ, 0x7610, R21 ;  /* 0x00007610ff157816 */ /* 0x000fc60000000015 */
[----:B------:R0:W-:Y:S04]  /*24720*/  STS.U16 [R105+UR4+0x100], R20 ;  /* 0x0001001469007988 */ /* 0x0001e80008000404 */
[----:B------:R1:W-:Y:S04]  /*24730*/  STS.U16 [R105+UR4+0x500], R19 ;  /* 0x0005001369007988 */ /* 0x0003e80008000404 */
[----:B------:R1:W-:Y:S04]  /*24740*/  STS.U16 [R105+UR4+0x900], R18 ;  /* 0x0009001269007988 */ /* 0x0003e80008000404 */
[----:B------:R1:W-:Y:S04]  /*24750*/  STS.U16 [R105+UR4+0xd00], R17 ;  /* 0x000d001169007988 */ /* 0x0003e80008000404 */
[----:B------:R4:W-:Y:S01]  /*24760*/  STS.U16 [R105+UR4+0x1100], R16 ;  /* 0x0011001069007988 */ /* 0x0009e20008000404 */
[----:B0-----:R-:W-:-:S03]  /*24770*/  PRMT R20, RZ, 0x7610, R20 ;  /* 0x00007610ff147816 */ /* 0x001fc60000000014 */
[----:B------:R0:W-:Y:S04]  /*24780*/  STS.U16 [R105+UR4+0x1500], R13 ;  /* 0x0015000d69007988 */ /* 0x0001e80008000404 */
[----:B------:R-:W-:Y:S04]  /*24790*/  STS.U16 [R105+UR4+0x1900], R7 ;  /* 0x0019000769007988 */ /* 0x000fe80008000404 */
[----:B------:R-:W-:Y:S04]  /*247a0*/  STS.U16 [R105+UR4+0x1d00], R125 ;  /* 0x001d007d69007988 */ /* 0x000fe80008000404 */
[----:B------:R1:W2:Y:S04]  /*247b0*/  @!P1 LDG.E.U16 R21, desc[UR8][R14.64] ;  /* 0x000000080e159981 */ /* 0x0002a8000c1e1500 */
[----:B------:R-:W-:Y:S04]  /*247c0*/  STS.U16 [R105+UR4+0x2100], R124 ;  /* 0x0021007c69007988 */ /* 0x000fe80008000404 */
[----:B------:R-:W-:Y:S01]  /*247d0*/  STS.U16 [R105+UR4+0x2500], R123 ;  /* 0x0025007b69007988 */ /* 0x000fe20008000404 */
[----:B-1----:R-:W-:-:S02]  /*247e0*/  @!P1 IMAD.MOV.U32 R14, RZ, RZ, R128 ;  /* 0x000000ffff0e9224 */ /* 0x002fc400078e0080 */
[----:B------:R-:W-:Y:S01]  /*247f0*/  @!P1 IMAD.MOV.U32 R15, RZ, RZ, R129 ;  /* 0x000000ffff0f9224 */ /* 0x000fe200078e0081 */
[----:B------:R-:W-:Y:S01]  /*24800*/  STS.U16 [R105+UR4+0x2900], R122 ;  /* 0x0029007a69007988 */ /* 0x000fe20008000404 */
[----:B------:R-:W-:-:S03]  /*24810*/  PRMT R19, RZ, 0x7610, R19 ;  /* 0x00007610ff137816 */ /* 0x000fc60000000013 */
[----:B------:R-:W-:Y:S04]  /*24820*/  STS.U16 [R105+UR4+0x2d00], R121 ;  /* 0x002d007969007988 */ /* 0x000fe80008000404 */
[----:B------:R-:W-:Y:S04]  /*24830*/  STS.U16 [R105+UR4+0x3100], R120 ;  /* 0x0031007869007988 */ /* 0x000fe80008000404 */
[----:B------:R-:W-:Y:S04]  /*24840*/  STS.U16 [R105+UR4+0x3500], R119 ;  /* 0x0035007769007988 */ /* 0x000fe80008000404 */
[----:B------:R1:W2:Y:S04]  /*24850*/  @!P1 LDG.E.U16 R20, desc[UR8][R14.64] ;  /* 0x000000080e149981 */ /* 0x0002a8000c1e1500 */
[----:B------:R-:W-:Y:S01]  /*24860*/  STS.U16 [R105+UR4+0x3900], R118 ;  /* 0x0039007669007988 */ /* 0x000fe20008000404 */
[----:B------:R-:W2:Y:S01]  /*24870*/  S2R R146, SR_TID.X ;  /* 0x0000000000927919 */ /* 0x000ea20000002100 */
[----:B-1----:R-:W-:-:S02]  /*24880*/  @!P1 IMAD.MOV.U32 R14, RZ, RZ, R127 ;  /* 0x000000ffff0e9224 */ /* 0x002fc400078e007f */
[----:B------:R-:W-:Y:S04]  /*24890*/  STS.U16 [R105+UR4+0x3d00], R117 ;  /* 0x003d007569007988 */ /* 0x000fe80008000404 */
[----:B------:R-:W-:Y:S01]  /*248a0*/  STS.U16 [R105+UR4+0x4100], R116 ;  /* 0x0041007469007988 */ /* 0x000fe20008000404 */
[----:B------:R-:W-:-:S03]  /*248b0*/  PRMT R18, RZ, 0x7610, R18 ;  /* 0x00007610ff127816 */ /* 0x000fc60000000012 */
[----:B------:R-:W-:Y:S04]  /*248c0*/  STS.U16 [R105+UR4+0x4500], R115 ;  /* 0x0045007369007988 */ /* 0x000fe80008000404 */
[----:B------:R-:W-:Y:S04]  /*248d0*/  STS.U16 [R105+UR4+0x4900], R114 ;  /* 0x0049007269007988 */ /* 0x000fe80008000404 */
[----:B------:R-:W-:Y:S04]  /*248e0*/  STS.U16 [R105+UR4+0x4d00], R113 ;  /* 0x004d007169007988 */ /* 0x000fe80008000404 */
[----:B------:R-:W-:Y:S04]  /*248f0*/  STS.U16 [R105+UR4+0x5100], R112 ;  /* 0x0051007069007988 */ /* 0x000fe80008000404 */
[----:B------:R-:W-:Y:S04]  /*24900*/  STS.U16 [R105+UR4+0x5500], R111 ;  /* 0x0055006f69007988 */ /* 0x000fe80008000404 */
[----:B------:R-:W-:Y:S01]  /*24910*/  STS.U16 [R105+UR4+0x5900], R110 ;  /* 0x0059006e69007988 */ /* 0x000fe20008000404 */
[----:B------:R-:W-:-:S03]  /*24920*/  PRMT R17, RZ, 0x7610, R17 ;  /* 0x00007610ff117816 */ /* 0x000fc60000000011 */
[----:B------:R-:W-:Y:S04]  /*24930*/  STS.U16 [R105+UR4+0x5d00], R109 ;  /* 0x005d006d69007988 */ /* 0x000fe80008000404 */
[----:B------:R-:W-:Y:S04]  /*24940*/  STS.U16 [R105+UR4+0x6100], R108 ;  /* 0x0061006c69007988 */ /* 0x000fe80008000404 */
[----:B------:R-:W-:Y:S01]  /*24950*/  STS.U16 [R105+UR4+0x6500], R107 ;  /* 0x0065006b69007988 */ /* 0x000fe20008000404 */
[----:B----4-:R-:W-:-:S05]  /*24960*/  @!P1 IMAD.MOV.U32 R15, RZ, RZ, R47 ;  /* 0x000000ffff0f9224 */ /* 0x010fca00078e002f */
[----:B------:R1:W4:Y:S04]  /*24970*/  @!P1 LDG.E.U16 R19, desc[UR8][R14.64] ;  /* 0x000000080e139981 */ /* 0x000328000c1e1500 */
[----:B------:R-:W-:Y:S01]  /*24980*/  STS.U16 [R105+UR4+0x6900], R106 ;  /* 0x0069006a69007988 */ /* 0x000fe20008000404 */
[----:B-1----:R-:W-:Y:S02]  /*24990*/  @!P1 IMAD.MOV.U32 R14, RZ, RZ, R126 ;  /* 0x000000ffff0e9224 */ /* 0x002fe400078e007e */
[----:B------:R-:W-:Y:S01]  /*249a0*/  @!P1 IMAD.MOV.U32 R15, RZ, RZ, R26 ;  /* 0x000000ffff0f9224 */ /* 0x000fe200078e001a */
[----:B------:R-:W-:Y:S04]  /*249b0*/  STL [R1+0x1e70], R50 ;  /* 0x001e703201007387 */ /* 0x000fe80000100800 */
[----:B------:R3:W4:Y:S04]  /*249c0*/  @!P1 LDG.E.U16 R18, desc[UR8][R14.64] ;  /* 0x000000080e129981 */ /* 0x000728000c1e1500 */
[----:B------:R-:W-:Y:S04]  /*249d0*/  STS.U16 [R105+UR4+0x6d00], R252 ;  /* 0x006d00fc69007988 */ /* 0x000fe80008000404 */
[----:B------:R-:W-:Y:S04]  /*249e0*/  STL.64 [R1+0x1e68], R48 ;  /* 0x001e683001007387 */ /* 0x000fe80000100a00 */
[----:B------:R-:W-:Y:S01]  /*249f0*/  STS.U16 [R105+UR4+0x7100], R249 ;  /* 0x007100f969007988 */ /* 0x000fe20008000404 */
[----:B------:R-:W-:-:S03]  /*24a00*/  PRMT R16, RZ, 0x7610, R16 ;  /* 0x00007610ff107816 */ /* 0x000fc60000000010 */
[----:B------:R-:W-:Y:S04]  /*24a10*/  STL.64 [R1+0x1e60], R46 ;  /* 0x001e602e01007387 */ /* 0x000fe80000100a00 */
[----:B------:R-:W-:Y:S04]  /*24a20*/  STS.U16 [R105+UR4+0x7500], R246 ;  /* 0x007500f669007988 */ /* 0x000fe80008000404 */
[----:B------:R-:W-:Y:S04]  /*24a30*/  STL.64 [R1+0x1e58], R44 ;  /* 0x001e582c01007387 */ /* 0x000fe80000100a00 */
[----:B------:R-:W-:Y:S04]  /*24a40*/  STS.U16 [R105+UR4+0x7900], R243 ;  /* 0x007900f369007988 */ /* 0x000fe80008000404 */
[----:B------:R-:W-:Y:S04]  /*24a50*/  STS.U16 [R105+UR4+0x7d00], R240 ;  /* 0x007d00f069007988 */ /* 0x000fe80008000404 */
[----:B------:R-:W-:Y:S04]  /*24a60*/  STS.U16 [R105+UR4+0x8100], R237 ;  /* 0x008100ed69007988 */ /* 0x000fe80008000404 */
[----:B------:R-:W-:Y:S04]  /*24a70*/  STS.U16 [R105+UR4+0x8500], R234 ;  /* 0x008500ea69007988 */ /* 0x000fe80008000404 */
[----:B------:R-:W-:Y:S01]  /*24a80*/  STS.U16 [R105+UR4+0x8900], R231 ;  /* 0x008900e769007988 */ /* 0x000fe20008000404 */
[----:B0-----:R-:W-:-:S03]  /*24a90*/  PRMT R13, RZ, 0x7610, R13 ;  /* 0x00007610ff0d7816 */ /* 0x001fc6000000000d */
        /* <DEDUP_REMOVED lines=8> */
[----:B------:R-:W-:Y:S01]  /*24b20*/  STS.U16 [R105+UR4+0xad00], R204 ;  /* 0x00ad00cc69007988 */ /* 0x000fe20008000404 */
[----:B------:R-:W-:-:S03]  /*24b30*/  SHF.R.S32.HI R147, RZ, 0x6, R147 ;  /* 0x00000006ff937819 */ /* 0x000fc60000011493 */
[----:B------:R-:W-:Y:S04]  /*24b40*/  STS.U16 [R105+UR4+0xb100], R201 ;  /* 0x00b100c969007988 */ /* 0x000fe80008000404 */
[----:B------:R-:W-:Y:S04]  /*24b50*/  STS.U16 [R105+UR4+0xb500], R198 ;  /* 0x00b500c669007988 */ /* 0x000fe80008000404 */
[----:B------:R-:W-:Y:S01]  /*24b60*/  STS.U16 [R105+UR4+0xb900], R195 ;  /* 0x00b900c369007988 */ /* 0x000fe20008000404 */
[----:B---3--:R-:W-:Y:S02]  /*24b70*/  @!P1 IMAD.MOV.U32 R14, RZ, RZ, R29 ;  /* 0x000000ffff0e9224 */ /* 0x008fe400078e001d */
[----:B------:R-:W-:-:S05]  /*24b80*/  @!P1 IMAD.MOV.U32 R15, RZ, RZ, R40 ;  /* 0x000000ffff0f9224 */ /* 0x000fca00078e0028 */
[----:B------:R0:W3:Y:S04]  /*24b90*/  @!P1 LDG.E.U16 R17, desc[UR8][R14.64] ;  /* 0x000000080e119981 */ /* 0x0000e8000c1e1500 */
[----:B------:R-:W-:Y:S01]  /*24ba0*/  STL.64 [R1+0x1e50], R42 ;  /* 0x001e502a01007387 */ /* 0x000fe20000100a00 */
[----:B0-----:R-:W-:Y:S02]  /*24bb0*/  @!P1 IMAD.MOV.U32 R14, RZ, RZ, R43 ;  /* 0x000000ffff0e9224 */ /* 0x001fe400078e002b */
[----:B------:R-:W-:Y:S01]  /*24bc0*/  @!P1 IMAD.MOV.U32 R15, RZ, RZ, R2 ;  /* 0x000000ffff0f9224 */ /* 0x000fe200078e0002 */
[----:B------:R-:W-:Y:S04]  /*24bd0*/  STL.64 [R1+0x1e48], R40 ;  /* 0x001e482801007387 */ /* 0x000fe80000100a00 */
[----:B------:R-:W-:Y:S04]  /*24be0*/  STL.64 [R1+0x1e40], R38 ;  /* 0x001e402601007387 */ /* 0x000fe80000100a00 */
[----:B------:R-:W-:Y:S04]  /*24bf0*/  STL.64 [R1+0x1e38], R36 ;  /* 0x001e382401007387 */ /* 0x000fe80000100a00 */
[----:B--2---:R-:W-:Y:S04]  /*24c00*/  STL.64 [R1+0x1e30], R34 ;  /* 0x001e302201007387 */ /* 0x004fe80000100a00 */
[----:B------:R-:W-:Y:S04]  /*24c10*/  STL.64 [R1+0x1e28], R32 ;  /* 0x001e282001007387 */ /* 0x000fe80000100a00 */
[----:B------:R-:W-:Y:S04]  /*24c20*/  STL.64 [R1+0x1e20], R30 ;  /* 0x001e201e01007387 */ /* 0x000fe80000100a00 */
[----:B------:R0:W2:Y:S04]  /*24c30*/  @!P1 LDG.E.U16 R16, desc[UR8][R14.64] ;  /* 0x000000080e109981 */ /* 0x0000a8000c1e1500 */
[----:B------:R-:W-:Y:S04]  /*24c40*/  STL.64 [R1+0x1e18], R28 ;  /* 0x001e181c01007387 */ /* 0x000fe80000100a00 */
[----:B------:R-:W-:Y:S01]  /*24c50*/  STL.64 [R1+0x1e10], R26 ;  /* 0x001e101a01007387 */ /* 0x000fe20000100a00 */
[----:B0-----:R-:W-:-:S02]  /*24c60*/  @!P1 IMAD.MOV.U32 R14, RZ, RZ, R35 ;  /* 0x000000ffff0e9224 */ /* 0x001fc400078e0023 */
[----:B------:R-:W-:Y:S01]  /*24c70*/  @!P1 IMAD.MOV.U32 R15, RZ, RZ, R3 ;  /* 0x000000ffff0f9224 */ /* 0x000fe200078e0003 */
[----:B------:R-:W-:Y:S04]  /*24c80*/  STL.64 [R1+0x1e08], R24 ;  /* 0x001e081801007387 */ /* 0x000fe80000100a00 */
[----:B------:R-:W-:Y:S04]  /*24c90*/  STL.64 [R1+0x2078], R150 ;  /* 0x0020789601007387 */ /* 0x000fe80000100a00 */
[----:B------:R-:W-:Y:S04]  /*24ca0*/  STL.64 [R1+0x2070], R148 ;  /* 0x0020709401007387 */ /* 0x000fe80000100a00 */
[----:B------:R-:W-:Y:S04]  /*24cb0*/  STL [R1+0x1b9c], R3 ;  /* 0x001b9c0301007387 */ /* 0x000fe80000100800 */
[----:B------:R0:W2:Y:S04]  /*24cc0*/  @!P1 LDG.E.U16 R13, desc[UR8][R14.64] ;  /* 0x000000080e0d9981 */ /* 0x0000a8000c1e1500 */
[----:B------:R-:W-:Y:S04]  /*24cd0*/  STL [R1+0x1ba4], R5 ;  /* 0x001ba40501007387 */ /* 0x000fe80000100800 */
[----:B------:R1:W-:Y:S01]  /*24ce0*/  STL [R1+0x1ba0], R4 ;  /* 0x001ba00401007387 */ /* 0x0003e20000100800 */
[----:B0-----:R-:W-:-:S03]  /*24cf0*/  @!P1 IMAD.MOV.U32 R15, RZ, RZ, R4 ;  /* 0x000000ffff0f9224 */ /* 0x001fc600078e0004 */
[----:B------:R-:W-:Y:S01]  /*24d00*/  STS.U16 [R105+UR4+0xbd00], R192 ;  /* 0x00bd00c069007988 */ /* 0x000fe20008000404 */
[----:B------:R-:W-:-:S03]  /*24d10*/  SGXT R147, R147, 0x1 ;  /* 0x000000019393781a */ /* 0x000fc60000000200 */
[----:B------:R-:W-:Y:S01]  /*24d20*/  STS.U16 [R105+UR4+0xc100], R189 ;  /* 0x00c100bd69007988 */ /* 0x000fe20008000404 */
[----:B-1----:R-:W-:-:S03]  /*24d30*/  IMAD.SHL.U32 R4, R146, 0x2, RZ ;  /* 0x0000000292047824 */ /* 0x002fc600078e00ff */
[----:B------:R-:W-:Y:S02]  /*24d40*/  STS.U16 [R105+UR4+0xc500], R186 ;  /* 0x00c500ba69007988 */ /* 0x000fe40008000404 */
[----:B------:R-:W-:Y:S02]  /*24d50*/  LOP3.LUT R4, R4, 0x7e, RZ, 0xc0, !PT ;  /* 0x0000007e04047812 */ /* 0x000fe400078ec0ff */
[----:B------:R-:W-:Y:S04]  /*24d60*/  STS.U16 [R105+UR4+0xc900], R183 ;  /* 0x00c900b769007988 */ /* 0x000fe80008000404 */
[----:B------:R-:W-:Y:S01]  /*24d70*/  STS.U16 [R105+UR4+0xcd00], R180 ;  /* 0x00cd00b469007988 */ /* 0x000fe20008000404 */
[----:B------:R-:W-:-:S03]  /*24d80*/  LOP3.LUT R4, R4, 0x90, R147, 0x78, !PT ;  /* 0x0000009004047812 */ /* 0x000fc600078e7893 */
[----:B------:R-:W-:Y:S04]  /*24d90*/  STS.U16 [R105+UR4+0xd100], R177 ;  /* 0x00d100b169007988 */ /* 0x000fe80008000404 */
[----:B------:R-:W-:Y:S04]  /*24da0*/  STS.U16 [R105+UR4+0xd500], R174 ;  /* 0x00d500ae69007988 */ /* 0x000fe80008000404 */
[----:B------:R-:W-:Y:S04]  /*24db0*/  STS.U16 [R105+UR4+0xd900], R173 ;  /* 0x00d900ad69007988 */ /* 0x000fe80008000404 */
[----:B------:R-:W-:Y:S01]  /*24dc0*/  STS.U16 [R105+UR4+0xdd00], R172 ;  /* 0x00dd00ac69007988 */ /* 0x000fe20008000404 */
        /* <DEDUP_REMOVED lines=52> */
[----:B------:R-:W-:-:S03]  /*25110*/  IMAD.SHL.U32 R3, R146, 0x2, RZ ;  /* 0x0000000292037824 */ /* 0x000fc600078e00ff */
[----:B------:R-:W-:Y:S04]  /*25120*/  STS.U16 [R4+UR4+0xae00], R203 ;  /* 0x00ae00cb04007988 */ /* 0x000fe80008000404 */
        /* <DEDUP_REMOVED lines=38> */
[----:B------:R-:W2:Y:S04]  /*25390*/  LDL.LU.64 R24, [R1+0xc00] ;  /* 0x000c000001187983 */ /* 0x000ea80000300a00 */
[----:B------:R-:W-:Y:S04]  /*253a0*/  STS.U16 [R3+UR4+0x3f00], R62 ;  /* 0x003f003e03007988 */ /* 0x000fe80008000404 */
[----:B------:R-:W2:Y:S04]  /*253b0*/  LDL.LU.64 R26, [R1+0xc08] ;  /* 0x000c0800011a7983 */ /* 0x000ea80000300a00 */
[----:B------:R-:W-:Y:S04]  /*253c0*/  STS.U16 [R3+UR4+0x4300], R61 ;  /* 0x0043003d03007988 */ /* 0x000fe80008000404 */
[----:B------:R-:W2:Y:S04]  /*253d0*/  LDL.LU.64 R28, [R1+0xc10] ;  /* 0x000c1000011c7983 */ /* 0x000ea80000300a00 */
[----:B------:R-:W-:Y:S04]  /*253e0*/  STS.U16 [R3+UR4+0x4700], R60 ;  /* 0x0047003c03007988 */ /* 0x000fe80008000404 */
[----:B------:R-:W2:Y:S04]  /*253f0*/  LDL.LU.64 R30, [R1+0xc18] ;  /* 0x000c1800011e7983 */ /* 0x000ea80000300a00 */
[----:B------:R-:W-:Y:S04]  /*25400*/  STS.U16 [R3+UR4+0x4b00], R59 ;  /* 0x004b003b03007988 */ /* 0x000fe80008000404 */
[----:B------:R-:W2:Y:S01]  /*25410*/  LDL.LU.64 R32, [R1+0xc20] ;  /* 0x000c200001207983 */ /* 0x000ea20000300a00 */
[----:B------:R-:W-:-:S03]  /*25420*/  PRMT R7, RZ, 0x7610, R7 ;  /* 0x00007610ff077816 */ /* 0x000fc60000000007 */
[----:B------:R-:W-:Y:S04]  /*25430*/  STS.U16 [R3+UR4+0x4f00], R58 ;  /* 0x004f003a03007988 */ /* 0x000fe80008000404 */
[----:B------:R-:W2:Y:S01]  /*25440*/  LDL.LU.64 R34, [R1+0xc28] ;  /* 0x000c280001227983 */ /* 0x000ea20000300a00 */
[----:B------:R-:W-:-:S03]  /*25450*/  @!P1 IMAD.MOV.U32 R14, RZ, RZ, R5 ;  /* 0x000000ffff0e9224 */ /* 0x000fc600078e0005 */
        /* <DEDUP_REMOVED lines=12> */
[----:B------:R0:W-:Y:S04]  /*25520*/  STS.U16 [R3+UR4+0x6b00], R51 ;  /* 0x006b003303007988 */ /* 0x0001e80008000404 */
[----:B------:R-:W2:Y:S04]  /*25530*/  LDL.LU.64 R48, [R1+0xc60] ;  /* 0x000c600001307983 */ /* 0x000ea80000300a00 */
[----:B------:R-:W2:Y:S04]  /*25540*/  @!P1 LDG.E.U16 R7, desc[UR8][R14.64] ;  /* 0x000000080e079981 */ /* 0x000ea8000c1e1500 */
[----:B0-----:R-:W2:Y:S04]  /*25550*/  LDL.LU.64 R50, [R1+0xc68] ;  /* 0x000c680001327983 */ /* 0x001ea80000300a00 */
[----:B------:R-:W2:Y:S04]  /*25560*/  LDL.LU.64 R52, [R1+0xc70] ;  /* 0x000c700001347983 */ /* 0x000ea80000300a00 */
        /* <DEDUP_REMOVED lines=80> */
[----:B----4-:R-:W-:Y:S04]  /*25a70*/  STS.U16 [R3+UR4+0xeb00], R19 ;  /* 0x00eb001303007988 */ /* 0x010fe80008000404 */
[----:B------:R-:W-:Y:S04]  /*25a80*/  STS.U16 [R3+UR4+0xef00], R18 ;  /* 0x00ef001203007988 */ /* 0x000fe80008000404 */
[----:B---3--:R-:W-:Y:S04]  /*25a90*/  STS.U16 [R3+UR4+0xf300], R17 ;  /* 0x00f3001103007988 */ /* 0x008fe80008000404 */
[----:B--2---:R-:W-:Y:S04]  /*25aa0*/  STS.U16 [R3+UR4+0xf700], R16 ;  /* 0x00f7001003007988 */ /* 0x004fe80008000404 */
[----:B------:R-:W-:Y:S04]  /*25ab0*/  STS.U16 [R3+UR4+0xfb00], R13 ;  /* 0x00fb000d03007988 */ /* 0x000fe80008000404 */
[----:B------:R-:W-:Y:S01]  /*25ac0*/  STS.U16 [R3+UR4+0xff00], R7 ;  /* 0x00ff000703007988 */ /* 0x000fe20008000404 */
[----:B------:R0:W-:Y:S06]  /*25ad0*/  MEMBAR.ALL.CTA ;  /* 0x0000000000007992 */ /* 0x0001ec0000008000 */
[----:B0-----:R-:W0:Y:S02]  /*25ae0*/  FENCE.VIEW.ASYNC.S ;  /* 0x00000000000073c6 */ /* 0x001e240000000000 */
[----:B0-----:R-:W-:Y:S06]  /*25af0*/  BAR.SYNC.DEFER_BLOCKING 0x0 ;  /* 0x0000000000007b1d */ /* 0x001fec0000010000 */
[----:B------:R-:W-:-:S06]  /*25b00*/  WARPGROUP.ARRIVE ;  /* 0x00000000000079c5 */ /* 0x000fcc0000000000 */
[----:B------:R-:W-:Y:S03]  /*25b10*/  HGMMA.64x256x16.F32 R24, gdesc[UR44].tnspA, R24, gsb0 ;  /* 0x23e000002c1879f0 */ /* 0x000fe60008000818 */
[----:B------:R-:W-:Y:S02]  /*25b20*/  WARPGROUP.DEPBAR.LE gsb0, 0x0 ;  /* 0x00008000000079c5 */ /* 0x000fe40000010000 */
[----:B------:R-:W-:-:S15]  /*25b30*/  WARPGROUP.ARRIVE ;  /* 0x00000000000079c5 */ /* 0x000fde0000000000 */
[----:B------:R-:W-:-:S08]  /*25b40*/  NOP ;  /* 0x0000000000007918 */ /* 0x000fd00000000000 */
        /* <DEDUP_REMOVED lines=10> */
[----:B------:R0:W-:Y:S04]  /*25bf0*/  STL.64 [R1+0xc00], R24 ;  /* 0x000c001801007387 */ /* 0x0001e80000100a00 */
        /* <DEDUP_REMOVED lines=58> */
[----:B------:R4:W-:Y:S01]  /*25fa0*/  STL.64 [R1+0xdd8], R142 ;  /* 0x000dd88e01007387 */ /* 0x0009e20000100a00 */
[----:B------:R-:W-:-:S03]  /*25fb0*/  IMAD.MOV.U32 R192, RZ, RZ, R25 ;  /* 0x000000ffffc07224 */ /* 0x000fc600078e0019 */
[----:B------:R4:W-:Y:S01]  /*25fc0*/  STL.64 [R1+0xde0], R144 ;  /* 0x000de09001007387 */ /* 0x0009e20000100a00 */
[----:B------:R-:W-:-:S03]  /*25fd0*/  IMAD.MOV.U32 R156, RZ, RZ, R24 ;  /* 0x000000ffff9c7224 */ /* 0x000fc600078e0018 */
[----:B------:R4:W-:Y:S01]  /*25fe0*/  STL.64 [R1+0xde8], R146 ;  /* 0x000de89201007387 */ /* 0x0009e20000100a00 */
[----:B------:R-:W-:-:S03]  /*25ff0*/  IMAD.MOV.U32 R194, RZ, RZ, R27 ;  /* 0x000000ffffc27224 */ /* 0x000fc600078e001b */
[----:B------:R4:W-:Y:S01]  /*26000*/  STL.64 [R1+0xdf0], R148 ;  /* 0x000df09401007387 */ /* 0x0009e20000100a00 */
[----:B------:R-:W-:-:S03]  /*26010*/  IMAD.MOV.U32 R157, RZ, RZ, R26 ;  /* 0x000000ffff9d7224 */ /* 0x000fc600078e001a */
[----:B------:R4:W-:Y:S04]  /*26020*/  STL.64 [R1+0xdf8], R150 ;  /* 0x000df89601007387 */ /* 0x0009e80000100a00 */
[----:B0-----:R-:W4:Y:S04]  /*26030*/  LDL.LU.64 R24, [R1+0xa00] ;  /* 0x000a000001187983 */ /* 0x001f280000300a00 */
[----:B-1----:R-:W4:Y:S04]  /*26040*/  LDL.LU.64 R26, [R1+0xa08] ;  /* 0x000a0800011a7983 */ /* 0x002f280000300a00 */
[----:B--2---:R-:W2:Y:S04]  /*26050*/  LDL.LU.64 R28, [R1+0xa10] ;  /* 0x000a1000011c7983 */ /* 0x004ea80000300a00 */
[----:B---3--:R-:W2:Y:S04]  /*26060*/  LDL.LU.64 R30, [R1+0xa18] ;  /* 0x000a1800011e7983 */ /* 0x008ea80000300a00 */
[----:B----4-:R-:W2:Y:S04]  /*26070*/  LDL.LU.64 R32, [R1+0xa20] ;  /* 0x000a200001207983 */ /* 0x010ea80000300a00 */
        /* <DEDUP_REMOVED lines=10> */
[----:B------:R-:W2:Y:S01]  /*26120*/  LDL.LU.64 R54, [R1+0xa78] ;  /* 0x000a780001367983 */ /* 0x000ea20000300a00 */
[----:B------:R-:W-:-:S03]  /*26130*/  IMAD.MOV.U32 R20, RZ, RZ, R65 ;  /* 0x000000ffff147224 */ /* 0x000fc600078e0041 */
[----:B------:R-:W2:Y:S01]  /*26140*/  LDL.LU.64 R56, [R1+0xa80] ;  /* 0x000a800001387983 */ /* 0x000ea20000300a00 */
[----:B------:R-:W-:-:S03]  /*26150*/  IMAD.MOV.U32 R21, RZ, RZ, R67 ;  /* 0x000000ffff157224 */ /* 0x000fc600078e0043 */
[----:B------:R-:W2:Y:S01]  /*26160*/  LDL.LU.64 R58, [R1+0xa88] ;  /* 0x000a8800013a7983 */ /* 0x000ea20000300a00 */
[----:B------:R-:W-:-:S03]  /*26170*/  IMAD.MOV.U32 R16, RZ, RZ, R68 ;  /* 0x000000ffff107224 */ /* 0x000fc600078e0044 */
[----:B------:R-:W2:Y:S01]  /*26180*/  LDL.LU.64 R60, [R1+0xa90] ;  /* 0x000a9000013c7983 */ /* 0x000ea20000300a00 */
[----:B------:R-:W-:-:S03]  /*26190*/  IMAD.MOV.U32 R17, RZ, RZ, R70 ;  /* 0x000000ffff117224 */ /* 0x000fc600078e0046 */
        /* <DEDUP_REMOVED lines=21> */
[----:B------:R-:W-:Y:S02]  /*262f0*/  IMAD.MOV.U32 R172, RZ, RZ, R97 ;  /* 0x000000ffffac7224 */ /* 0x000fe400078e0061 */
[----:B------:R-:W-:Y:S01]  /*26300*/  IMAD.MOV.U32 R168, RZ, RZ, R96 ;  /* 0x000000ffffa87224 */ /* 0x000fe200078e0060 */
[----:B------:R-:W2:Y:S01]  /*26310*/  LDL.LU.64 R92, [R1+0xb10] ;  /* 0x000b1000015c7983 */ /* 0x000ea20000300a00 */
[----:B------:R-:W-:Y:S02]  /*26320*/  IMAD.MOV.U32 R173, RZ, RZ, R99 ;  /* 0x000000ffffad7224 */ /* 0x000fe400078e0063 */
[----:B------:R-:W-:Y:S01]  /*26330*/  IMAD.MOV.U32 R169, RZ, RZ, R98 ;  /* 0x000000ffffa97224 */ /* 0x000fe200078e0062 */
[----:B------:R-:W2:Y:S01]  /*26340*/  LDL.LU.64 R94, [R1+0xb18] ;  /* 0x000b1800015e7983 */ /* 0x000ea20000300a00 */
[----:B------:R-:W-:Y:S02]  /*26350*/  IMAD.MOV.U32 R180, RZ, RZ, R101 ;  /* 0x000000ffffb47224 */ /* 0x000fe400078e0065 */
[----:B------:R-:W-:Y:S01]  /*26360*/  IMAD.MOV.U32 R176, RZ, RZ, R100 ;  /* 0x000000ffffb07224 */ /* 0x000fe200078e0064 */
[----:B------:R-:W2:Y:S01]  /*26370*/  LDL.LU.64 R96, [R1+0xb20] ;  /* 0x000b200001607983 */ /* 0x000ea20000300a00 */
[----:B------:R-:W-:-:S02]  /*26380*/  IMAD.MOV.U32 R181, RZ, RZ, R103 ;  /* 0x000000ffffb57224 */ /* 0x000fc400078e0067 */
        /* <DEDUP_REMOVED lines=57> */
[----:B------:R-:W2:Y:S02]  /*26720*/  LDL.LU.64 R150, [R1+0xbf8] ;  /* 0x000bf80001967983 */ /* 0x000ea40000300a00 */
[----:B--2---:R-:W-:-:S06]  /*26730*/  WARPGROUP.ARRIVE ;  /* 0x00000000000079c5 */ /* 0x004fcc0000000000 */
        /* <DEDUP_REMOVED lines=8> */
[----:B------:R-:W-:Y:S01]  /*267c0*/  HGMMA.64x256x16.F32 R24, gdesc[UR16].tnspA, R24, gsb0 ;  /* 0x23e00000101879f0 */ /* 0x000fe20008000818 */
[----:B------:R-:W-:Y:S04]  /*267d0*/  STL [R1+0x1c04], R204 ;  /* 0x001c04cc01007387 */ /* 0x000fe80000100800 */
        /* <DEDUP_REMOVED lines=20> */
[----:B------:R-:W-:Y:S01]  /*26920*/  STL [R1+0x1bb0], R245 ;  /* 0x001bb0f501007387 */ /* 0x000fe20000100800 */
[----:B------:R-:W-:-:S02]  /*26930*/  WARPGROUP.DEPBAR.LE gsb0, 0x0 ;  /* 0x00008000000079c5 */ /* 0x000fc40000010000 */
[----:B------:R-:W-:-:S06]  /*26940*/  WARPGROUP.ARRIVE ;  /* 0x00000000000079c5 */ /* 0x000fcc0000000000 */
[----:B------:R-:W-:Y:S01]  /*26950*/  HGMMA.64x256x16.F32 R24, gdesc[UR20].tnspA, R24, gsb0 ;  /* 0x23e00000141879f0 */ /* 0x000fe20008000818 */
[----:B------:R-:W-:Y:S04]  /*26960*/  STL [R1+0x1bac], R248 ;  /* 0x001bacf801007387 */ /* 0x000fe80000100800 */
[----:B------:R-:W-:Y:S01]  /*26970*/  STL [R1+0x1ba8], R249 ;  /* 0x001ba8f901007387 */ /* 0x000fe20000100800 */
[----:B------:R-:W-:-:S03]  /*26980*/  WARPGROUP.DEPBAR.LE gsb0, 0x0 ;  /* 0x00008000000079c5 */ /* 0x000fc60000010000 */
        /* <DEDUP_REMOVED lines=64> */
[----:B0-----:R-:W4:Y:S04]  /*26d90*/  LDL.LU.64 R24, [R1+0x600] ;  /* 0x0006000001187983 */ /* 0x001f280000300a00 */
[----:B-1----:R-:W4:Y:S04]  /*26da0*/  LDL.LU.64 R26, [R1+0x608] ;  /* 0x00060800011a7983 */ /* 0x002f280000300a00 */
[----:B--2---:R-:W2:Y:S04]  /*26db0*/  LDL.LU.64 R28, [R1+0x610] ;  /* 0x00061000011c7983 */ /* 0x004ea80000300a00 */
[----:B---3--:R-:W3:Y:S04]  /*26dc0*/  LDL.LU.64 R30, [R1+0x618] ;  /* 0x00061800011e7983 */ /* 0x008ee80000300a00 */
[----:B----4-:R-:W4:Y:S04]  /*26dd0*/  LDL.LU.64 R32, [R1+0x620] ;  /* 0x0006200001207983 */ /* 0x010f280000300a00 */
[----:B------:R-:W2:Y:S04]  /*26de0*/  LDL.LU.64 R34, [R1+0x628] ;  /* 0x0006280001227983 */ /* 0x000ea80000300a00 */
[----:B------:R-:W3:Y:S04]  /*26df0*/  LDL.LU.64 R36, [R1+0x630] ;  /* 0x0006300001247983 */ /* 0x000ee80000300a00 */
[----:B------:R-:W4:Y:S04]  /*26e00*/  LDL.LU.64 R38, [R1+0x638] ;  /* 0x0006380001267983 */ /* 0x000f280000300a00 */
        /* <DEDUP_REMOVED lines=56> */
[----:B---3--:R-:W-:Y:S04]  /*27190*/  STL.64 [R1+0x2278], R150 ;  /* 0x0022789601007387 */ /* 0x008fe80000100a00 */
[----:B--2---:R-:W-:Y:S04]  /*271a0*/  STL.64 [R1+0x2270], R148 ;  /* 0x0022709401007387 */ /* 0x004fe80000100a00 */
[----:B----4-:R-:W-:Y:S04]  /*271b0*/  STL.64 [R1+0x2268], R146 ;  /* 0x0022689201007387 */ /* 0x010fe80000100a00 */
        /* <DEDUP_REMOVED lines=126> */
[----:B------:R-:W-:Y:S01]  /*279a0*/  HGMMA.64x256x16.F32 R24, gdesc[UR40].tnspA, R24, gsb0 ;  /* 0x23e00000281879f0 */ /* 0x000fe20008000818 */
[----:B------:R-:W-:Y:S01]  /*279b0*/  UMOV UR20, UR40 ;  /* 0x0000002800147c82 */ /* 0x000fe20008000000 */
[----:B------:R-:W-:Y:S01]  /*279c0*/  UMOV UR21, UR41 ;  /* 0x0000002900157c82 */ /* 0x000fe20008000000 */
[----:B------:R-:W-:Y:S01]  /*279d0*/  UIADD3.64 UR40, UR24, 0x280, URZ ;  /* 0x0000028018287897 */ /* 0x000fe2000fffe03f */
[----:B------:R-:W-:Y:S01]  /*279e0*/  UMOV UR42, UR30 ;  /* 0x0000001e002a7c82 */ /* 0x000fe20008000000 */
[----:B------:R-:W-:Y:S01]  /*279f0*/  UMOV UR43, UR31 ;  /* 0x0000001f002b7c82 */ /* 0x000fe20008000000 */
[----:B------:R-:W-:Y:S02]  /*27a00*/  WARPGROUP.DEPBAR.LE gsb0, 0x0 ;  /* 0x00008000000079c5 */ /* 0x000fe40000010000 */
[----:B------:R-:W-:-:S15]  /*27a10*/  WARPGROUP.ARRIVE ;  /* 0x00000000000079c5 */ /* 0x000fde0000000000 */
[----:B------:R-:W-:-:S05]  /*27a20*/  NOP ;  /* 0x0000000000007918 */ /* 0x000fca0000000000 */
        /* <DEDUP_REMOVED lines=9> */
[----:B------:R-:W-:Y:S03]  /*27ac0*/  HGMMA.64x256x16.F32 R24, gdesc[UR40].tnspA, R24, gsb0 ;  /* 0x23e00000281879f0 */ /* 0x000fe60008000818 */
[----:B------:R-:W-:Y:S02]  /*27ad0*/  WARPGROUP.DEPBAR.LE gsb0, 0x0 ;  /* 0x00008000000079c5 */ /* 0x000fe40000010000 */
[----:B------:R-:W-:-:S15]  /*27ae0*/  WARPGROUP.ARRIVE ;  /* 0x00000000000079c5 */ /* 0x000fde0000000000 */
[----:B------:R-:W-:-:S08]  /*27af0*/  NOP ;  /* 0x0000000000007918 */ /* 0x000fd00000000000 */
[----:B------:R-:W-:Y:S03]  /*27b00*/  HGMMA.64x256x16.F32 R24, gdesc[UR36].tnspA, R24, gsb0 ;  /* 0x23e00000241879f0 */ /* 0x000fe60008000818 */
[----:B------:R-:W-:Y:S02]  /*27b10*/  WARPGROUP.DEPBAR.LE gsb0, 0x0 ;  /* 0x00008000000079c5 */ /* 0x000fe40000010000 */
        /* <DEDUP_REMOVED lines=63> */
[----:B------:R0:W-:Y:S01]  /*27f10*/  STL.64 [R1+0x9f8], R150 ;  /* 0x0009f89601007387 */ /* 0x0001e20000100a00 */
[----:B------:R-:W-:-:S02]  /*27f20*/  IMAD.MOV.U32 R251, RZ, RZ, R134 ;  /* 0x000000fffffb7224 */ /* 0x000fc400078e0086 */
[----:B------:R-:W-:Y:S01]  /*27f30*/  IMAD.MOV.U32 R250, RZ, RZ, R132 ;  /* 0x000000fffffa7224 */ /* 0x000fe200078e0084 */
[----:B0-----:R-:W2:Y:S04]  /*27f40*/  LDL.LU.64 R150, [R1+0x2278] ;  /* 0x0022780001967983 */ /* 0x001ea80000300a00 */
        /* <DEDUP_REMOVED lines=113> */
[----:B------:R-:W2:Y:S01]  /*28660*/  LDL.LU.64 R24, [R1+0x2080] ;  /* 0x0020800001187983 */ /* 0x000ea20000300a00 */
[----:B------:R-:W-:Y:S01]  /*28670*/  UMOV UR48, UR20 ;  /* 0x0000001400307c82 */ /* 0x000fe20008000000 */
[----:B------:R-:W-:Y:S01]  /*28680*/  UMOV UR49, UR21 ;  /* 0x0000001500317c82 */ /* 0x000fe20008000000 */
[----:B--2---:R-:W-:-:S06]  /*28690*/  WARPGROUP.ARRIVE ;  /* 0x00000000000079c5 */ /* 0x004fcc0000000000 */
[----:B------:R-:W-:Y:S01]  /*286a0*/  HGMMA.64x256x16.F32 R24, gdesc[UR48].tnspA, R24, gsb0 ;  /* 0x23e00000301879f0 */ /* 0x000fe20008000818 */
[----:B------:R-:W-:Y:S01]  /*286b0*/  UMOV UR16, UR40 ;  /* 0x0000002800107c82 */ /* 0x000fe20008000000 */
[----:B------:R-:W-:Y:S01]  /*286c0*/  UMOV UR17, UR41 ;  /* 0x0000002900117c82 */ /* 0x000fe20008000000 */
[----:B------:R-:W-:Y:S02]  /*286d0*/  WARPGROUP.DEPBAR.LE gsb0, 0x0 ;  /* 0x00008000000079c5 */ /* 0x000fe40000010000 */
[----:B------:R-:W-:-:S15]  /*286e0*/  WARPGROUP.ARRIVE ;  /* 0x00000000000079c5 */ /* 0x000fde0000000000 */
[----:B------:R-:W-:-:S08]  /*286f0*/  NOP ;  /* 0x0000000000007918 */ /* 0x000fd00000000000 */
[----:B------:R-:W-:Y:S01]  /*28700*/  HGMMA.64x256x16.F32 R24, gdesc[UR12].tnspA, R24, gsb0 ;  /* 0x23e000000c1879f0 */ /* 0x000fe20008000818 */
[----:B------:R-:W-:Y:S01]  /*28710*/  UMOV UR10, UR36 ;  /* 0x00000024000a7c82 */ /* 0x000fe20008000000 */
[----:B------:R-:W-:Y:S01]  /*28720*/  UMOV UR11, UR37 ;  /* 0x00000025000b7c82 */ /* 0x000fe20008000000 */
[----:B------:R-:W-:Y:S01]  /*28730*/  UMOV UR20, UR10 ;  /* 0x0000000a00147c82 */ /* 0x000fe20008000000 */
[----:B------:R-:W-:Y:S01]  /*28740*/  UMOV UR21, UR11 ;  /* 0x0000000b00157c82 */ /* 0x000fe20008000000 */
[----:B------:R-:W-:Y:S02]  /*28750*/  WARPGROUP.DEPBAR.LE gsb0, 0x0 ;  /* 0x00008000000079c5 */ /* 0x000fe40000010000 */
[----:B------:R-:W-:-:S15]  /*28760*/  WARPGROUP.ARRIVE ;  /* 0x00000000000079c5 */ /* 0x000fde0000000000 */
[----:B------:R-:W-:-:S06]  /*28770*/  NOP ;  /* 0x0000000000007918 */ /* 0x000fcc0000000000 */
        /* <DEDUP_REMOVED lines=71> */
[----:B------:R-:W3:Y:S04]  /*28bf0*/  LDL.LU.64 R148, [R1+0x2070] ;  /* 0x0020700001947983 */ /* 0x000ee80000300a00 */
[----:B------:R-:W4:Y:S04]  /*28c00*/  LDL.LU.64 R24, [R1+0x200] ;  /* 0x0002000001187983 */ /* 0x000f280000300a00 */
[----:B------:R-:W2:Y:S04]  /*28c10*/  LDL.LU.64 R26, [R1+0x208] ;  /* 0x00020800011a7983 */ /* 0x000ea80000300a00 */
        /* <DEDUP_REMOVED lines=51> */
[----:B------:R-:W2:Y:S01]  /*28f50*/  LDL.LU.64 R130, [R1+0x3a8] ;  /* 0x0003a80001827983 */ /* 0x000ea20000300a00 */
[----:B------:R-:W-:-:S04]  /*28f60*/  IMAD.SHL.U32 R12, R12, 0x40, RZ ;  /* 0x000000400c0c7824 */ /* 0x000fc800078e00ff */
[----:B------:R-:W-:Y:S02]  /*28f70*/  IMAD.SHL.U32 R12, R12, 0x2, RZ ;  /* 0x000000020c0c7824 */ /* 0x000fe400078e00ff */
[----:B---3--:R-:W-:Y:S01]  /*28f80*/  IMAD.MOV.U32 R5, RZ, RZ, R149 ;  /* 0x000000ffff057224 */ /* 0x008fe200078e0095 */
        /* <DEDUP_REMOVED lines=60> */
[----:B------:R-:W-:Y:S04]  /*29350*/  STL.64 [R1+0x1e88], R10 ;  /* 0x001e880a01007387 */ /* 0x000fe80000100a00 */
[----:B------:R-:W-:Y:S04]  /*29360*/  STL.64 [R1+0x1e80], R8 ;  /* 0x001e800801007387 */ /* 0x000fe80000100a00 */
[----:B------:R-:W-:Y:S04]  /*29370*/  STL [R1+0x1e78], R6 ;  /* 0x001e780601007387 */ /* 0x000fe80000100800 */
[----:B------:R0:W-:Y:S04]  /*29380*/  STL [R1+0x1e74], R5 ;  /* 0x001e740501007387 */ /* 0x0001e80000100800 */
        /* <DEDUP_REMOVED lines=64> */
[----:B------:R-:W-:Y:S01]  /*29790*/  UIADD3.64 UR36, UR24, 0x380, URZ ;  /* 0x0000038018247897 */ /* 0x000fe2000fffe03f */
[----:B------:R-:W-:Y:S01]  /*297a0*/  UMOV UR38, UR46 ;  /* 0x0000002e00267c82 */ /* 0x000fe20008000000 */
[----:B------:R-:W-:Y:S01]  /*297b0*/  UMOV UR39, UR47 ;  /* 0x0000002f00277c82 */ /* 0x000fe20008000000 */
[----:B------:R-:W-:Y:S01]  /*297c0*/  UIADD3.64 UR40, UR24, 0x400, URZ ;  /* 0x0000040018287897 */ /* 0x000fe2000fffe03f */
[----:B------:R-:W3:Y:S01]  /*297d0*/  LDL.LU.64 R132, [R1+0x3b0] ;  /* 0x0003b00001847983 */ /* 0x000ee20000300a00 */
[----:B------:R-:W-:Y:S01]  /*297e0*/  UMOV UR42, UR26 ;  /* 0x0000001a002a7c82 */ /* 0x000fe20008000000 */
[----:B------:R-:W-:Y:S01]  /*297f0*/  UMOV UR43, UR27 ;  /* 0x0000001b002b7c82 */ /* 0x000fe20008000000 */
[----:B--2---:R-:W-:Y:S01]  /*29800*/  WARPGROUP.ARRIVE ;  /* 0x00000000000079c5 */ /* 0x004fe20000000000 */
[----:B------:R-:W-:Y:S01]  /*29810*/  UMOV UR20, UR36 ;  /* 0x0000002400147c82 */ /* 0x000fe20008000000 */
[----:B------:R-:W-:Y:S01]  /*29820*/  UMOV UR21, UR37 ;  /* 0x0000002500157c82 */ /* 0x000fe20008000000 */
[----:B------:R-:W-:Y:S01]  /*29830*/  UMOV UR12, UR40 ;  /* 0x00000028000c7c82 */ /* 0x000fe20008000000 */
[----:B------:R-:W-:Y:S01]  /*29840*/  UMOV UR13, UR41 ;  /* 0x00000029000d7c82 */ /* 0x000fe20008000000 */
[----:B------:R-:W3:Y:S01]  /*29850*/  LDL.LU.64 R134, [R1+0x3b8] ;  /* 0x0003b80001867983 */ /* 0x000ee20000300a00 */
[----:B------:R-:W-:Y:S01]  /*29860*/  HGMMA.64x256x16.F32 R4, gdesc[UR36].tnspA, R4, gsb0 ;  /* 0x23e00000240479f0 */ /* 0x000fe20008000804 */
[----:B------:R-:W-:Y:S01]  /*29870*/  UIADD3.64 UR36, UR24, 0x480, URZ ;  /* 0x0000048018247897 */ /* 0x000fe2000fffe03f */
[----:B------:R-:W-:Y:S01]  /*29880*/  UMOV UR38, UR30 ;  /* 0x0000001e00267c82 */ /* 0x000fe20008000000 */
[----:B------:R-:W-:Y:S01]  /*29890*/  UMOV UR39, UR31 ;  /* 0x0000001f00277c82 */ /* 0x000fe20008000000 */
[----:B------:R-:W3:Y:S04]  /*298a0*/  LDL.LU.64 R136, [R1+0x3c0] ;  /* 0x0003c00001887983 */ /* 0x000ee80000300a00 */
[----:B------:R-:W3:Y:S01]  /*298b0*/  LDL.LU.64 R138, [R1+0x3c8] ;  /* 0x0003c800018a7983 */ /* 0x000ee20000300a00 */
[----:B------:R-:W-:-:S03]  /*298c0*/  IMAD.MOV.U32 R3, RZ, RZ, R148 ;  /* 0x000000ffff037224 */ /* 0x000fc600078e0094 */
[----:B------:R-:W3:Y:S01]  /*298d0*/  LDL.LU.64 R140, [R1+0x3d0] ;  /* 0x0003d000018c7983 */ /* 0x000ee20000300a00 */
[----:B------:R-:W-:-:S03]  /*298e0*/  IMAD.MOV.U32 R195, RZ, RZ, R150 ;  /* 0x000000ffffc37224 */ /* 0x000fc600078e0096 */
[----:B------:R-:W3:Y:S01]  /*298f0*/  LDL.LU.64 R142, [R1+0x3d8] ;  /* 0x0003d800018e7983 */ /* 0x000ee20000300a00 */
[----:B------:R-:W-:-:S03]  /*29900*/  IMAD.MOV.U32 R189, RZ, RZ, R151 ;  /* 0x000000ffffbd7224 */ /* 0x000fc600078e0097 */
[----:B------:R-:W3:Y:S04]  /*29910*/  LDL.LU.64 R144, [R1+0x3e0] ;  /* 0x0003e00001907983 */ /* 0x000ee80000300a00 */
[----:B------:R-:W3:Y:S04]  /*29920*/  LDL.LU.64 R146, [R1+0x3e8] ;  /* 0x0003e80001927983 */ /* 0x000ee80000300a00 */
[----:B------:R-:W3:Y:S04]  /*29930*/  LDL.LU.64 R148, [R1+0x3f0] ;  /* 0x0003f00001947983 */ /* 0x000ee80000300a00 */
[----:B------:R-:W3:Y:S01]  /*29940*/  LDL.LU.64 R150, [R1+0x3f8] ;  /* 0x0003f80001967983 */ /* 0x000ee20000300a00 */
[----:B------:R-:W-:-:S02]  /*29950*/  WARPGROUP.DEPBAR.LE gsb0, 0x0 ;  /* 0x00008000000079c5 */ /* 0x000fc40000010000 */
[----:B------:R-:W-:-:S06]  /*29960*/  WARPGROUP.ARRIVE ;  /* 0x00000000000079c5 */ /* 0x000fcc0000000000 */
[----:B------:R-:W-:Y:S01]  /*29970*/  HGMMA.64x256x16.F32 R4, gdesc[UR40].tnspA, R4, gsb0 ;  /* 0x23e00000280479f0 */ /* 0x000fe20008000804 */
[----:B------:R-:W-:Y:S01]  /*29980*/  UIADD3.64 UR40, UR24, 0x500, URZ ;  /* 0x0000050018287897 */ /* 0x000fe2000fffe03f */
[----:B------:R-:W-:Y:S01]  /*29990*/  UMOV UR42, UR34 ;  /* 0x00000022002a7c82 */ /* 0x000fe20008000000 */
[----:B------:R-:W-:Y:S01]  /*299a0*/  UMOV UR43, UR35 ;  /* 0x00000023002b7c82 */ /* 0x000fe20008000000 */
[----:B------:R-:W-:Y:S02]  /*299b0*/  WARPGROUP.DEPBAR.LE gsb0, 0x0 ;  /* 0x00008000000079c5 */ /* 0x000fe40000010000 */
[----:B------:R-:W-:-:S15]  /*299c0*/  WARPGROUP.ARRIVE ;  /* 0x00000000000079c5 */ /* 0x000fde0000000000 */
[----:B------:R-:W-:-:S07]  /*299d0*/  NOP ;  /* 0x0000000000007918 */ /* 0x000fce0000000000 */
        /* <DEDUP_REMOVED lines=70> */
[----:B0-----:R-:W3:Y:S04]  /*29e40*/  LDL.LU.64 R130, [R1+0x2068] ;  /* 0x0020680001827983 */ /* 0x001ee80000300a00 */
[----:B------:R-:W3:Y:S04]  /*29e50*/  LDL.LU.64 R128, [R1+0x2060] ;  /* 0x0020600001807983 */ /* 0x000ee80000300a00 */
        /* <DEDUP_REMOVED lines=51> */
[----:B------:R-:W3:Y:S01]  /*2a190*/  LDL.LU.64 R24, [R1+0x1ec0] ;  /* 0x001ec00001187983 */ /* 0x000ee20000300a00 */
[----:B------:R-:W-:Y:S01]  /*2a1a0*/  UMOV UR48, UR20 ;  /* 0x0000001400307c82 */ /* 0x000fe20008000000 */
[----:B------:R-:W-:Y:S01]  /*2a1b0*/  UMOV UR49, UR21 ;  /* 0x0000001500317c82 */ /* 0x000fe20008000000 */
[----:B------:R-:W-:Y:S01]  /*2a1c0*/  UMOV UR16, UR36 ;  /* 0x0000002400107c82 */ /* 0x000fe20008000000 */
[----:B------:R-:W-:Y:S01]  /*2a1d0*/  UMOV UR17, UR37 ;  /* 0x0000002500117c82 */ /* 0x000fe20008000000 */
[----:B------:R-:W-:Y:S01]  /*2a1e0*/  UMOV UR10, UR40 ;  /* 0x00000028000a7c82 */ /* 0x000fe20008000000 */
[----:B------:R-:W-:Y:S01]  /*2a1f0*/  UMOV UR11, UR41 ;  /* 0x00000029000b7c82 */ /* 0x000fe20008000000 */
[----:B---3--:R-:W-:Y:S01]  /*2a200*/  WARPGROUP.ARRIVE ;  /* 0x00000000000079c5 */ /* 0x008fe20000000000 */
[----:B------:R0:W5:Y:S01]  /*2a210*/  LDL.LU.64 R22, [R1+0x1eb8] ;  /* 0x001eb80001167983 */ /* 0x0001620000300a00 */
[----:B------:R-:W-:Y:S01]  /*2a220*/  UMOV UR20, UR10 ;  /* 0x0000000a00147c82 */ /* 0x000fe20008000000 */
[----:B------:R-:W-:-:S02]  /*2a230*/  UMOV UR21, UR11 ;  /* 0x0000000b00157c82 */ /* 0x000fc40008000000 */
[----:B------:R0:W5:Y:S01]  /*2a240*/  LDL.LU.64 R20, [R1+0x1eb0] ;  /* 0x001eb00001147983 */ /* 0x0001620000300a00 */
[----:B------:R-:W-:Y:S03]  /*2a250*/  HGMMA.64x256x16.F32 R24, gdesc[UR48].tnspA, R24, gsb0 ;  /* 0x23e00000301879f0 */ /* 0x000fe60008000818 */
[----:B------:R0:W5:Y:S01]  /*2a260*/  LDL.LU.64 R18, [R1+0x1ea8] ;  /* 0x001ea80001127983 */ /* 0x0001620000300a00 */
[----:B------:R-:W-:-:S03]  /*2a270*/  R2UR UR37, R189 ;  /* 0x00000000bd2572ca */ /* 0x000fc600000e0000 */
[----:B------:R0:W5:Y:S01]  /*2a280*/  LDL.LU.64 R16, [R1+0x1ea0] ;  /* 0x001ea00001107983 */ /* 0x0001620000300a00 */
[----:B------:R-:W-:Y:S02]  /*2a290*/  WARPGROUP.DEPBAR.LE gsb0, 0x0 ;  /* 0x00008000000079c5 */ /* 0x000fe40000010000 */
[----:B------:R-:W-:Y:S01]  /*2a2a0*/  WARPGROUP.ARRIVE ;  /* 0x00000000000079c5 */ /* 0x000fe20000000000 */
[----:B------:R0:W5:Y:S01]  /*2a2b0*/  LDL.LU.64 R14, [R1+0x1e98] ;  /* 0x001e9800010e7983 */ /* 0x0001620000300a00 */
[----:B------:R-:W-:-:S03]  /*2a2c0*/  IMAD.MOV.U32 R189, RZ, RZ, R6 ;  /* 0x000000ffffbd7224 */ /* 0x000fc600078e0006 */
[----:B------:R-:W2:-:S13]  /*2a2d0*/  LDL.LU R12, [R1+0x1e90] ;  /* 0x001e9000010c7983 */ /* 0x000e9a0000300800 */
[----:B------:R-:W-:Y:S01]  /*2a2e0*/  HGMMA.64x256x16.F32 R24, gdesc[UR12].tnspA, R24, gsb0 ;  /* 0x23e000000c1879f0 */ /* 0x000fe20008000818 */
[----:B------:R-:W-:Y:S01]  /*2a2f0*/  IMAD.MOV.U32 R193, RZ, RZ, R5 ;  /* 0x000000ffffc17224 */ /* 0x000fe200078e0005 */
[----:B------:R-:W2:Y:S04]  /*2a300*/  LDL.LU.64 R10, [R1+0x1e88] ;  /* 0x001e8800010a7983 */ /* 0x000ea80000300a00 */
[----:B------:R-:W3:Y:S04]  /*2a310*/  LDL.LU.64 R8, [R1+0x1e80] ;  /* 0x001e800001087983 */ /* 0x000ee80000300a00 */
[----:B------:R-:W4:Y:S04]  /*2a320*/  LDL.LU R6, [R1+0x1e78] ;  /* 0x001e780001067983 */ /* 0x000f280000300800 */
[----:B------:R-:W2:Y:S01]  /*2a330*/  LDL.LU R5, [R1+0x1e74] ;  /* 0x001e740001057983 */ /* 0x000ea20000300800 */
[----:B------:R-:W-:-:S02]  /*2a340*/  WARPGROUP.DEPBAR.LE gsb0, 0x0 ;  /* 0x00008000000079c5 */ /* 0x000fc40000010000 */
[----:B------:R-:W-:-:S11]  /*2a350*/  WARPGROUP.ARRIVE ;  /* 0x00000000000079c5 */ /* 0x000fd60000000000 */
        /* <DEDUP_REMOVED lines=70> */
[----:B-1----:R-:W3:Y:S04]  /*2a7c0*/  LDL.LU R50, [R1+0x1e70] ;  /* 0x001e700001327983 */ /* 0x002ee80000300800 */
        /* <DEDUP_REMOVED lines=13> */
[----:B------:R-:W-:Y:S01]  /*2a8a0*/  R2UR UR36, R195 ;  /* 0x00000000c32472ca */ /* 0x000fe200000e0000 */
[----:B------:R-:W-:Y:S01]  /*2a8b0*/  IMAD.MOV.U32 R195, RZ, RZ, R7 ;  /* 0x000000ffffc37224 */ /* 0x000fe200078e0007 */
[----:B--2---:R-:W-:Y:S01]  /*2a8c0*/  R2UR UR41, R5 ;  /* 0x00000000052972ca */ /* 0x004fe200000e0000 */
[----:B----4-:R-:W-:Y:S01]  /*2a8d0*/  IMAD.MOV.U32 R5, RZ, RZ, R6 ;  /* 0x000000ffff057224 */ /* 0x010fe200078e0006 */
[----:B------:R-:W-:Y:S01]  /*2a8e0*/  R2UR UR40, R3 ;  /* 0x00000000032872ca */ /* 0x000fe200000e0000 */
[----:B------:R-:W-:-:S02]  /*2a8f0*/  IMAD.MOV.U32 R3, RZ, RZ, R2 ;  /* 0x000000ffff037224 */ /* 0x000fc400078e0002 */
[----:B------:R-:W-:Y:S02]  /*2a900*/  IMAD.MOV.U32 R188, RZ, RZ, R4 ;  /* 0x000000ffffbc7224 */ /* 0x000fe400078e0004 */
[----:B---3--:R-:W-:Y:S02]  /*2a910*/  IMAD.MOV.U32 R13, RZ, RZ, R50 ;  /* 0x000000ffff0d7224 */ /* 0x008fe400078e0032 */
[----:B------:R-:W-:Y:S02]  /*2a920*/  IMAD.MOV.U32 R191, RZ, RZ, R49 ;  /* 0x000000ffffbf7224 */ /* 0x000fe400078e0031 */
[----:B------:R-:W-:Y:S02]  /*2a930*/  IMAD.MOV.U32 R190, RZ, RZ, R48 ;  /* 0x000000ffffbe7224 */ /* 0x000fe400078e0030 */
[----:B------:R-:W-:Y:S02]  /*2a940*/  IMAD.MOV.U32 R209, RZ, RZ, R47 ;  /* 0x000000ffffd17224 */ /* 0x000fe400078e002f */
[----:B------:R-:W-:-:S02]  /*2a950*/  IMAD.MOV.U32 R205, RZ, RZ, R46 ;  /* 0x000000ffffcd7224 */ /* 0x000fc400078e002e */
[----:B------:R-:W-:Y:S02]  /*2a960*/  IMAD.MOV.U32 R208, RZ, RZ, R45 ;  /* 0x000000ffffd07224 */ /* 0x000fe400078e002d */
[----:B------:R-:W-:Y:S02]  /*2a970*/  IMAD.MOV.U32 R212, RZ, RZ, R44 ;  /* 0x000000ffffd47224 */ /* 0x000fe400078e002c */
        /* <DEDUP_REMOVED lines=20> */
[----:B------:R-:W2:Y:S04]  /*2aac0*/  LDL.LU.64 R24, [R1] ;  /* 0x0000000001187983 */ /* 0x000ea80000300a00 */
        /* <DEDUP_REMOVED lines=63> */
[----:B------:R-:W-:Y:S01]  /*2aec0*/  UMOV UR58, UR46 ;  /* 0x0000002e003a7c82 */ /* 0x000fe20008000000 */
[----:B------:R-:W-:Y:S01]  /*2aed0*/  UMOV UR59, UR47 ;  /* 0x0000002f003b7c82 */ /* 0x000fe20008000000 */
        /* <DEDUP_REMOVED lines=40> */
[----:B------:R-:W-:Y:S01]  /*2b160*/  IMAD.MOV.U32 R228, RZ, RZ, R7 ;  /* 0x000000ffffe47224 */ /* 0x000fe200078e0007 */
[-C--:B------:R-:W-:Y:S01]  /*2b170*/  IADD3 R7, P0, R10, R12.reuse, RZ ;  /* 0x0000000c0a077210 */ /* 0x080fe20007f1e0ff */
[----:B------:R-:W-:Y:S01]  /*2b180*/  IMAD.MOV.U32 R229, RZ, RZ, R13 ;  /* 0x000000ffffe57224 */ /* 0x000fe200078e000d */
[----:B------:R-:W-:Y:S01]  /*2b190*/  IADD3 R13, P1, R8, R12, RZ ;  /* 0x0000000c080d7210 */ /* 0x000fe20007f3e0ff */
[----:B------:R-:W-:Y:S02]  /*2b1a0*/  IMAD.MOV.U32 R213, RZ, RZ, R191 ;  /* 0x000000ffffd57224 */ /* 0x000fe400078e00bf */
[----:B------:R-:W-:-:S02]  /*2b1b0*/  IMAD.MOV.U32 R212, RZ, RZ, R190 ;  /* 0x000000ffffd47224 */ /* 0x000fc400078e00be */
[--C-:B------:R-:W-:Y:S02]  /*2b1c0*/  IMAD.X R10, R11, 0x1, R0.reuse, P0 ;  /* 0x000000010b0a7824 */ /* 0x100fe400000e0600 */
[----:B------:R-:W-:Y:S01]  /*2b1d0*/  IMAD.X R8, R9, 0x1, R0, P1 ;  /* 0x0000000109087824 */ /* 0x000fe200008e0600 */
[----:B------:R-:W-:Y:S02]  /*2b1e0*/  WARPGROUP.DEPBAR.LE gsb0, 0x0 ;  /* 0x00008000000079c5 */ /* 0x000fe40000010000 */
[----:B------:R-:W-:Y:S04]  /*2b1f0*/  STL.64 [R1], R24 ;  /* 0x0000001801007387 */ /* 0x000fe80000100a00 */
        /* <DEDUP_REMOVED lines=129> */
[----:B------:R-:W3:Y:S04]  /*2ba10*/  LDL R12, [R1+0x1b5c] ;  /* 0x001b5c00010c7983 */ /* 0x000ee80000100800 */
[----:B------:R-:W4:Y:S04]  /*2ba20*/  LDL.LU R11, [R1+0x1708] ;  /* 0x00170800010b7983 */ /* 0x000f280000300800 */
[----:B------:R-:W2:Y:S02]  /*2ba30*/  LDL.LU R9, [R1+0xf10] ;  /* 0x000f100001097983 */ /* 0x000ea40000300800 */
[----:B--2---:R-:W-:-:S05]  /*2ba40*/  VIADD R9, R9, 0x1 ;  /* 0x0000000109097836 */ /* 0x004fca0000000000 */
[----:B---3--:R-:W-:Y:S02]  /*2ba50*/  ISETP.NE.U32.AND P0, PT, R9, R12, PT ;  /* 0x0000000c0900720c */ /* 0x008fe40003f05070 */
[----:B------:R-:W0:Y:S01]  /*2ba60*/  LDC R12, c[0x0][0x238] ;  /* 0x00008e00ff0c7b82 */ /* 0x000e220000000800 */
[----:B------:R1:W-:Y:S01]  /*2ba70*/  STL [R1+0xf10], R9 ;  /* 0x000f100901007387 */ /* 0x0003e20000100800 */
[----:B0-----:R-:W-:-:S04]  /*2ba80*/  IMAD.SHL.U32 R12, R12, 0x40, RZ ;  /* 0x000000400c0c7824 */ /* 0x001fc800078e00ff */
[----:B------:R-:W-:-:S05]  /*2ba90*/  IMAD.SHL.U32 R12, R12, 0x2, RZ ;  /* 0x000000020c0c7824 */ /* 0x000fca00078e00ff */
[----:B----4-:R-:W-:-:S05]  /*2baa0*/  IADD3 R11, P5, R11, R12, RZ ;  /* 0x0000000c0b0b7210 */ /* 0x010fca0007fbe0ff */
[----:B------:R0:W-:Y:S04]  /*2bab0*/  STL [R1+0x1708], R11 ;  /* 0x0017080b01007387 */ /* 0x0001e80000100800 */
[----:B-1----:R-:W2:Y:S04]  /*2bac0*/  LDL.LU R9, [R1+0x1700] ;  /* 0x0017000001097983 */ /* 0x002ea80000300800 */
[----:B0-----:R-:W3:Y:S01]  /*2bad0*/  LDL.LU R11, [R1+0x16f8] ;  /* 0x0016f800010b7983 */ /* 0x001ee20000300800 */
[-C--:B--2---:R-:W-:Y:S02]  /*2bae0*/  IADD3 R9, P6, R9, R12.reuse, RZ ;  /* 0x0000000c09097210 */ /* 0x084fe40007fde0ff */
[----:B---3--:R-:W-:-:S03]  /*2baf0*/  IADD3 R11, P1, R11, R12, RZ ;  /* 0x0000000c0b0b7210 */ /* 0x008fc60007f3e0ff */
[----:B------:R0:W-:Y:S04]  /*2bb00*/  STL [R1+0x1700], R9 ;  /* 0x0017000901007387 */ /* 0x0001e80000100800 */
[----:B------:R1:W-:Y:S04]  /*2bb10*/  STL [R1+0x16f8], R11 ;  /* 0x0016f80b01007387 */ /* 0x0003e80000100800 */
[----:B0-----:R-:W2:Y:S04]  /*2bb20*/  LDL.LU R9, [R1+0x16f0] ;  /* 0x0016f00001097983 */ /* 0x001ea80000300800 */
[----:B-1----:R-:W3:Y:S01]  /*2bb30*/  LDL.LU R11, [R1+0x16e8] ;  /* 0x0016e800010b7983 */ /* 0x002ee20000300800 */
[----:B--2---:R-:W-:-:S02]  /*2bb40*/  IADD3 R9, P2, R9, R12, RZ ;  /* 0x0000000c09097210 */ /* 0x004fc40007f5e0ff */
[----:B---3--:R-:W-:-:S03]  /*2bb50*/  IADD3 R11, P3, R11, R12, RZ ;  /* 0x0000000c0b0b7210 */ /* 0x008fc60007f7e0ff */
[----:B------:R0:W-:Y:S04]  /*2bb60*/  STL [R1+0x16f0], R9 ;  /* 0x0016f00901007387 */ /* 0x0001e80000100800 */
[----:B------:R1:W-:Y:S04]  /*2bb70*/  STL [R1+0x16e8], R11 ;  /* 0x0016e80b01007387 */ /* 0x0003e80000100800 */
[----:B0-----:R-:W2:Y:S04]  /*2bb80*/  LDL.LU R9, [R1+0x16e0] ;  /* 0x0016e00001097983 */ /* 0x001ea80000300800 */
[----:B-1----:R-:W3:Y:S01]  /*2bb90*/  LDL.LU R11, [R1+0x1704] ;  /* 0x00170400010b7983 */ /* 0x002ee20000300800 */
[----:B--2---:R-:W-:Y:S01]  /*2bba0*/  IADD3 R9, P4, R9, R12, RZ ;  /* 0x0000000c09097210 */ /* 0x004fe20007f9e0ff */
[----:B---3--:R-:W-:-:S04]  /*2bbb0*/  IMAD.X R11, R11, 0x1, R0, P5 ;  /* 0x000000010b0b7824 */ /* 0x008fc800028e0600 */
        /* <DEDUP_REMOVED lines=706> */
[----:B------:R-:W-:-:S05]  /*2e7e0*/  IADD3 R204, P2, R204, R12, RZ ;  /* 0x0000000ccccc7210 */ /* 0x000fca0007f5e0ff */
[----:B------:R0:W-:Y:S04]  /*2e7f0*/  STL [R1+0x1330], R204 ;  /* 0x001330cc01007387 */ /* 0x0001e80000100800 */
[----:B0-----:R0:W5:Y:S01]  /*2e800*/  LDL.LU R204, [R1+0x1c04] ;  /* 0x001c040001cc7983 */ /* 0x0011620000300800 */
[----:B--2---:R-:W-:Y:S01]  /*2e810*/  IMAD.X R9, R9, 0x1, R0, P3 ;  /* 0x0000000109097824 */ /* 0x004fe200018e0600 */
[----:B---3--:R-:W-:-:S04]  /*2e820*/  IADD3 R11, P3, R11, R12, RZ ;  /* 0x0000000c0b0b7210 */ /* 0x008fc80007f7e0ff */
[----:B------:R1:W-:Y:S04]  /*2e830*/  STL [R1+0x1354], R9 ;  /* 0x0013540901007387 */ /* 0x0003e80000100800 */
[----:B------:R2:W-:Y:S04]  /*2e840*/  STL [R1+0x1328], R11 ;  /* 0x0013280b01007387 */ /* 0x0005e80000100800 */
[----:B------:R-:W3:Y:S04]  /*2e850*/  LDL.LU R12, [R1+0x134c] ;  /* 0x00134c00010c7983 */ /* 0x000ee80000300800 */
[----:B-1----:R-:W4:Y:S04]  /*2e860*/  LDL.LU R9, [R1+0x1320] ;  /* 0x0013200001097983 */ /* 0x002f280000300800 */
[----:B--2---:R-:W2:Y:S01]  /*2e870*/  LDL.LU R11, [R1+0x1344] ;  /* 0x00134400010b7983 */ /* 0x004ea20000300800 */
[----:B---3--:R-:W-:-:S05]  /*2e880*/  IMAD.X R12, R12, 0x1, R0, P4 ;  /* 0x000000010c0c7824 */ /* 0x008fca00020e0600 */
[----:B------:R1:W-:Y:S02]  /*2e890*/  STL [R1+0x134c], R12 ;  /* 0x00134c0c01007387 */ /* 0x0003e40000100800 */
[----:B-1----:R-:W1:Y:S01]  /*2e8a0*/  LDC R12, c[0x0][0x238] ;  /* 0x00008e00ff0c7b82 */ /* 0x002e620000000800 */
[----:B--2---:R-:W-:Y:S02]  /*2e8b0*/  IMAD.X R11, R11, 0x1, R0, P5 ;  /* 0x000000010b0b7824 */ /* 0x004fe400028e0600 */
[----:B-1----:R-:W-:-:S04]  /*2e8c0*/  IMAD.SHL.U32 R12, R12, 0x40, RZ ;  /* 0x000000400c0c7824 */ /* 0x002fc800078e00ff */
[----:B------:R-:W-:-:S05]  /*2e8d0*/  IMAD.SHL.U32 R12, R12, 0x2, RZ ;  /* 0x000000020c0c7824 */ /* 0x000fca00078e00ff */
[----:B----4-:R-:W-:-:S05]  /*2e8e0*/  IADD3 R9, P4, R9, R12, RZ ;  /* 0x0000000c09097210 */ /* 0x010fca0007f9e0ff */
[----:B------:R1:W-:Y:S04]  /*2e8f0*/  STL [R1+0x1320], R9 ;  /* 0x0013200901007387 */ /* 0x0003e80000100800 */
[----:B------:R2:W-:Y:S04]  /*2e900*/  STL [R1+0x1344], R11 ;  /* 0x0013440b01007387 */ /* 0x0005e80000100800 */
[----:B------:R-:W3:Y:S04]  /*2e910*/  LDL.LU R12, [R1+0x1b3c] ;  /* 0x001b3c00010c7983 */ /* 0x000ee80000300800 */
[----:B-1----:R-:W4:Y:S04]  /*2e920*/  LDL.LU R9, [R1+0x133c] ;  /* 0x00133c0001097983 */ /* 0x002f280000300800 */
[----:B--2---:R-:W2:Y:S01]  /*2e930*/  LDL.LU R11, [R1+0x1720] ;  /* 0x00172000010b7983 */ /* 0x004ea20000300800 */
[----:B---3--:R-:W-:Y:S01]  /*2e940*/  IADD3 R12, P5, R12, UR5, RZ ;  /* 0x000000050c0c7c10 */ /* 0x008fe2000ffbe0ff */
[----:B----4-:R-:W-:-:S04]  /*2e950*/  IMAD.X R9, R9, 0x1, R0, P6 ;  /* 0x0000000109097824 */ /* 0x010fc800030e0600 */
[----:B------:R1:W-:Y:S01]  /*2e960*/  STL [R1+0x1b3c], R12 ;  /* 0x001b3c0c01007387 */ /* 0x0003e20000100800 */
[----:B--2---:R-:W-:-:S03]  /*2e970*/  IADD3 R11, P6, R11, UR5, RZ ;  /* 0x000000050b0b7c10 */ /* 0x004fc6000ffde0ff */
[----:B------:R2:W-:Y:S04]  /*2e980*/  STL [R1+0x133c], R9 ;  /* 0x00133c0901007387 */ /* 0x0005e80000100800 */
[----:B------:R3:W-:Y:S04]  /*2e990*/  STL [R1+0x1720], R11 ;  /* 0x0017200b01007387 */ /* 0x0007e80000100800 */
[----:B-1----:R-:W4:Y:S04]  /*2e9a0*/  LDL.LU R12, [R1+0x1334] ;  /* 0x00133400010c7983 */ /* 0x002f280000300800 */
[----:B--2---:R-:W2:Y:S04]  /*2e9b0*/  LDL.LU R9, [R1+0x1b34] ;  /* 0x001b340001097983 */ /* 0x004ea80000300800 */
[----:B---3--:R-:W3:Y:S01]  /*2e9c0*/  LDL.LU R11, [R1+0x132c] ;  /* 0x00132c00010b7983 */ /* 0x008ee20000300800 */
[----:B----4-:R-:W-:Y:S01]  /*2e9d0*/  IMAD.X R12, R12, 0x1, R0, P1 ;  /* 0x000000010c0c7824 */ /* 0x010fe200008e0600 */
[----:B--2---:R-:W-:-:S04]  /*2e9e0*/  IADD3 R9, P1, R9, UR5, RZ ;  /* 0x0000000509097c10 */ /* 0x004fc8000ff3e0ff */
[----:B------:R1:W-:Y:S01]  /*2e9f0*/  STL [R1+0x1334], R12 ;  /* 0x0013340c01007387 */ /* 0x0003e20000100800 */
[----:B---3--:R-:W-:-:S03]  /*2ea00*/  IMAD.X R11, R11, 0x1, R0, P2 ;  /* 0x000000010b0b7824 */ /* 0x008fc600010e0600 */
[----:B------:R2:W-:Y:S04]  /*2ea10*/  STL [R1+0x1b34], R9 ;  /* 0x001b340901007387 */ /* 0x0005e80000100800 */
[----:B------:R3:W-:Y:S04]  /*2ea20*/  STL [R1+0x132c], R11 ;  /* 0x00132c0b01007387 */ /* 0x0007e80000100800 */
[----:B-1----:R-:W4:Y:S04]  /*2ea30*/  LDL.LU R12, [R1+0x1b30] ;  /* 0x001b3000010c7983 */ /* 0x002f280000300800 */
[----:B--2---:R-:W2:Y:S04]  /*2ea40*/  LDL.LU R9, [R1+0x1324] ;  /* 0x0013240001097983 */ /* 0x004ea80000300800 */
[----:B---3--:R-:W3:Y:S01]  /*2ea50*/  LDL.LU R11, [R1+0x1b2c] ;  /* 0x001b2c00010b7983 */ /* 0x008ee20000300800 */
[----:B----4-:R-:W-:Y:S01]  /*2ea60*/  IADD3 R12, P2, R12, UR5, RZ ;  /* 0x000000050c0c7c10 */ /* 0x010fe2000ff5e0ff */
[----:B--2---:R-:W-:-:S04]  /*2ea70*/  IMAD.X R9, R9, 0x1, R0, P3 ;  /* 0x0000000109097824 */ /* 0x004fc800018e0600 */
[----:B------:R1:W-:Y:S01]  /*2ea80*/  STL [R1+0x1b30], R12 ;  /* 0x001b300c01007387 */ /* 0x0003e20000100800 */
[----:B---3--:R-:W-:-:S03]  /*2ea90*/  IADD3 R11, P3, R11, UR5, RZ ;  /* 0x000000050b0b7c10 */ /* 0x008fc6000ff7e0ff */
        /* <DEDUP_REMOVED lines=8> */
[----:B---3--:R-:W-:-:S03]  /*2eb20*/  IADD3.X R11, R11, UR6, RZ, P5, !PT ;  /* 0x000000060b0b7c10 */ /* 0x008fc6000affe4ff */
[----:B------:R2:W-:Y:S04]  /*2eb30*/  STL [R1+0x1b28], R9 ;  /* 0x001b280901007387 */ /* 0x0005e80000100800 */
[----:B------:R3:W-:Y:S04]  /*2eb40*/  STL [R1+0x1b38], R11 ;  /* 0x001b380b01007387 */ /* 0x0007e80000100800 */
[----:B-1----:R-:W4:Y:S04]  /*2eb50*/  LDL.LU R12, [R1+0x1b24] ;  /* 0x001b2400010c7983 */ /* 0x002f280000300800 */
[----:B--2---:R-:W2:Y:S04]  /*2eb60*/  LDL.LU R9, [R1+0x1318] ;  /* 0x0013180001097983 */ /* 0x004ea80000300800 */
[----:B---3--:R-:W3:Y:S01]  /*2eb70*/  LDL.LU R11, [R1+0x1b20] ;  /* 0x001b2000010b7983 */ /* 0x008ee20000300800 */
[----:B----4-:R-:W-:-:S02]  /*2eb80*/  IADD3 R12, P5, R12, UR5, RZ ;  /* 0x000000050c0c7c10 */ /* 0x010fc4000ffbe0ff */
[----:B--2---:R-:W-:-:S03]  /*2eb90*/  IADD3.X R9, R9, UR6, RZ, P6, !PT ;  /* 0x0000000609097c10 */ /* 0x004fc6000b7fe4ff */
[----:B------:R1:W-:Y:S01]  /*2eba0*/  STL [R1+0x1b24], R12 ;  /* 0x001b240c01007387 */ /* 0x0003e20000100800 */
[----:B---3--:R-:W-:-:S03]  /*2ebb0*/  IADD3 R11, P6, R11, UR5, RZ ;  /* 0x000000050b0b7c10 */ /* 0x008fc6000ffde0ff */
[----:B------:R2:W-:Y:S04]  /*2ebc0*/  STL [R1+0x1318], R9 ;  /* 0x0013180901007387 */ /* 0x0005e80000100800 */
[----:B------:R3:W-:Y:S04]  /*2ebd0*/  STL [R1+0x1b20], R11 ;  /* 0x001b200b01007387 */ /* 0x0007e80000100800 */
[----:B-1----:R-:W4:Y:S04]  /*2ebe0*/  LDL.LU R12, [R1+0x171c] ;  /* 0x00171c00010c7983 */ /* 0x002f280000300800 */
[----:B--2---:R-:W2:Y:S04]  /*2ebf0*/  LDL.LU R9, [R1+0x1b1c] ;  /* 0x001b1c0001097983 */ /* 0x004ea80000300800 */
[----:B---3--:R-:W3:Y:S01]  /*2ec00*/  LDL.LU R11, [R1+0x1718] ;  /* 0x00171800010b7983 */ /* 0x008ee20000300800 */
[----:B----4-:R-:W-:-:S02]  /*2ec10*/  IADD3.X R12, R12, UR6, RZ, P1, !PT ;  /* 0x000000060c0c7c10 */ /* 0x010fc40008ffe4ff */
[----:B--2---:R-:W-:-:S03]  /*2ec20*/  IADD3 R9, P1, R9, UR5, RZ ;  /* 0x0000000509097c10 */ /* 0x004fc6000ff3e0ff */
        /* <DEDUP_REMOVED lines=997> */
[----:B------:R-:W-:-:S05]  /*32a80*/  IADD3 R205, P5, R205, UR5, RZ ;  /* 0x00000005cdcd7c10 */ /* 0x000fca000ffbe0ff */
[----:B------:R1:W-:Y:S04]  /*32a90*/  STL [R1+0x11dc], R205 ;  /* 0x0011dccd01007387 */ /* 0x0003e80000100800 */
[----:B-1----:R0:W5:Y:S01]  /*32aa0*/  LDL.LU R205, [R1+0x1c00] ;  /* 0x001c000001cd7983 */ /* 0x0021620000300800 */
[----:B----4-:R-:W-:Y:S02]  /*32ab0*/  IADD3.X R12, R12, UR6, RZ, P6, !PT ;  /* 0x000000060c0c7c10 */ /* 0x010fe4000b7fe4ff */
[----:B--2---:R-:W-:Y:S02]  /*32ac0*/  IADD3 R9, P6, R9, UR5, RZ ;  /* 0x0000000509097c10 */ /* 0x004fe4000ffde0ff */
[----:B---3--:R-:W-:Y:S01]  /*32ad0*/  IADD3.X R11, R11, UR6, RZ, P1, !PT ;  /* 0x000000060b0b7c10 */ /* 0x008fe20008ffe4ff */
[----:B------:R-:W-:Y:S04]  /*32ae0*/  STL [R1+0x1200], R12 ;  /* 0x0012000c01007387 */ /* 0x000fe80000100800 */
[----:B------:R1:W-:Y:S04]  /*32af0*/  STL [R1+0x11f8], R11 ;  /* 0x0011f80b01007387 */ /* 0x0003e80000100800 */
[----:B------:R2:W-:Y:S04]  /*32b00*/  STL [R1+0x11d4], R9 ;  /* 0x0011d40901007387 */ /* 0x0005e80000100800 */
[----:B-1----:R-:W3:Y:S04]  /*32b10*/  LDL.LU R11, [R1+0x11cc] ;  /* 0x0011cc00010b7983 */ /* 0x002ee80000300800 */
[----:B------:R-:W4:Y:S04]  /*32b20*/  LDL.LU R12, [R1+0x11f0] ;  /* 0x0011f000010c7983 */ /* 0x000f280000300800 */
[----:B--2---:R-:W2:Y:S01]  /*32b30*/  LDL.LU R9, [R1+0x11c4] ;  /* 0x0011c40001097983 */ /* 0x004ea20000300800 */
[----:B---3--:R-:W-:-:S05]  /*32b40*/  IADD3 R11, P1, R11, UR5, RZ ;  /* 0x000000050b0b7c10 */ /* 0x008fca000ff3e0ff */
[----:B------:R1:W-:Y:S04]  /*32b50*/  STL [R1+0x11cc], R11 ;  /* 0x0011cc0b01007387 */ /* 0x0003e80000100800 */
[----:B-1----:R-:W3:Y:S01]  /*32b60*/  LDL.LU R11, [R1+0x11e8] ;  /* 0x0011e800010b7983 */ /* 0x002ee20000300800 */
[----:B----4-:R-:W-:Y:S02]  /*32b70*/  IADD3.X R12, R12, UR6, RZ, P2, !PT ;  /* 0x000000060c0c7c10 */ /* 0x010fe400097fe4ff */
[----:B--2---:R-:W-:-:S03]  /*32b80*/  IADD3 R9, P2, R9, UR5, RZ ;  /* 0x0000000509097c10 */ /* 0x004fc6000ff5e0ff */
[----:B------:R-:W-:Y:S04]  /*32b90*/  STL [R1+0x11f0], R12 ;  /* 0x0011f00c01007387 */ /* 0x000fe80000100800 */
[----:B------:R1:W-:Y:S04]  /*32ba0*/  STL [R1+0x11c4], R9 ;  /* 0x0011c40901007387 */ /* 0x0003e80000100800 */
[----:B-1----:R-:W2:Y:S01]  /*32bb0*/  LDL.LU R9, [R1+0x11bc] ;  /* 0x0011bc0001097983 */ /* 0x002ea20000300800 */
[----:B---3--:R-:W-:-:S05]  /*32bc0*/  IADD3.X R11, R11, UR6, RZ, P3, !PT ;  /* 0x000000060b0b7c10 */ /* 0x008fca0009ffe4ff */
[----:B------:R1:W-:Y:S04]  /*32bd0*/  STL [R1+0x11e8], R11 ;  /* 0x0011e80b01007387 */ /* 0x0003e80000100800 */
[----:B------:R-:W3:Y:S04]  /*32be0*/  LDL.LU R12, [R1+0x11e0] ;  /* 0x0011e000010c7983 */ /* 0x000ee80000300800 */
[----:B-1----:R-:W4:Y:S01]  /*32bf0*/  LDL.LU R11, [R1+0x11b4] ;  /* 0x0011b400010b7983 */ /* 0x002f220000300800 */
[----:B--2---:R-:W-:-:S05]  /*32c00*/  IADD3 R9, P3, R9, UR5, RZ ;  /* 0x0000000509097c10 */ /* 0x004fca000ff7e0ff */
[----:B------:R1:W-:Y:S04]  /*32c10*/  STL [R1+0x11bc], R9 ;  /* 0x0011bc0901007387 */ /* 0x0003e80000100800 */
[----:B-1----:R-:W2:Y:S01]  /*32c20*/  LDL.LU R9, [R1+0x11d8] ;  /* 0x0011d80001097983 */ /* 0x002ea20000300800 */
[----:B---3--:R-:W-:-:S05]  /*32c30*/  IADD3.X R12, R12, UR6, RZ, P4, !PT ;  /* 0x000000060c0c7c10 */ /* 0x008fca000a7fe4ff */
[----:B------:R-:W-:Y:S01]  /*32c40*/  STL [R1+0x11e0], R12 ;  /* 0x0011e00c01007387 */ /* 0x000fe20000100800 */
[----:B----4-:R-:W-:-:S05]  /*32c50*/  IADD3 R11, P4, R11, UR5, RZ ;  /* 0x000000050b0b7c10 */ /* 0x010fca000ff9e0ff */
[----:B------:R1:W-:Y:S04]  /*32c60*/  STL [R1+0x11b4], R11 ;  /* 0x0011b40b01007387 */ /* 0x0003e80000100800 */
[----:B-1----:R-:W3:Y:S01]  /*32c70*/  LDL.LU R11, [R1+0x11ac] ;  /* 0x0011ac00010b7983 */ /* 0x002ee20000300800 */
[----:B--2---:R-:W-:-:S05]  /*32c80*/  IADD3.X R9, R9, UR6, RZ, P5, !PT ;  /* 0x0000000609097c10 */ /* 0x004fca000affe4ff */
[----:B------:R1:W-:Y:S04]  /*32c90*/  STL [R1+0x11d8], R9 ;  /* 0x0011d80901007387 */ /* 0x0003e80000100800 */
[----:B------:R-:W2:Y:S04]  /*32ca0*/  LDL.LU R12, [R1+0x11d0] ;  /* 0x0011d000010c7983 */ /* 0x000ea80000300800 */
[----:B-1----:R-:W4:Y:S01]  /*32cb0*/  LDL.LU R9, [R1+0x11a4] ;  /* 0x0011a40001097983 */ /* 0x002f220000300800 */
[----:B---3--:R-:W-:-:S05]  /*32cc0*/  IADD3 R11, P5, R11, UR5, RZ ;  /* 0x000000050b0b7c10 */ /* 0x008fca000ffbe0ff */
[----:B------:R1:W-:Y:S04]  /*32cd0*/  STL [R1+0x11ac], R11 ;  /* 0x0011ac0b01007387 */ /* 0x0003e80000100800 */
[----:B-1----:R-:W3:Y:S01]  /*32ce0*/  LDL.LU R11, [R1+0x11c8] ;  /* 0x0011c800010b7983 */ /* 0x002ee20000300800 */
[----:B--2---:R-:W-:Y:S02]  /*32cf0*/  IADD3.X R12, R12, UR6, RZ, P6, !PT ;  /* 0x000000060c0c7c10 */ /* 0x004fe4000b7fe4ff */
[----:B----4-:R-:W-:-:S03]  /*32d00*/  IADD3 R9, P6, R9, UR5, RZ ;  /* 0x0000000509097c10 */ /* 0x010fc6000ffde0ff */
        /* <DEDUP_REMOVED lines=351> */
[----:B--2---:R-:W-:Y:S02]  /*34300*/  IADD3.X R9, R9, UR6, RZ, P5, !PT ;  /* 0x0000000609097c10 */ /* 0x004fe4000affe4ff */
[----:B------:R-:W-:Y:S02]  /*34310*/  IADD3 R208, P5, R208, UR5, RZ ;  /* 0x00000005d0d07c10 */ /* 0x000fe4000ffbe0ff */
[----:B------:R-:W-:Y:S01]  /*34320*/  IADD3.X R209, R209, UR6, RZ, P6, !PT ;  /* 0x00000006d1d17c10 */ /* 0x000fe2000b7fe4ff */
[----:B------:R1:W-:Y:S04]  /*34330*/  STL [R1+0xff8], R9 ;  /* 0x000ff80901007387 */ /* 0x0003e80000100800 */
[----:B------:R-:W2:Y:S01]  /*34340*/  LDL.LU R12, [R1+0xf5c] ;  /* 0x000f5c00010c7983 */ /* 0x000ea20000300800 */
[----:B------:R-:W-:-:S02]  /*34350*/  IADD3.X R212, R212, UR6, RZ, P1, !PT ;  /* 0x00000006d4d47c10 */ /* 0x000fc40008ffe4ff */
[----:B------:R-:W-:Y:S02]  /*34360*/  IADD3 R213, P1, R213, UR5, RZ ;  /* 0x00000005d5d57c10 */ /* 0x000fe4000ff3e0ff */
[----:B------:R-:W-:Y:S01]  /*34370*/  IADD3.X R216, R216, UR6, RZ, P2, !PT ;  /* 0x00000006d8d87c10 */ /* 0x000fe200097fe4ff */
[----:B-1----:R-:W4:Y:S04]  /*34380*/  LDL.LU R9, [R1+0xf80] ;  /* 0x000f800001097983 */ /* 0x002f280000300800 */
[----:B------:R1:W-:Y:S01]  /*34390*/  STL [R1+0xfcc], R208 ;  /* 0x000fccd001007387 */ /* 0x0003e20000100800 */
[----:B------:R-:W-:Y:S02]  /*343a0*/  IADD3 R217, P2, R217, UR5, RZ ;  /* 0x00000005d9d97c10 */ /* 0x000fe4000ff5e0ff */
[----:B------:R-:W-:Y:S01]  /*343b0*/  IADD3.X R220, R220, UR6, RZ, P3, !PT ;  /* 0x00000006dcdc7c10 */ /* 0x000fe20009ffe4ff */
[----:B-1----:R0:W5:Y:S04]  /*343c0*/  LDL.LU R208, [R1+0x1bfc] ;  /* 0x001bfc0001d07983 */ /* 0x0021680000300800 */
[----:B------:R1:W-:Y:S01]  /*343d0*/  STL [R1+0xff0], R209 ;  /* 0x000ff0d101007387 */ /* 0x0003e20000100800 */
[----:B------:R-:W-:-:S03]  /*343e0*/  IADD3 R221, P3, R221, UR5, RZ ;  /* 0x00000005dddd7c10 */ /* 0x000fc6000ff7e0ff */
[----:B-1----:R0:W5:Y:S01]  /*343f0*/  LDL.LU R209, [R1+0x1bf8] ;  /* 0x001bf80001d17983 */ /* 0x0021620000300800 */
[----:B------:R-:W-:Y:S02]  /*34400*/  IADD3.X R224, R224, UR6, RZ, P4, !PT ;  /* 0x00000006e0e07c10 */ /* 0x000fe4000a7fe4ff */
[----:B------:R-:W-:Y:S02]  /*34410*/  IADD3 R225, P4, R225, UR5, RZ ;  /* 0x00000005e1e17c10 */ /* 0x000fe4000ff9e0ff */
[----:B------:R-:W-:Y:S02]  /*34420*/  IADD3.X R228, R228, UR6, RZ, P5, !PT ;  /* 0x00000006e4e47c10 */ /* 0x000fe4000affe4ff */
[----:B------:R-:W-:Y:S02]  /*34430*/  IADD3 R229, P5, R229, UR5, RZ ;  /* 0x00000005e5e57c10 */ /* 0x000fe4000ffbe0ff */
[----:B------:R-:W-:Y:S02]  /*34440*/  IADD3.X R236, R236, UR6, RZ, P1, !PT ;  /* 0x00000006ecec7c10 */ /* 0x000fe40008ffe4ff */
[----:B------:R-:W-:-:S02]  /*34450*/  IADD3 R237, P1, R237, UR5, RZ ;  /* 0x00000005eded7c10 */ /* 0x000fc4000ff3e0ff */
[----:B------:R-:W-:Y:S02]  /*34460*/  IADD3.X R240, R240, UR6, RZ, P2, !PT ;  /* 0x00000006f0f07c10 */ /* 0x000fe400097fe4ff */
[----:B------:R-:W-:Y:S02]  /*34470*/  IADD3 R241, P2, R241, UR5, RZ ;  /* 0x00000005f1f17c10 */ /* 0x000fe4000ff5e0ff */
[----:B------:R-:W-:Y:S02]  /*34480*/  IADD3.X R244, R244, UR6, RZ, P3, !PT ;  /* 0x00000006f4f47c10 */ /* 0x000fe40009ffe4ff */
[----:B------:R-:W-:Y:S02]  /*34490*/  IADD3 R245, P3, R245, UR5, RZ ;  /* 0x00000005f5f57c10 */ /* 0x000fe4000ff7e0ff */
[----:B------:R-:W-:Y:S02]  /*344a0*/  IADD3.X R248, R248, UR6, RZ, P4, !PT ;  /* 0x00000006f8f87c10 */ /* 0x000fe4000a7fe4ff */
[----:B------:R-:W-:-:S02]  /*344b0*/  IADD3 R249, P4, R249, UR5, RZ ;  /* 0x00000005f9f97c10 */ /* 0x000fc4000ff9e0ff */
[----:B------:R-:W-:Y:S01]  /*344c0*/  IADD3.X R5, R5, UR6, RZ, P5, !PT ;  /* 0x0000000605057c10 */ /* 0x000fe2000affe4ff */
[----:B------:R-:W-:Y:S01]  /*344d0*/  WARPGROUP.ARRIVE ;  /* 0x00000000000079c5 */ /* 0x000fe20000000000 */
[----:B------:R-:W-:Y:S01]  /*344e0*/  UMOV UR48, UR56 ;  /* 0x0000003800307c82 */ /* 0x000fe20008000000 */
[----:B------:R-:W-:-:S04]  /*344f0*/  UMOV UR49, UR57 ;  /* 0x0000003900317c82 */ /* 0x000fc80008000000 */
[----:B------:R-:W-:Y:S01]  /*34500*/  HGMMA.64x256x16.F32 R24, gdesc[UR48].tnspA, R24, gsb0 ;  /* 0x23e00000301879f0 */ /* 0x000fe20008000818 */
[----:B---3--:R-:W-:-:S05]  /*34510*/  IADD3 R11, P6, R11, UR5, RZ ;  /* 0x000000050b0b7c10 */ /* 0x008fca000ffde0ff */
[----:B------:R1:W-:Y:S04]  /*34520*/  STL [R1+0xfc4], R11 ;  /* 0x000fc40b01007387 */ /* 0x0003e80000100800 */
[----:B-1----:R-:W3:Y:S04]  /*34530*/  LDL.LU R11, [R1+0xf68] ;  /* 0x000f6800010b7983 */ /* 0x002ee80000300800 */
[----:B------:R1:W-:Y:S04]  /*34540*/  STL [R1+0xfe8], R212 ;  /* 0x000fe8d401007387 */ /* 0x0003e80000100800 */
[----:B-1----:R0:W5:Y:S04]  /*34550*/  LDL.LU R212, [R1+0x1bf4] ;  /* 0x001bf40001d47983 */ /* 0x0021680000300800 */
[----:B------:R1:W-:Y:S04]  /*34560*/  STL [R1+0xfbc], R213 ;  /* 0x000fbcd501007387 */ /* 0x0003e80000100800 */
[----:B-1----:R0:W5:Y:S04]  /*34570*/  LDL.LU R213, [R1+0x1bf0] ;  /* 0x001bf00001d57983 */ /* 0x0021680000300800 */
[----:B------:R1:W-:Y:S04]  /*34580*/  STL [R1+0xfe0], R216 ;  /* 0x000fe0d801007387 */ /* 0x0003e80000100800 */
[----:B-1----:R0:W5:Y:S04]  /*34590*/  LDL.LU R216, [R1+0x1bec] ;  /* 0x001bec0001d87983 */ /* 0x0021680000300800 */
[----:B------:R1:W-:Y:S01]  /*345a0*/  STL [R1+0xfb4], R217 ;  /* 0x000fb4d901007387 */ /* 0x0003e20000100800 */
[----:B------:R-:W-:-:S03]  /*345b0*/  IADD3.X R232, R232, UR6, RZ, P6, !PT ;  /* 0x00000006e8e87c10 */ /* 0x000fc6000b7fe4ff */
[----:B-1----:R0:W5:Y:S04]  /*345c0*/  LDL.LU R217, [R1+0x1be8] ;  /* 0x001be80001d97983 */ /* 0x0021680000300800 */
[----:B------:R1:W-:Y:S01]  /*345d0*/  STL [R1+0xfd8], R220 ;  /* 0x000fd8dc01007387 */ /* 0x0003e20000100800 */
[----:B------:R-:W-:-:S03]  /*345e0*/  IADD3 R233, P6, R233, UR5, RZ ;  /* 0x00000005e9e97c10 */ /* 0x000fc6000ffde0ff */
[----:B-1----:R0:W5:Y:S04]  /*345f0*/  LDL.LU R220, [R1+0x1be4] ;  /* 0x001be40001dc7983 */ /* 0x0021680000300800 */
[----:B------:R1:W-:Y:S04]  /*34600*/  STL [R1+0xfac], R221 ;  /* 0x000facdd01007387 */ /* 0x0003e80000100800 */
        /* <DEDUP_REMOVED lines=30> */
[----:B-1----:R-:W3:Y:S01]  /*347f0*/  LDL.LU R5, [R1+0x1ba4] ;  /* 0x001ba40001057983 */ /* 0x002ee20000300800 */
[----:B------:R-:W-:-:S02]  /*34800*/  IADD3 R4, P5, R4, UR5, RZ ;  /* 0x0000000504047c10 */ /* 0x000fc4000ffbe0ff */
[----:B------:R-:W-:Y:S02]  /*34810*/  IADD3.X R3, R3, UR6, RZ, P6, !PT ;  /* 0x0000000603037c10 */ /* 0x000fe4000b7fe4ff */
[----:B------:R-:W-:Y:S01]  /*34820*/  IADD3 R2, P6, R2, UR5, RZ ;  /* 0x0000000502027c10 */ /* 0x000fe2000ffde0ff */
[----:B------:R1:W-:Y:S01]  /*34830*/  STL [R1+0xf6c], R4 ;  /* 0x000f6c0401007387 */ /* 0x0003e20000100800 */
[----:B------:R-:W-:Y:S02]  /*34840*/  IADD3.X R6, R6, UR6, RZ, P1, !PT ;  /* 0x0000000606067c10 */ /* 0x000fe40008ffe4ff */
[----:B--2---:R-:W-:Y:S02]  /*34850*/  IADD3 R12, P1, R12, UR5, RZ ;  /* 0x000000050c0c7c10 */ /* 0x004fe4000ff3e0ff */
[----:B----4-:R-:W-:Y:S01]  /*34860*/  IADD3.X R9, R9, UR6, RZ, P2, !PT ;  /* 0x0000000609097c10 */ /* 0x010fe200097fe4ff */
[----:B-1----:R-:W2:Y:S04]  /*34870*/  LDL.LU R4, [R1+0x1ba0] ;  /* 0x001ba00001047983 */ /* 0x002ea80000300800 */
[----:B------:R1:W-:Y:S04]  /*34880*/  STL [R1+0xf90], R3 ;  /* 0x000f900301007387 */ /* 0x0003e80000100800 */
[----:B-1----:R-:W4:Y:S04]  /*34890*/  LDL.LU R3, [R1+0x1b9c] ;  /* 0x001b9c0001037983 */ /* 0x002f280000300800 */
[----:B------:R1:W-:Y:S04]  /*348a0*/  STL [R1+0xf64], R2 ;  /* 0x000f640201007387 */ /* 0x0003e80000100800 */
[----:B-1----:R-:W2:Y:S04]  /*348b0*/  LDL.LU R2, [R1+0x1b98] ;  /* 0x001b980001027983 */ /* 0x002ea80000300800 */
[----:B------:R1:W-:Y:S04]  /*348c0*/  STL [R1+0xf88], R6 ;  /* 0x000f880601007387 */ /* 0x0003e80000100800 */
[----:B-1----:R-:W2:Y:S04]  /*348d0*/  LDL.LU R6, [R1+0x1b94] ;  /* 0x001b940001067983 */ /* 0x002ea80000300800 */
[----:B------:R1:W-:Y:S01]  /*348e0*/  STL [R1+0xf5c], R12 ;  /* 0x000f5c0c01007387 */ /* 0x0003e20000100800 */
[----:B------:R-:W-:-:S02]  /*348f0*/  WARPGROUP.DEPBAR.LE gsb0, 0x0 ;  /* 0x00008000000079c5 */ /* 0x000fc40000010000 */
[----:B------:R-:W-:Y:S01]  /*34900*/  WARPGROUP.ARRIVE ;  /* 0x00000000000079c5 */ /* 0x000fe20000000000 */
[----:B------:R-:W-:Y:S01]  /*34910*/  UMOV UR12, UR52 ;  /* 0x00000034000c7c82 */ /* 0x000fe20008000000 */
[----:B------:R-:W-:-:S04]  /*34920*/  UMOV UR13, UR53 ;  /* 0x00000035000d7c82 */ /* 0x000fc80008000000 */
[----:B------:R-:W-:Y:S01]  /*34930*/  HGMMA.64x256x16.F32 R24, gdesc[UR12].tnspA, R24, gsb0 ;  /* 0x23e000000c1879f0 */ /* 0x000fe20008000818 */
[----:B------:R-:W-:Y:S01]  /*34940*/  UMOV UR16, UR36 ;  /* 0x0000002400107c82 */ /* 0x000fe20008000000 */
[----:B------:R-:W-:Y:S01]  /*34950*/  UMOV UR17, UR37 ;  /* 0x0000002500117c82 */ /* 0x000fe20008000000 */
[----:B------:R-:W-:Y:S01]  /*34960*/  UMOV UR20, UR40 ;  /* 0x0000002800147c82 */ /* 0x000fe20008000000 */
[----:B------:R-:W-:Y:S01]  /*34970*/  UMOV UR21, UR41 ;  /* 0x0000002900157c82 */ /* 0x000fe20008000000 */
[----:B-1----:R-:W1:Y:S01]  /*34980*/  LDC R12, c[0x0][0x238] ;  /* 0x00008e00ff0c7b82 */ /* 0x002e620000000800 */
[----:B---3--:R-:W-:-:S05]  /*34990*/  IADD3 R5, P2, R5, UR5, RZ ;  /* 0x0000000505057c10 */ /* 0x008fca000ff5e0ff */
[----:B------:R3:W-:Y:S04]  /*349a0*/  STL [R1+0xf54], R5 ;  /* 0x000f540501007387 */ /* 0x0007e80000100800 */
[----:B---3--:R-:W3:Y:S01]  /*349b0*/  LDL.LU R5, [R1+0x1b90] ;  /* 0x001b900001057983 */ /* 0x008ee20000300800 */
[----:B------:R-:W-:Y:S02]  /*349c0*/  WARPGROUP.DEPBAR.LE gsb0, 0x0 ;  /* 0x00008000000079c5 */ /* 0x000fe40000010000 */
[----:B------:R-:W-:-:S10]  /*349d0*/  WARPGROUP.ARRIVE ;  /* 0x00000000000079c5 */ /* 0x000fd40000000000 */
[----:B------:R-:W-:Y:S01]  /*349e0*/  HGMMA.64x256x16.F32 R24, gdesc[UR16].tnspA, R24, gsb0 ;  /* 0x23e00000101879f0 */ /* 0x000fe20008000818 */
[----:B----4-:R-:W-:Y:S01]  /*349f0*/  IADD3.X R3, R3, UR6, RZ, P4, !PT ;  /* 0x0000000603037c10 */ /* 0x010fe2000a7fe4ff */
[----:B------:R-:W-:Y:S01]  /*34a00*/  STL [R1+0xf80], R9 ;  /* 0x000f800901007387 */ /* 0x000fe20000100800 */
[----:B------:R-:W-:Y:S02]  /*34a10*/  IADD3.X R11, R11, UR6, RZ, P5, !PT ;  /* 0x000000060b0b7c10 */ /* 0x000fe4000affe4ff */
[----:B--2---:R-:W-:Y:S02]  /*34a20*/  IADD3.X R2, R2, UR6, RZ, P3, !PT ;  /* 0x0000000602027c10 */ /* 0x004fe40009ffe4ff */
[----:B------:R-:W-:-:S03]  /*34a30*/  IADD3.X R4, R4, UR6, RZ, P2, !PT ;  /* 0x0000000604047c10 */ /* 0x000fc600097fe4ff */
[----:B------:R2:W-:Y:S01]  /*34a40*/  STL [R1+0xf78], R2 ;  /* 0x000f780201007387 */ /* 0x0005e20000100800 */
[----:B------:R-:W-:-:S03]  /*34a50*/  IADD3.X R6, R6, UR6, RZ, P6, !PT ;  /* 0x0000000606067c10 */ /* 0x000fc6000b7fe4ff */
[----:B--2---:R0:W5:Y:S04]  /*34a60*/  LDL.LU R2, [R1+0x1b8c] ;  /* 0x001b8c0001027983 */ /* 0x0041680000300800 */
[----:B------:R2:W-:Y:S04]  /*34a70*/  STL [R1+0xf70], R3 ;  /* 0x000f700301007387 */ /* 0x0005e80000100800 */
[----:B--2---:R0:W5:Y:S04]  /*34a80*/  LDL.LU R3, [R1+0x1b88] ;  /* 0x001b880001037983 */ /* 0x0041680000300800 */
[----:B------:R2:W-:Y:S04]  /*34a90*/  STL [R1+0xf60], R6 ;  /* 0x000f600601007387 */ /* 0x0005e80000100800 */
[----:B--2---:R0:W5:Y:S04]  /*34aa0*/  LDL.LU R6, [R1+0x1b84] ;  /* 0x001b840001067983 */ /* 0x0041680000300800 */
[----:B------:R-:W-:Y:S01]  /*34ab0*/  STL [R1+0xf68], R11 ;  /* 0x000f680b01007387 */ /* 0x000fe20000100800 */
[----:B---3--:R-:W-:-:S05]  /*34ac0*/  IADD3.X R5, R5, UR6, RZ, P1, !PT ;  /* 0x0000000605057c10 */ /* 0x008fca0008ffe4ff */
[----:B------:R2:W-:Y:S04]  /*34ad0*/  STL [R1+0xf58], R5 ;  /* 0x000f580501007387 */ /* 0x0005e80000100800 */
[----:B--2---:R0:W5:Y:S04]  /*34ae0*/  LDL.LU R5, [R1+0x1b80] ;  /* 0x001b800001057983 */ /* 0x0041680000300800 */
[----:B------:R2:W-:Y:S04]  /*34af0*/  STL [R1+0xf50], R4 ;  /* 0x000f500401007387 */ /* 0x0005e80000100800 */
[----:B--2---:R0:W5:Y:S01]  /*34b00*/  LDL.LU R4, [R1+0x1b7c] ;  /* 0x001b7c0001047983 */ /* 0x0041620000300800 */
[----:B------:R-:W-:-:S02]  /*34b10*/  WARPGROUP.DEPBAR.LE gsb0, 0x0 ;  /* 0x00008000000079c5 */ /* 0x000fc40000010000 */
[----:B------:R-:W-:-:S06]  /*34b20*/  WARPGROUP.ARRIVE ;  /* 0x00000000000079c5 */ /* 0x000fcc0000000000 */
[----:B------:R-:W-:Y:S01]  /*34b30*/  HGMMA.64x256x16.F32 R24, gdesc[UR20].tnspA, R24, gsb0 ;  /* 0x23e00000141879f0 */ /* 0x000fe20008000818 */
[----:B-1----:R-:W-:Y:S02]  /*34b40*/  IMAD.SHL.U32 R12, R12, 0x40, RZ ;  /* 0x000000400c0c7824 */ /* 0x002fe400078e00ff */
[----:B------:R-:W-:Y:S02]  /*34b50*/  IMAD.MOV.U32 R11, RZ, RZ, R10 ;  /* 0x000000ffff0b7224 */ /* 0x000fe400078e000a */
[----:B------:R-:W-:Y:S02]  /*34b60*/  IMAD.MOV.U32 R9, RZ, RZ, R8 ;  /* 0x000000ffff097224 */ /* 0x000fe400078e0008 */
[----:B------:R-:W-:Y:S02]  /*34b70*/  IMAD.MOV.U32 R10, RZ, RZ, R7 ;  /* 0x000000ffff0a7224 */ /* 0x000fe400078e0007 */
[----:B------:R-:W-:Y:S02]  /*34b80*/  IMAD.SHL.U32 R12, R12, 0x2, RZ ;  /* 0x000000020c0c7824 */ /* 0x000fe400078e00ff */
[----:B------:R-:W-:Y:S01]  /*34b90*/  IMAD.MOV.U32 R8, RZ, RZ, R13 ;  /* 0x000000ffff087224 */ /* 0x000fe200078e000d */
[----:B------:R-:W-:-:S02]  /*34ba0*/  WARPGROUP.DEPBAR.LE gsb0, 0x0 ;  /* 0x00008000000079c5 */ /* 0x000fc40000010000 */
[----:B0-----:R-:W-:Y:S05]  /*34bb0*/  @P0 BRA `(.L_x_1) ;  /* 0xfffffe5000200947 */ /* 0x001fea000383ffff */
[----:B------:R-:W2:Y:S04]  /*34bc0*/  LDL.LU R7, [R1+0x1b8] ;  /* 0x0001b80001077983 */ /* 0x000ea80000300800 */
[----:B------:R-:W3:Y:S04]  /*34bd0*/  LDL.LU R13, [R1+0x778] ;  /* 0x00077800010d7983 */ /* 0x000ee80000300800 */
[----:B-----5:R-:W4:Y:S04]  /*34be0*/  LDL.LU R3, [R1+0xba4] ;  /* 0x000ba40001037983 */ /* 0x020f280000300800 */
[----:B------:R-:W2:Y:S04]  /*34bf0*/  LDL.LU R2, [R1+0x7a8] ;  /* 0x0007a80001027983 */ /* 0x000ea80000300800 */
[----:B------:R-:W3:Y:S04]  /*34c00*/  LDL.LU R10, [R1+0x7a0] ;  /* 0x0007a000010a7983 */ /* 0x000ee80000300800 */
[----:B------:R-:W3:Y:S04]  /*34c10*/  LDL.LU R12, [R1+0x770] ;  /* 0x00077000010c7983 */ /* 0x000ee80000300800 */
[----:B------:R-:W3:Y:S04]  /*34c20*/  LDL.LU R11, [R1+0x3a8] ;  /* 0x0003a800010b7983 */ /* 0x000ee80000300800 */
[----:B------:R-:W3:Y:S04]  /*34c30*/  LDL.LU R0, [R1+0x378] ;  /* 0x0003780001007983 */ /* 0x000ee80000300800 */
[----:B------:R-:W3:Y:S04]  /*34c40*/  LDL.LU R8, [R1+0xba8] ;  /* 0x000ba80001087983 */ /* 0x000ee80000300800 */
[----:B------:R-:W3:Y:S04]  /*34c50*/  LDL.LU R9, [R1+0xb78] ;  /* 0x000b780001097983 */ /* 0x000ee80000300800 */
[----:B------:R0:W-:Y:S04]  /*34c60*/  STL [R1+0x1e74], R250 ;  /* 0x001e74fa01007387 */ /* 0x0001e80000100800 */
[----:B0-----:R-:W4:Y:S04]  /*34c70*/  LDL.LU R250, [R1+0x3a4] ;  /* 0x0003a40001fa7983 */ /* 0x001f280000300800 */
[----:B------:R0:W-:Y:S04]  /*34c80*/  STL [R1+0x1e70], R249 ;  /* 0x001e70f901007387 */ /* 0x0001e80000100800 */
[----:B0-----:R-:W2:Y:S04]  /*34c90*/  LDL.LU R249, [R1+0xbac] ;  /* 0x000bac0001f97983 */ /* 0x001ea80000300800 */
[----:B------:R0:W-:Y:S04]  /*34ca0*/  STL [R1+0x1e6c], R248 ;  /* 0x001e6cf801007387 */ /* 0x0001e80000100800 */
[----:B0-----:R-:W3:Y:S04]  /*34cb0*/  LDL.LU R248, [R1+0x3ac] ;  /* 0x0003ac0001f87983 */ /* 0x001ee80000300800 */
        /* <DEDUP_REMOVED lines=49> */
[----:B------:R3:W-:Y:S04]  /*34fd0*/  STL [R1+0x1e04], R222 ;  /* 0x001e04de01007387 */ /* 0x0007e80000100800 */
[----:B------:R4:W-:Y:S04]  /*34fe0*/  STL [R1+0x1e00], R221 ;  /* 0x001e00dd01007387 */ /* 0x0009e80000100800 */
[----:B------:R0:W-:Y:S04]  /*34ff0*/  STL [R1+0x1dfc], R220 ;  /* 0x001dfcdc01007387 */ /* 0x0001e80000100800 */
        /* <DEDUP_REMOVED lines=18> */
[----:B--2---:R-:W-:-:S03]  /*35120*/  IMAD.MOV.U32 R223, RZ, RZ, R239 ;  /* 0x000000ffffdf7224 */ /* 0x004fc600078e00ef */
[----:B------:R-:W-:Y:S04]  /*35130*/  STL [R1+0x1db0], R201 ;  /* 0x001db0c901007387 */ /* 0x000fe80000100800 */
[----:B------:R-:W-:Y:S04]  /*35140*/  STL [R1+0x1dac], R200 ;  /* 0x001dacc801007387 */ /* 0x000fe80000100800 */
[----:B------:R-:W-:Y:S04]  /*35150*/  STL [R1+0x1da8], R199 ;  /* 0x001da8c701007387 */ /* 0x000fe80000100800 */
[----:B------:R-:W-:Y:S01]  /*35160*/  STL [R1+0x1da4], R198 ;  /* 0x001da4c601007387 */ /* 0x000fe20000100800 */
[----:B---3--:R-:W-:-:S03]  /*35170*/  IMAD.MOV.U32 R222, RZ, RZ, R238 ;  /* 0x000000ffffde7224 */ /* 0x008fc600078e00ee */
[----:B------:R-:W-:Y:S04]  /*35180*/  STL [R1+0x1da0], R197 ;  /* 0x001da0c501007387 */ /* 0x000fe80000100800 */
[----:B------:R-:W-:Y:S04]  /*35190*/  STL [R1+0x1d9c], R196 ;  /* 0x001d9cc401007387 */ /* 0x000fe80000100800 */
[----:B------:R-:W-:Y:S01]  /*351a0*/  STL [R1+0x1d98], R187 ;  /* 0x001d98bb01007387 */ /* 0x000fe20000100800 */
[----:B----4-:R-:W-:-:S03]  /*351b0*/  IMAD.MOV.U32 R221, RZ, RZ, R237 ;  /* 0x000000ffffdd7224 */ /* 0x010fc600078e00ed */
[----:B------:R-:W-:Y:S04]  /*351c0*/  STL [R1+0x1d94], R186 ;  /* 0x001d94ba01007387 */ /* 0x000fe80000100800 */
[----:B------:R-:W-:Y:S04]  /*351d0*/  STL [R1+0x1d90], R185 ;  /* 0x001d90b901007387 */ /* 0x000fe80000100800 */
[----:B------:R-:W-:Y:S04]  /*351e0*/  STL [R1+0x1d8c], R184 ;  /* 0x001d8cb801007387 */ /* 0x000fe80000100800 */
[----:B------:R-:W-:Y:S01]  /*351f0*/  STL [R1+0x1d88], R183 ;  /* 0x001d88b701007387 */ /* 0x000fe20000100800 */
[----:B0-----:R-:W-:-:S03]  /*35200*/  IMAD.MOV.U32 R220, RZ, RZ, R236 ;  /* 0x000000ffffdc7224 */ /* 0x001fc600078e00ec */
        /* <DEDUP_REMOVED lines=50> */
[----:B------:R0:W-:Y:S04]  /*35530*/  STL [R1+0x1b84], R6 ;  /* 0x001b840601007387 */ /* 0x0001e80000100800 */
[----:B------:R1:W-:Y:S04]  /*35540*/  STL [R1+0x1b80], R5 ;  /* 0x001b800501007387 */ /* 0x0003e80000100800 */
[----:B------:R2:W-:Y:S01]  /*35550*/  STL [R1+0x1b7c], R4 ;  /* 0x001b7c0401007387 */ /* 0x0005e20000100800 */
[----:B0-----:R-:W-:Y:S01]  /*35560*/  F2FP.F16.F32.PACK_AB R6, R226, R227 ;  /* 0x000000e3e206723e */ /* 0x001fe200000000ff */
[----:B------:R-:W-:-:S02]  /*35570*/  IMAD.MOV.U32 R226, RZ, RZ, R242 ;  /* 0x000000ffffe27224 */ /* 0x000fc400078e00f2 */
[----:B------:R-:W-:Y:S01]  /*35580*/  IMAD.MOV.U32 R227, RZ, RZ, R243 ;  /* 0x000000ffffe37224 */ /* 0x000fe200078e00f3 */
[----:B-1----:R-:W-:Y:S01]  /*35590*/  F2FP.F16.F32.PACK_AB R5, R151, R224 ;  /* 0x000000e09705723e */ /* 0x002fe200000000ff */
[----:B------:R-:W-:Y:S01]  /*355a0*/  IMAD.MOV.U32 R224, RZ, RZ, R240 ;  /* 0x000000ffffe07224 */ /* 0x000fe200078e00f0 */
[----:B--2---:R-:W-:-:S03]  /*355b0*/  F2FP.F16.F32.PACK_AB R4, R149, R225 ;  /* 0x000000e19504723e */ /* 0x004fc600000000ff */
[----:B------:R0:W-:Y:S01]  /*355c0*/  STL [R1+0xf1c], R5 ;  /* 0x000f1c0501007387 */ /* 0x0001e20000100800 */
[----:B------:R-:W-:-:S03]  /*355d0*/  IMAD.MOV.U32 R225, RZ, RZ, R241 ;  /* 0x000000ffffe17224 */ /* 0x000fc600078e00f1 */
[----:B------:R1:W-:Y:S04]  /*355e0*/  STL [R1+0xf18], R4 ;  /* 0x000f180401007387 */ /* 0x0003e80000100800 */
[----:B------:R2:W-:Y:S01]  /*355f0*/  STL [R1+0xf14], R6 ;  /* 0x000f140601007387 */ /* 0x0005e20000100800 */
[----:B0-----:R-:W-:Y:S02]  /*35600*/  F2FP.F16.F32.PACK_AB R5, R228, R229 ;  /* 0x000000e5e405723e */ /* 0x001fe400000000ff */
[----:B-1----:R-:W-:-:S03]  /*35610*/  F2FP.F16.F32.PACK_AB R4, R150, R230 ;  /* 0x000000e69604723e */ /* 0x002fc600000000ff */
[----:B------:R0:W-:Y:S01]  /*35620*/  STL [R1+0xf10], R5 ;  /* 0x000f100501007387 */ /* 0x0001e20000100800 */
[----:B--2---:R-:W-:-:S03]  /*35630*/  F2FP.F16.F32.PACK_AB R6, R148, R231 ;  /* 0x000000e79406723e */ /* 0x004fc600000000ff */
[----:B------:R1:W-:Y:S04]  /*35640*/  STL [R1+0xf0c], R4 ;  /* 0x000f0c0401007387 */ /* 0x0003e80000100800 */
[----:B------:R-:W-:Y:S01]  /*35650*/  STL [R1+0xf08], R6 ;  /* 0x000f080601007387 */ /* 0x000fe20000100800 */
[----:B0-----:R-:W-:Y:S02]  /*35660*/  F2FP.F16.F32.PACK_AB R5, R232, R233 ;  /* 0x000000e9e805723e */ /* 0x001fe400000000ff */
[----:B-1----:R-:W-:-:S03]  /*35670*/  F2FP.F16.F32.PACK_AB R4, R234, R235 ;  /* 0x000000ebea04723e */ /* 0x002fc600000000ff */
[----:B------:R-:W-:Y:S04]  /*35680*/  STL [R1+0xf04], R5 ;  /* 0x000f040501007387 */ /* 0x000fe80000100800 */
[----:B------:R0:W-:Y:S04]  /*35690*/  STL [R1+0xf00], R4 ;  /* 0x000f000401007387 */ /* 0x0001e80000100800 */
[----:B------:R-:W2:Y:S04]  /*356a0*/  LDL.LU R228, [R1+0x3e8] ;  /* 0x0003e80001e47983 */ /* 0x000ea80000300800 */
[----:B------:R-:W2:Y:S04]  /*356b0*/  LDL.LU R229, [R1+0xbe8] ;  /* 0x000be80001e57983 */ /* 0x000ea80000300800 */
[----:B------:R-:W3:Y:S04]  /*356c0*/  LDL.LU R230, [R1+0x3e0] ;  /* 0x0003e00001e67983 */ /* 0x000ee80000300800 */
        /* <DEDUP_REMOVED lines=13> */
[----:B0-----:R-:W-:-:S02]  /*357a0*/  F2FP.F16.F32.PACK_AB R4, R147, R220 ;  /* 0x000000dc9304723e */ /* 0x001fc400000000ff */
[----:B------:R-:W-:Y:S02]  /*357b0*/  F2FP.F16.F32.PACK_AB R6, R145, R221 ;  /* 0x000000dd9106723e */ /* 0x000fe400000000ff */
[----:B------:R-:W-:Y:S01]  /*357c0*/  F2FP.F16.F32.PACK_AB R5, R222, R223 ;  /* 0x000000dfde05723e */ /* 0x000fe200000000ff */
[----:B------:R0:W-:Y:S01]  /*357d0*/  STL [R1+0xefc], R4 ;  /* 0x000efc0401007387 */ /* 0x0001e20000100800 */
[----:B------:R-:W-:Y:S02]  /*357e0*/  IMAD.MOV.U32 R222, RZ, RZ, R244 ;  /* 0x000000ffffde7224 */ /* 0x000fe400078e00f4 */
[----:B------:R-:W-:Y:S01]  /*357f0*/  IMAD.MOV.U32 R223, RZ, RZ, R245 ;  /* 0x000000ffffdf7224 */ /* 0x000fe200078e00f5 */
[----:B------:R1:W-:Y:S04]  /*35800*/  STL [R1+0xef8], R6 ;  /* 0x000ef80601007387 */ /* 0x0003e80000100800 */
[----:B------:R1:W-:Y:S01]  /*35810*/  STL [R1+0xef4], R5 ;  /* 0x000ef40501007387 */ /* 0x0003e20000100800 */
[----:B0-----:R-:W-:-:S02]  /*35820*/  F2FP.F16.F32.PACK_AB R4, R224, R225 ;  /* 0x000000e1e004723e */ /* 0x001fc400000000ff */
[----:B-1----:R-:W-:-:S03]  /*35830*/  F2FP.F16.F32.PACK_AB R6, R146, R226 ;  /* 0x000000e29206723e */ /* 0x002fc600000000ff */
[----:B------:R2:W-:Y:S01]  /*35840*/  STL [R1+0xef0], R4 ;  /* 0x000ef00401007387 */ /* 0x0005e20000100800 */
[----:B------:R-:W-:-:S03]  /*35850*/  F2FP.F16.F32.PACK_AB R5, R144, R227 ;  /* 0x000000e39005723e */ /* 0x000fc600000000ff */
[----:B------:R3:W-:Y:S04]  /*35860*/  STL [R1+0xeec], R6 ;  /* 0x000eec0601007387 */ /* 0x0007e80000100800 */
[----:B------:R4:W-:Y:S01]  /*35870*/  STL [R1+0xee8], R5 ;  /* 0x000ee80501007387 */ /* 0x0009e20000100800 */
[----:B--2---:R-:W-:-:S05]  /*35880*/  F2FP.F16.F32.PACK_AB R4, R228, R229 ;  /* 0x000000e5e404723e */ /* 0x004fca00000000ff */
[----:B------:R0:W-:Y:S01]  /*35890*/  STL [R1+0xee4], R4 ;  /* 0x000ee40401007387 */ /* 0x0001e20000100800 */
[----:B---3--:R-:W-:Y:S02]  /*358a0*/  F2FP.F16.F32.PACK_AB R6, R230, R231 ;  /* 0x000000e7e606723e */ /* 0x008fe400000000ff */
[----:B----4-:R-:W-:-:S03]  /*358b0*/  F2FP.F16.F32.PACK_AB R5, R143, R232 ;  /* 0x000000e88f05723e */ /* 0x010fc600000000ff */
[----:B------:R1:W-:Y:S01]  /*358c0*/  STL [R1+0xee0], R6 ;  /* 0x000ee00601007387 */ /* 0x0003e20000100800 */
[----:B0-----:R-:W-:-:S03]  /*358d0*/  F2FP.F16.F32.PACK_AB R4, R141, R233 ;  /* 0x000000e98d04723e */ /* 0x001fc600000000ff */
[----:B------:R0:W-:Y:S04]  /*358e0*/  STL [R1+0xedc], R5 ;  /* 0x000edc0501007387 */ /* 0x0001e80000100800 */
[----:B------:R2:W-:Y:S01]  /*358f0*/  STL [R1+0xed8], R4 ;  /* 0x000ed80401007387 */ /* 0x0005e20000100800 */
[----:B-1----:R-:W-:-:S05]  /*35900*/  F2FP.F16.F32.PACK_AB R6, R234, R235 ;  /* 0x000000ebea06723e */ /* 0x002fca00000000ff */
[----:B------:R1:W-:Y:S01]  /*35910*/  STL [R1+0xed4], R6 ;  /* 0x000ed40601007387 */ /* 0x0003e20000100800 */
[----:B0-----:R-:W-:Y:S02]  /*35920*/  F2FP.F16.F32.PACK_AB R5, R236, R237 ;  /* 0x000000edec05723e */ /* 0x001fe400000000ff */
[----:B--2---:R-:W-:-:S03]  /*35930*/  F2FP.F16.F32.PACK_AB R4, R142, R238 ;  /* 0x000000ee8e04723e */ /* 0x004fc600000000ff */
[----:B------:R0:W-:Y:S01]  /*35940*/  STL [R1+0xed0], R5 ;  /* 0x000ed00501007387 */ /* 0x0001e20000100800 */
[----:B-1----:R-:W-:-:S03]  /*35950*/  F2FP.F16.F32.PACK_AB R6, R140, R239 ;  /* 0x000000ef8c06723e */ /* 0x002fc600000000ff */
[----:B------:R1:W-:Y:S04]  /*35960*/  STL [R1+0xecc], R4 ;  /* 0x000ecc0401007387 */ /* 0x0003e80000100800 */
[----:B------:R-:W-:Y:S01]  /*35970*/  STL [R1+0xec8], R6 ;  /* 0x000ec80601007387 */ /* 0x000fe20000100800 */
[----:B0-----:R-:W-:-:S05]  /*35980*/  F2FP.F16.F32.PACK_AB R5, R240, R241 ;  /* 0x000000f1f005723e */ /* 0x001fca00000000ff */
[----:B------:R-:W-:Y:S01]  /*35990*/  STL [R1+0xec4], R5 ;  /* 0x000ec40501007387 */ /* 0x000fe20000100800 */
[----:B-1----:R-:W-:-:S05]  /*359a0*/  F2FP.F16.F32.PACK_AB R4, R242, R243 ;  /* 0x000000f3f204723e */ /* 0x002fca00000000ff */
        /* <DEDUP_REMOVED lines=23> */
[----:B0-----:R-:W-:Y:S01]  /*35b20*/  F2FP.F16.F32.PACK_AB R4, R139, R222 ;  /* 0x000000de8b04723e */ /* 0x001fe200000000ff */
[----:B------:R-:W-:Y:S01]  /*35b30*/  IMAD.MOV.U32 R214, RZ, RZ, R246 ;  /* 0x000000ffffd67224 */ /* 0x000fe200078e00f6 */
[----:B------:R-:W-:Y:S01]  /*35b40*/  F2FP.F16.F32.PACK_AB R6, R137, R223 ;  /* 0x000000df8906723e */ /* 0x000fe200000000ff */
[----:B------:R-:W-:-:S02]  /*35b50*/  IMAD.MOV.U32 R215, RZ, RZ, R247 ;  /* 0x000000ffffd77224 */ /* 0x000fc400078e00f7 */
[----:B------:R3:W-:Y:S01]  /*35b60*/  STL [R1+0xebc], R4 ;  /* 0x000ebc0401007387 */ /* 0x0007e20000100800 */
[----:B------:R-:W-:Y:S02]  /*35b70*/  IMAD.MOV.U32 R216, RZ, RZ, R248 ;  /* 0x000000ffffd87224 */ /* 0x000fe400078e00f8 */
[----:B------:R-:W-:Y:S01]  /*35b80*/  IMAD.MOV.U32 R217, RZ, RZ, R249 ;  /* 0x000000ffffd97224 */ /* 0x000fe200078e00f9 */
[----:B------:R4:W-:Y:S01]  /*35b90*/  STL [R1+0xeb8], R6 ;  /* 0x000eb80601007387 */ /* 0x0009e20000100800 */
[----:B------:R-:W-:Y:S02]  /*35ba0*/  IMAD.MOV.U32 R218, RZ, RZ, R250 ;  /* 0x000000ffffda7224 */ /* 0x000fe400078e00fa */
[----:B------:R-:W-:Y:S02]  /*35bb0*/  IMAD.MOV.U32 R219, RZ, RZ, R3 ;  /* 0x000000ffffdb7224 */ /* 0x000fe400078e0003 */
[----:B------:R-:W-:Y:S02]  /*35bc0*/  IMAD.MOV.U32 R220, RZ, RZ, R2 ;  /* 0x000000ffffdc7224 */ /* 0x000fe400078e0002 */
[----:B------:R-:W-:-:S02]  /*35bd0*/  IMAD.MOV.U32 R221, RZ, RZ, R10 ;  /* 0x000000ffffdd7224 */ /* 0x000fc400078e000a */
[----:B------:R-:W-:Y:S02]  /*35be0*/  IMAD.MOV.U32 R222, RZ, RZ, R11 ;  /* 0x000000ffffde7224 */ /* 0x000fe400078e000b */
[----:B------:R-:W-:Y:S01]  /*35bf0*/  IMAD.MOV.U32 R223, RZ, RZ, R8 ;  /* 0x000000ffffdf7224 */ /* 0x000fe200078e0008 */
        /* <DEDUP_REMOVED lines=15> */
[----:B------:R2:W-:Y:S01]  /*35cf0*/  STL [R1+0xe98], R4 ;  /* 0x000e980401007387 */ /* 0x0005e20000100800 */
[----:B0-----:R-:W-:-:S05]  /*35d00*/  F2FP.F16.F32.PACK_AB R6, R236, R237 ;  /* 0x000000edec06723e */ /* 0x001fca00000000ff */
[----:B------:R0:W-:Y:S01]  /*35d10*/  STL [R1+0xe94], R6 ;  /* 0x000e940601007387 */ /* 0x0001e20000100800 */
[----:B-1----:R-:W-:Y:S02]  /*35d20*/  F2FP.F16.F32.PACK_AB R5, R238, R239 ;  /* 0x000000efee05723e */ /* 0x002fe400000000ff */
[----:B--2---:R-:W-:-:S03]  /*35d30*/  F2FP.F16.F32.PACK_AB R4, R134, R240 ;  /* 0x000000f08604723e */ /* 0x004fc600000000ff */
[----:B------:R1:W-:Y:S01]  /*35d40*/  STL [R1+0xe90], R5 ;  /* 0x000e900501007387 */ /* 0x0003e20000100800 */
[----:B0-----:R-:W-:-:S03]  /*35d50*/  F2FP.F16.F32.PACK_AB R6, R132, R241 ;  /* 0x000000f18406723e */ /* 0x001fc600000000ff */
[----:B------:R0:W-:Y:S04]  /*35d60*/  STL [R1+0xe8c], R4 ;  /* 0x000e8c0401007387 */ /* 0x0001e80000100800 */
[----:B------:R-:W-:Y:S01]  /*35d70*/  STL [R1+0xe88], R6 ;  /* 0x000e880601007387 */ /* 0x000fe20000100800 */
[----:B-1----:R-:W-:-:S05]  /*35d80*/  F2FP.F16.F32.PACK_AB R5, R242, R243 ;  /* 0x000000f3f205723e */ /* 0x002fca00000000ff */
[----:B------:R1:W-:Y:S01]  /*35d90*/  STL [R1+0xe84], R5 ;  /* 0x000e840501007387 */ /* 0x0003e20000100800 */
[----:B0-----:R-:W-:-:S05]  /*35da0*/  F2FP.F16.F32.PACK_AB R4, R244, R245 ;  /* 0x000000f5f404723e */ /* 0x001fca00000000ff */
[----:B------:R0:W-:Y:S04]  /*35db0*/  STL [R1+0xe80], R4 ;  /* 0x000e800401007387 */ /* 0x0001e80000100800 */
[----:B------:R-:W2:Y:S04]  /*35dc0*/  LDL.LU R224, [R1+0x3a0] ;  /* 0x0003a00001e07983 */ /* 0x000ea80000300800 */
[----:B------:R-:W2:Y:S04]  /*35dd0*/  LDL.LU R225, [R1+0xba0] ;  /* 0x000ba00001e17983 */ /* 0x000ea80000300800 */
        /* <DEDUP_REMOVED lines=30> */
[----:B-1----:R-:W-:Y:S01]  /*35fc0*/  F2FP.F16.F32.PACK_AB R5, R131, R214 ;  /* 0x000000d68305723e */ /* 0x002fe200000000ff */
[----:B------:R-:W-:Y:S01]  /*35fd0*/  IMAD.MOV.U32 R214, RZ, RZ, R0 ;  /* 0x000000ffffd67224 */ /* 0x000fe200078e0000 */
[----:B0-----:R-:W-:Y:S01]  /*35fe0*/  F2FP.F16.F32.PACK_AB R4, R129, R215 ;  /* 0x000000d78104723e */ /* 0x001fe200000000ff */
[----:B------:R-:W-:Y:S01]  /*35ff0*/  IMAD.MOV.U32 R215, RZ, RZ, R9 ;  /* 0x000000ffffd77224 */ /* 0x000fe200078e0009 */
[----:B------:R-:W-:Y:S01]  /*36000*/  F2FP.F16.F32.PACK_AB R6, R216, R217 ;  /* 0x000000d9d806723e */ /* 0x000fe200000000ff */
[----:B------:R0:W-:Y:S01]  /*36010*/  STL [R1+0xe7c], R5 ;  /* 0x000e7c0501007387 */ /* 0x0001e20000100800 */
[----:B------:R-:W-:-:S02]  /*36020*/  IMAD.MOV.U32 R213, RZ, RZ, R12 ;  /* 0x000000ffffd57224 */ /* 0x000fc400078e000c */
[----:B------:R-:W-:Y:S01]  /*36030*/  IMAD.MOV.U32 R212, RZ, RZ, R13 ;  /* 0x000000ffffd47224 */ /* 0x000fe200078e000d */
[----:B------:R1:W-:Y:S04]  /*36040*/  STL [R1+0xe78], R4 ;  /* 0x000e780401007387 */ /* 0x0003e80000100800 */
[----:B------:R1:W-:Y:S01]  /*36050*/  STL [R1+0xe74], R6 ;  /* 0x000e740601007387 */ /* 0x0003e20000100800 */
[----:B0-----:R-:W-:Y:S02]  /*36060*/  F2FP.F16.F32.PACK_AB R5, R218, R219 ;  /* 0x000000dbda05723e */ /* 0x001fe400000000ff */
[----:B-1----:R-:W-:-:S03]  /*36070*/  F2FP.F16.F32.PACK_AB R4, R130, R220 ;  /* 0x000000dc8204723e */ /* 0x002fc600000000ff */
[----:B------:R0:W-:Y:S01]  /*36080*/  STL [R1+0xe70], R5 ;  /* 0x000e700501007387 */ /* 0x0001e20000100800 */
[----:B------:R-:W-:-:S03]  /*36090*/  F2FP.F16.F32.PACK_AB R6, R128, R221 ;  /* 0x000000dd8006723e */ /* 0x000fc600000000ff */
[----:B------:R2:W-:Y:S04]  /*360a0*/  STL [R1+0xe6c], R4 ;  /* 0x000e6c0401007387 */ /* 0x0005e80000100800 */
[----:B------:R3:W-:Y:S01]  /*360b0*/  STL [R1+0xe68], R6 ;  /* 0x000e680601007387 */ /* 0x0007e20000100800 */
[----:B0-----:R-:W-:-:S05]  /*360c0*/  F2FP.F16.F32.PACK_AB R5, R222, R223 ;  /* 0x000000dfde05723e */ /* 0x001fca00000000ff */
[----:B------:R4:W-:Y:S01]  /*360d0*/  STL [R1+0xe64], R5 ;  /* 0x000e640501007387 */ /* 0x0009e20000100800 */
[----:B--2---:R-:W-:Y:S02]  /*360e0*/  F2FP.F16.F32.PACK_AB R4, R224, R225 ;  /* 0x000000e1e004723e */ /* 0x004fe400000000ff */
[----:B---3--:R-:W-:-:S03]  /*360f0*/  F2FP.F16.F32.PACK_AB R6, R127, R226 ;  /* 0x000000e27f06723e */ /* 0x008fc600000000ff */
[----:B------:R0:W-:Y:S01]  /*36100*/  STL [R1+0xe60], R4 ;  /* 0x000e600401007387 */ /* 0x0001e20000100800 */
[----:B----4-:R-:W-:-:S03]  /*36110*/  F2FP.F16.F32.PACK_AB R5, R125, R227 ;  /* 0x000000e37d05723e */ /* 0x010fc600000000ff */
        /* <DEDUP_REMOVED lines=30> */
[----:B------:R-:W-:Y:S01]  /*36300*/  STL [R1+0xe20], R6 ;  /* 0x000e200601007387 */ /* 0x000fe20000100800 */
[----:B-1----:R-:W-:-:S03]  /*36310*/  F2FP.F16.F32.PACK_AB R4, R117, R3 ;  /* 0x000000037504723e */ /* 0x002fc600000000ff */
[----:B------:R-:W-:Y:S04]  /*36320*/  STL [R1+0xe1c], R5 ;  /* 0x000e1c0501007387 */ /* 0x000fe80000100800 */
[----:B------:R-:W-:Y:S01]  /*36330*/  STL [R1+0xe18], R4 ;  /* 0x000e180401007387 */ /* 0x000fe20000100800 */
[----:B------:R-:W-:-:S05]  /*36340*/  F2FP.F16.F32.PACK_AB R3, R2, R10 ;  /* 0x0000000a0203723e */ /* 0x000fca00000000ff */
[----:B------:R0:W-:Y:S01]  /*36350*/  STL [R1+0xe14], R3 ;  /* 0x000e140301007387 */ /* 0x0001e20000100800 */
[----:B------:R-:W-:-:S05]  /*36360*/  F2FP.F16.F32.PACK_AB R2, R11, R8 ;  /* 0x000000080b02723e */ /* 0x000fca00000000ff */
        /* <DEDUP_REMOVED lines=36> */
[----:B0-----:R-:W4:Y:S04]  /*365b0*/  LDL.LU R3, [R1+0xb48] ;  /* 0x000b480001037983 */ /* 0x001f280000300800 */
[----:B-1----:R-:W4:Y:S04]  /*365c0*/  LDL.LU R2, [R1+0x340] ;  /* 0x0003400001027983 */ /* 0x002f280000300800 */
[----:B------:R-:W4:Y:S04]  /*365d0*/  LDL.LU R10, [R1+0xb40] ;  /* 0x000b4000010a7983 */ /* 0x000f280000300800 */
[----:B------:R-:W4:Y:S04]  /*365e0*/  LDL.LU R11, [R1+0x73c] ;  /* 0x00073c00010b7983 */ /* 0x000f280000300800 */
[----:B------:R-:W4:Y:S04]  /*365f0*/  LDL.LU R8, [R1+0x734] ;  /* 0x0007340001087983 */ /* 0x000f280000300800 */
[----:B------:R-:W4:Y:S04]  /*36600*/  LDL.LU R9, [R1+0x33c] ;  /* 0x00033c0001097983 */ /* 0x000f280000300800 */
[----:B------:R-:W4:Y:S04]  /*36610*/  LDL.LU R0, [R1+0xb3c] ;  /* 0x000b3c0001007983 */ /* 0x000f280000300800 */
[----:B------:R-:W4:Y:S04]  /*36620*/  LDL.LU R12, [R1+0x334] ;  /* 0x00033400010c7983 */ /* 0x000f280000300800 */
[----:B------:R-:W4:Y:S01]  /*36630*/  LDL.LU R13, [R1+0xb34] ;  /* 0x000b3400010d7983 */ /* 0x000f220000300800 */
[----:B------:R-:W-:-:S02]  /*36640*/  F2FP.F16.F32.PACK_AB R5, R118, R212 ;  /* 0x000000d47605723e */ /* 0x000fc400000000ff */
[----:B------:R-:W-:Y:S02]  /*36650*/  F2FP.F16.F32.PACK_AB R4, R116, R213 ;  /* 0x000000d57404723e */ /* 0x000fe400000000ff */
[----:B------:R-:W-:Y:S01]  /*36660*/  F2FP.F16.F32.PACK_AB R6, R214, R215 ;  /* 0x000000d7d606723e */ /* 0x000fe200000000ff */
[----:B------:R2:W-:Y:S04]  /*36670*/  STL [R1+0xe0c], R5 ;  /* 0x000e0c0501007387 */ /* 0x0005e80000100800 */
[----:B------:R3:W-:Y:S04]  /*36680*/  STL [R1+0xe08], R4 ;  /* 0x000e080401007387 */ /* 0x0007e80000100800 */
[----:B------:R4:W-:Y:S01]  /*36690*/  STL [R1+0xe04], R6 ;  /* 0x000e040601007387 */ /* 0x0009e20000100800 */
[----:B--2---:R-:W-:-:S02]  /*366a0*/  F2FP.F16.F32.PACK_AB R5, R216, R217 ;  /* 0x000000d9d805723e */ /* 0x004fc400000000ff */
        /* <DEDUP_REMOVED lines=41> */
[----:B------:R-:W-:Y:S01]  /*36940*/  STL [R1+0xbb0], R6 ;  /* 0x000bb00601007387 */ /* 0x000fe20000100800 */
[----:B0-----:R-:W-:-:S03]  /*36950*/  F2FP.F16.F32.PACK_AB R4, R104, R249 ;  /* 0x000000f96804723e */ /* 0x001fc600000000ff */
[----:B------:R-:W-:Y:S04]  /*36960*/  STL [R1+0xbac], R5 ;  /* 0x000bac0501007387 */ /* 0x000fe80000100800 */
[----:B------:R0:W-:Y:S01]  /*36970*/  STL [R1+0xba8], R4 ;  /* 0x000ba80401007387 */ /* 0x0001e20000100800 */
[----:B------:R-:W-:-:S05]  /*36980*/  F2FP.F16.F32.PACK_AB R3, R250, R3 ;  /* 0x00000003fa03723e */ /* 0x000fca00000000ff */
[----:B------:R1:W-:Y:S01]  /*36990*/  STL [R1+0xba4], R3 ;  /* 0x000ba40301007387 */ /* 0x0003e20000100800 */
[----:B------:R-:W-:Y:S02]  /*369a0*/  F2FP.F16.F32.PACK_AB R2, R2, R10 ;  /* 0x0000000a0202723e */ /* 0x000fe400000000ff */
[----:B0-----:R-:W-:-:S03]  /*369b0*/  F2FP.F16.F32.PACK_AB R4, R103, R11 ;  /* 0x0000000b6704723e */ /* 0x001fc600000000ff */
[----:B------:R0:W-:Y:S01]  /*369c0*/  STL [R1+0xba0], R2 ;  /* 0x000ba00201007387 */ /* 0x0001e20000100800 */
[----:B-1----:R-:W-:-:S03]  /*369d0*/  F2FP.F16.F32.PACK_AB R3, R101, R8 ;  /* 0x000000086503723e */ /* 0x002fc600000000ff */
[----:B------:R-:W-:Y:S04]  /*369e0*/  STL [R1+0xb9c], R4 ;  /* 0x000b9c0401007387 */ /* 0x000fe80000100800 */
[----:B------:R1:W-:Y:S01]  /*369f0*/  STL [R1+0xb98], R3 ;  /* 0x000b980301007387 */ /* 0x0003e20000100800 */
[----:B0-----:R-:W-:-:S05]  /*36a00*/  F2FP.F16.F32.PACK_AB R2, R9, R0 ;  /* 0x000000000902723e */ /* 0x001fca00000000ff */
[----:B------:R0:W-:Y:S01]  /*36a10*/  STL [R1+0xb94], R2 ;  /* 0x000b940201007387 */ /* 0x0001e20000100800 */
[----:B------:R-:W-:-:S03]  /*36a20*/  F2FP.F16.F32.PACK_AB R0, R12, R13 ;  /* 0x0000000d0c00723e */ /* 0x000fc600000000ff */
[----:B------:R-:W2:Y:S04]  /*36a30*/  LDL.LU R212, [R1+0x738] ;  /* 0x0007380001d47983 */ /* 0x000ea80000300800 */
[----:B------:R3:W-:Y:S04]  /*36a40*/  STL [R1+0xb90], R0 ;  /* 0x000b900001007387 */ /* 0x0007e80000100800 */
        /* <DEDUP_REMOVED lines=38> */
[----:B-1----:R-:W4:Y:S04]  /*36cb0*/  LDL.LU R3, [R1+0xb08] ;  /* 0x000b080001037983 */ /* 0x002f280000300800 */
[----:B0-----:R-:W4:Y:S04]  /*36cc0*/  LDL.LU R2, [R1+0x300] ;  /* 0x0003000001027983 */ /* 0x001f280000300800 */
[----:B------:R-:W4:Y:S04]  /*36cd0*/  LDL.LU R10, [R1+0xb00] ;  /* 0x000b0000010a7983 */ /* 0x000f280000300800 */
[----:B------:R-:W4:Y:S04]  /*36ce0*/  LDL.LU R11, [R1+0x6fc] ;  /* 0x0006fc00010b7983 */ /* 0x000f280000300800 */
[----:B------:R-:W4:Y:S04]  /*36cf0*/  LDL.LU R8, [R1+0x6f4] ;  /* 0x0006f40001087983 */ /* 0x000f280000300800 */
[----:B------:R-:W4:Y:S04]  /*36d00*/  LDL.LU R9, [R1+0x2fc] ;  /* 0x0002fc0001097983 */ /* 0x000f280000300800 */
[----:B---3--:R-:W3:Y:S04]  /*36d10*/  LDL.LU R0, [R1+0xafc] ;  /* 0x000afc0001007983 */ /* 0x008ee80000300800 */
[----:B------:R-:W3:Y:S04]  /*36d20*/  LDL.LU R12, [R1+0x2f4] ;  /* 0x0002f400010c7983 */ /* 0x000ee80000300800 */
[----:B------:R-:W3:Y:S01]  /*36d30*/  LDL.LU R13, [R1+0xaf4] ;  /* 0x000af400010d7983 */ /* 0x000ee20000300800 */
[----:B--2---:R-:W-:-:S05]  /*36d40*/  F2FP.F16.F32.PACK_AB R5, R102, R212 ;  /* 0x000000d46605723e */ /* 0x004fca00000000ff */
[----:B------:R0:W-:Y:S01]  /*36d50*/  STL [R1+0xb8c], R5 ;  /* 0x000b8c0501007387 */ /* 0x0001e20000100800 */
[----:B----4-:R-:W-:-:S05]  /*36d60*/  F2FP.F16.F32.PACK_AB R4, R100, R213 ;  /* 0x000000d56404723e */ /* 0x010fca00000000ff */
[----:B------:R1:W-:Y:S01]  /*36d70*/  STL [R1+0xb88], R4 ;  /* 0x000b880401007387 */ /* 0x0003e20000100800 */
[----:B------:R-:W-:-:S05]  /*36d80*/  F2FP.F16.F32.PACK_AB R6, R214, R215 ;  /* 0x000000d7d606723e */ /* 0x000fca00000000ff */
[----:B------:R2:W-:Y:S01]  /*36d90*/  STL [R1+0xb84], R6 ;  /* 0x000b840601007387 */ /* 0x0005e20000100800 */
[----:B0-----:R-:W-:Y:S02]  /*36da0*/  F2FP.F16.F32.PACK_AB R5, R216, R217 ;  /* 0x000000d9d805723e */ /* 0x001fe400000000ff */
[----:B-1----:R-:W-:-:S03]  /*36db0*/  F2FP.F16.F32.PACK_AB R4, R99, R218 ;  /* 0x000000da6304723e */ /* 0x002fc600000000ff */
[----:B------:R0:W-:Y:S01]  /*36dc0*/  STL [R1+0xb80], R5 ;  /* 0x000b800501007387 */ /* 0x0001e20000100800 */
[----:B--2---:R-:W-:-:S03]  /*36dd0*/  F2FP.F16.F32.PACK_AB R6, R97, R219 ;  /* 0x000000db6106723e */ /* 0x004fc600000000ff */
        /* <DEDUP_REMOVED lines=50> */
[----:B---3--:R-:W-:-:S05]  /*37100*/  F2FP.F16.F32.PACK_AB R2, R9, R0 ;  /* 0x000000000902723e */ /* 0x008fca00000000ff */
        /* <DEDUP_REMOVED lines=442> */
[----:B------:R-:W-:Y:S01]  /*38cb0*/  STL [R1+0x634], R6 ;  /* 0x0006340601007387 */ /* 0x000fe20000100800 */
[----:B0-----:R-:W-:-:S05]  /*38cc0*/  F2FP.F16.F32.PACK_AB R5, R250, R3 ;  /* 0x00000003fa05723e */ /* 0x001fca00000000ff */
[----:B------:R-:W-:Y:S01]  /*38cd0*/  STL [R1+0x630], R5 ;  /* 0x0006300501007387 */ /* 0x000fe20000100800 */
[----:B--2---:R-:W-:-:S05]  /*38ce0*/  F2FP.F16.F32.PACK_AB R4, R2, R10 ;  /* 0x0000000a0204723e */ /* 0x004fca00000000ff */
[----:B------:R-:W-:Y:S01]  /*38cf0*/  STL [R1+0x62c], R4 ;  /* 0x00062c0401007387 */ /* 0x000fe20000100800 */
[----:B------:R-:W-:-:S05]  /*38d00*/  F2FP.F16.F32.PACK_AB R3, R11, R8 ;  /* 0x000000080b03723e */ /* 0x000fca00000000ff */
[----:B------:R0:W-:Y:S01]  /*38d10*/  STL [R1+0x628], R3 ;  /* 0x0006280301007387 */ /* 0x0001e20000100800 */
[----:B---3--:R-:W-:-:S05]  /*38d20*/  F2FP.F16.F32.PACK_AB R2, R9, R0 ;  /* 0x000000000902723e */ /* 0x008fca00000000ff */
[----:B------:R1:W-:Y:S01]  /*38d30*/  STL [R1+0x624], R2 ;  /* 0x0006240201007387 */ /* 0x0003e20000100800 */
[----:B------:R-:W-:-:S03]  /*38d40*/  F2FP.F16.F32.PACK_AB R0, R12, R13 ;  /* 0x0000000d0c00723e */ /* 0x000fc600000000ff */
[----:B------:R-:W2:Y:S04]  /*38d50*/  LDL.LU R196, [R1+0x1f8] ;  /* 0x0001f80001c47983 */ /* 0x000ea80000300800 */
[----:B------:R3:W-:Y:S04]  /*38d60*/  STL [R1+0x620], R0 ;  /* 0x0006200001007387 */ /* 0x0007e80000100800 */
[----:B------:R-:W2:Y:S04]  /*38d70*/  LDL.LU R197, [R1+0x9f8] ;  /* 0x0009f80001c57983 */ /* 0x000ea80000300800 */
        /* <DEDUP_REMOVED lines=68> */
[----:B0-----:R-:W-:-:S05]  /*391c0*/  F2FP.F16.F32.PACK_AB R5, R202, R203 ;  /* 0x000000cbca05723e */ /* 0x001fca00000000ff */
[----:B------:R0:W-:Y:S01]  /*391d0*/  STL [R1+0x610], R5 ;  /* 0x0006100501007387 */ /* 0x0001e20000100800 */
[----:B-1----:R-:W-:-:S05]  /*391e0*/  F2FP.F16.F32.PACK_AB R4, R204, R205 ;  /* 0x000000cdcc04723e */ /* 0x002fca00000000ff */
[----:B------:R1:W-:Y:S01]  /*391f0*/  STL [R1+0x60c], R4 ;  /* 0x00060c0401007387 */ /* 0x0003e20000100800 */
[----:B--2---:R-:W-:-:S05]  /*39200*/  F2FP.F16.F32.PACK_AB R6, R206, R207 ;  /* 0x000000cfce06723e */ /* 0x004fca00000000ff */
        /* <DEDUP_REMOVED lines=42> */
[----:B------:R-:W-:Y:S01]  /*394b0*/  STL [R1+0x364], R6 ;  /* 0x0003640601007387 */ /* 0x000fe20000100800 */
[----:B0-----:R-:W-:Y:S01]  /*394c0*/  F2FP.F16.F32.PACK_AB R5, R250, R3 ;  /* 0x00000003fa05723e */ /* 0x001fe200000000ff */
[----:B------:R-:W-:-:S04]  /*394d0*/  IMAD.MOV.U32 R250, RZ, RZ, R7 ;  /* 0x000000fffffa7224 */ /* 0x000fc800078e0007 */
[----:B------:R-:W-:Y:S01]  /*394e0*/  STL [R1+0x360], R5 ;  /* 0x0003600501007387 */ /* 0x000fe20000100800 */
[----:B-1----:R-:W-:-:S05]  /*394f0*/  F2FP.F16.F32.PACK_AB R4, R2, R10 ;  /* 0x0000000a0204723e */ /* 0x002fca00000000ff */
[----:B------:R-:W-:Y:S01]  /*39500*/  STL [R1+0x33c], R4 ;  /* 0x00033c0401007387 */ /* 0x000fe20000100800 */
[----:B------:R-:W-:-:S05]  /*39510*/  F2FP.F16.F32.PACK_AB R3, R11, R8 ;  /* 0x000000080b03723e */ /* 0x000fca00000000ff */
[----:B------:R-:W-:Y:S01]  /*39520*/  STL [R1+0x338], R3 ;  /* 0x0003380301007387 */ /* 0x000fe20000100800 */
[----:B---3--:R-:W-:-:S05]  /*39530*/  F2FP.F16.F32.PACK_AB R2, R9, R0 ;  /* 0x000000000902723e */ /* 0x008fca00000000ff */
[----:B------:R-:W-:Y:S01]  /*39540*/  STL [R1+0x334], R2 ;  /* 0x0003340201007387 */ /* 0x000fe20000100800 */
[----:B------:R-:W-:-:S03]  /*39550*/  F2FP.F16.F32.PACK_AB R0, R12, R13 ;  /* 0x0000000d0c00723e */ /* 0x000fc600000000ff */
[----:B------:R-:W2:Y:S04]  /*39560*/  LDL.LU R249, [R1+0x1b0] ;  /* 0x0001b00001f97983 */ /* 0x000ea80000300800 */
[----:B------:R-:W-:Y:S04]  /*39570*/  STL [R1+0x330], R0 ;  /* 0x0003300001007387 */ /* 0x000fe80000100800 */
        /* <DEDUP_REMOVED lines=85> */
[----:B------:R-:W2:Y:S04]  /*39ad0*/  LDL.LU R147, [R1+0x908] ;  /* 0x0009080001937983 */ /* 0x000ea80000300800 */
[----:B--2---:R0:W-:Y:S04]  /*39ae0*/  STL [R1+0x1d18], R147 ;  /* 0x001d189301007387 */ /* 0x0041e80000100800 */
[----:B0-----:R-:W2:Y:S04]  /*39af0*/  LDL.LU R147, [R1+0x504] ;  /* 0x0005040001937983 */ /* 0x001ea80000300800 */
[----:B------:R-:W3:Y:S04]  /*39b00*/  LDL.LU R146, [R1+0x900] ;  /* 0x0009000001927983 */ /* 0x000ee80000300800 */
[----:B---3--:R0:W-:Y:S04]  /*39b10*/  STL [R1+0x1d14], R146 ;  /* 0x001d149201007387 */ /* 0x0081e80000100800 */
[----:B0-----:R-:W3:Y:S04]  /*39b20*/  LDL.LU R146, [R1+0x108] ;  /* 0x0001080001927983 */ /* 0x001ee80000300800 */
[----:B------:R-:W4:Y:S04]  /*39b30*/  LDL.LU R145, [R1+0xd08] ;  /* 0x000d080001917983 */ /* 0x000f280000300800 */
[----:B----4-:R0:W-:Y:S04]  /*39b40*/  STL [R1+0x1d10], R145 ;  /* 0x001d109101007387 */ /* 0x0101e80000100800 */
[----:B0-----:R-:W4:Y:S04]  /*39b50*/  LDL.LU R145, [R1+0x100] ;  /* 0x0001000001917983 */ /* 0x001f280000300800 */
        /* <DEDUP_REMOVED lines=107> */
[----:B------:R-:W3:Y:S04]  /*3a210*/  LDL.LU R12, [R1+0xcb4] ;  /* 0x000cb400010c7983 */ /* 0x000ee80000300800 */
[----:B------:R-:W3:Y:S04]  /*3a220*/  LDL.LU R18, [R1+0xb8] ;  /* 0x0000b80001127983 */ /* 0x000ee80000300800 */
[----:B------:R-:W3:Y:S04]  /*3a230*/  LDL.LU R17, [R1+0xb0] ;  /* 0x0000b00001117983 */ /* 0x000ee80000300800 */
[----:B------:R-:W3:Y:S04]  /*3a240*/  LDL.LU R16, [R1+0x4b8] ;  /* 0x0004b80001107983 */ /* 0x000ee80000300800 */
[----:B------:R-:W3:Y:S04]  /*3a250*/  LDL.LU R23, [R1+0x4b0] ;  /* 0x0004b00001177983 */ /* 0x000ee80000300800 */
[----:B------:R-:W3:Y:S04]  /*3a260*/  LDL.LU R22, [R1+0xac] ;  /* 0x0000ac0001167983 */ /* 0x000ee80000300800 */
[----:B------:R-:W3:Y:S04]  /*3a270*/  LDL.LU R21, [R1+0xa4] ;  /* 0x0000a40001157983 */ /* 0x000ee80000300800 */
[----:B------:R-:W3:Y:S04]  /*3a280*/  LDL.LU R20, [R1+0x4ac] ;  /* 0x0004ac0001147983 */ /* 0x000ee80000300800 */
        /* <DEDUP_REMOVED lines=117> */
[----:B------:R-:W4:Y:S01]  /*3a9e0*/  LDL.LU R252, [R1+0x454] ;  /* 0x0004540001fc7983 */ /* 0x000f220000300800 */
[----:B------:R-:W-:-:S03]  /*3a9f0*/  F2FP.F16.F32.PACK_AB R251, R250, R251 ;  /* 0x000000fbfafb723e */ /* 0x000fc600000000ff */
[----:B----4-:R0:W-:Y:S04]  /*3aa00*/  STL [R1+0x1bbc], R252 ;  /* 0x001bbcfc01007387 */ /* 0x0101e80000100800 */
[----:B0-----:R-:W4:Y:S04]  /*3aa10*/  LDL.LU R252, [R1+0x45c] ;  /* 0x00045c0001fc7983 */ /* 0x001f280000300800 */
        /* <DEDUP_REMOVED lines=76> */
[----:B------:R-:W2:Y:S02]  /*3aee0*/  LDL.LU R250, [R1+0x1e74] ;  /* 0x001e740001fa7983 */ /* 0x000ea40000300800 */
[----:B--2---:R-:W-:-:S02]  /*3aef0*/  F2FP.F16.F32.PACK_AB R250, R249, R250 ;  /* 0x000000faf9fa723e */ /* 0x004fc400000000ff */
[----:B------:R-:W2:Y:S02]  /*3af00*/  LDL.LU R249, [R1+0x1e70] ;  /* 0x001e700001f97983 */ /* 0x000ea40000300800 */
[----:B--2---:R-:W-:Y:S02]  /*3af10*/  F2FP.F16.F32.PACK_AB R249, R248, R249 ;  /* 0x000000f9f8f9723e */ /* 0x004fe400000000ff */
[----:B------:R-:W2:Y:S02]  /*3af20*/  LDL.LU R248, [R1+0x1e6c] ;  /* 0x001e6c0001f87983 */ /* 0x000ea40000300800 */
[----:B--2---:R-:W-:Y:S02]  /*3af30*/  F2FP.F16.F32.PACK_AB R248, R247, R248 ;  /* 0x000000f8f7f8723e */ /* 0x004fe400000000ff */
        /* <DEDUP_REMOVED lines=338> */
[----:B------:R-:W3:Y:S02]  /*3c460*/  LDL.LU R78, [R1+0x1bc4] ;  /* 0x001bc400014e7983 */ /* 0x000ee40000300800 */
[----:B---3--:R-:W-:Y:S02]  /*3c470*/  F2FP.F16.F32.PACK_AB R78, R77, R78 ;  /* 0x0000004e4d4e723e */ /* 0x008fe400000000ff */
[----:B------:R-:W4:Y:S02]  /*3c480*/  LDL.LU R77, [R1+0x1bc0] ;  /* 0x001bc000014d7983 */ /* 0x000f240000300800 */
[----:B----4-:R-:W-:Y:S02]  /*3c490*/  F2FP.F16.F32.PACK_AB R77, R252, R77 ;  /* 0x0000004dfc4d723e */ /* 0x010fe400000000ff */
[----:B------:R-:W2:Y:S01]  /*3c4a0*/  LDL.LU R252, [R1+0x1bbc] ;  /* 0x001bbc0001fc7983 */ /* 0x000ea20000300800 */
[----:B------:R-:W-:Y:S02]  /*3c4b0*/  F2FP.F16.F32.PACK_AB R83, R194, R83 ;  /* 0x00000053c253723e */ /* 0x000fe400000000ff */
[----:B------:R-:W-:-:S02]  /*3c4c0*/  F2FP.F16.F32.PACK_AB R82, R195, R82 ;  /* 0x00000052c352723e */ /* 0x000fc400000000ff */
[----:B------:R-:W-:Y:S02]  /*3c4d0*/  F2FP.F16.F32.PACK_AB R81, R192, R81 ;  /* 0x00000051c051723e */ /* 0x000fe400000000ff */
[----:B------:R-:W-:Y:S02]  /*3c4e0*/  F2FP.F16.F32.PACK_AB R80, R193, R80 ;  /* 0x00000050c150723e */ /* 0x000fe400000000ff */
[----:B------:R-:W-:Y:S02]  /*3c4f0*/  F2FP.F16.F32.PACK_AB R87, R159, R87 ;  /* 0x000000579f57723e */ /* 0x000fe400000000ff */
[----:B------:R-:W-:Y:S02]  /*3c500*/  F2FP.F16.F32.PACK_AB R86, R191, R86 ;  /* 0x00000056bf56723e */ /* 0x000fe400000000ff */
        /* <DEDUP_REMOVED lines=9> */
[----:B--2---:R-:W-:Y:S02]  /*3c5a0*/  F2FP.F16.F32.PACK_AB R76, R252, R76 ;  /* 0x0000004cfc4c723e */ /* 0x004fe400000000ff */
        /* <DEDUP_REMOVED lines=13> */
[----:B------:R0:W5:Y:S04]  /*3c680*/  LDL.LU R6, [R1+0x1b84] ;  /* 0x001b840001067983 */ /* 0x0001680000300800 */
[----:B------:R0:W5:Y:S04]  /*3c690*/  LDL.LU R5, [R1+0x1b80] ;  /* 0x001b800001057983 */ /* 0x0001680000300800 */
[----:B------:R0:W5:Y:S01]  /*3c6a0*/  LDL.LU R4, [R1+0x1b7c] ;  /* 0x001b7c0001047983 */ /* 0x0001620000300800 */
        /* <DEDUP_REMOVED lines=22> */
[----:B--2---:R-:W-:Y:S02]  /*3c810*/  F2FP.F16.F32.PACK_AB R150, R7, R252 ;  /* 0x000000fc0796723e */ /* 0x004fe400000000ff */
[----:B---3--:R-:W-:Y:S02]  /*3c820*/  F2FP.F16.F32.PACK_AB R149, R195, R194 ;  /* 0x000000c2c395723e */ /* 0x008fe400000000ff */
[----:B----4-:R-:W-:-:S02]  /*3c830*/  F2FP.F16.F32.PACK_AB R148, R193, R192 ;  /* 0x000000c0c194723e */ /* 0x010fc400000000ff */
[----:B------:R-:W-:Y:S02]  /*3c840*/  F2FP.F16.F32.PACK_AB R159, R191, R159 ;  /* 0x0000009fbf9f723e */ /* 0x000fe400000000ff */
[----:B------:R-:W-:Y:S02]  /*3c850*/  F2FP.F16.F32.PACK_AB R158, R190, R158 ;  /* 0x0000009ebe9e723e */ /* 0x000fe400000000ff */
[----:B------:R-:W-:Y:S02]  /*3c860*/  F2FP.F16.F32.PACK_AB R157, R189, R157 ;  /* 0x0000009dbd9d723e */ /* 0x000fe400000000ff */
[----:B0-----:R-:W-:-:S07]  /*3c870*/  F2FP.F16.F32.PACK_AB R156, R188, R156 ;  /* 0x0000009cbc9c723e */ /* 0x001fce00000000ff */
.L_x_0:
[----:B------:R0:W-:Y:S01]  /*3c880*/  STL [R1+0x1c3c], R72 ;  /* 0x001c3c4801007387 */ /* 0x0001e20000100800 */
[----:B------:R-:W1:Y:S01]  /*3c890*/  LDC R66, c[0x0][0x244] ;  /* 0x00009100ff427b82 */ /* 0x000e620000000800 */
[C---:B-----5:R-:W-:Y:S01]  /*3c8a0*/  VIADD R64, R4.reuse, 0x137 ;  /* 0x0000013704407836 */ /* 0x060fe20000000000 */
[----:B------:R-:W-:Y:S01]  /*3c8b0*/  ULDC.64 UR12, c[0x0][0x228] ;  /* 0x00008a00000c7ab9 */ /* 0x000fe20000000a00 */
[----:B------:R3:W-:Y:S01]  /*3c8c0*/  STL [R1+0x1c38], R71 ;  /* 0x001c384701007387 */ /* 0x0007e20000100800 */
[----:B------:R-:W-:Y:S01]  /*3c8d0*/  VIADD R2, R4, 0x135 ;  /* 0x0000013504027836 */ /* 0x000fe20000000000 */
[----:B------:R-:W-:Y:S01]  /*3c8e0*/  ULDC.64 UR14, c[0x0][0x228] ;  /* 0x00008a00000e7ab9 */ /* 0x000fe20000000a00 */
[----:B------:R-:W-:Y:S01]  /*3c8f0*/  ISETP.GE.AND P5, PT, R64, UR13, PT ;  /* 0x0000000d40007c0c */ /* 0x000fe2000bfa6270 */
[----:B------:R4:W-:Y:S01]  /*3c900*/  STL [R1+0x1c34], R70 ;  /* 0x001c344601007387 */ /* 0x0009e20000100800 */
[----:B------:R-:W-:Y:S01]  /*3c910*/  ULDC UR5, c[0x0][0x244] ;  /* 0x0000910000057ab9 */ /* 0x000fe20000000800 */
[----:B------:R-:W-:Y:S01]  /*3c920*/  VIADD R65, R4, 0x136 ;  /* 0x0000013604417836 */ /* 0x000fe20000000000 */
[----:B------:R-:W-:Y:S01]  /*3c930*/  ISETP.GE.AND P1, PT, R2, UR15, PT ;  /* 0x0000000f02007c0c */ /* 0x000fe2000bf26270 */
[----:B------:R2:W-:Y:S01]  /*3c940*/  STL [R1+0x1c30], R69 ;  /* 0x001c304501007387 */ /* 0x0005e20000100800 */
[----:B------:R-:W-:Y:S01]  /*3c950*/  ULDC.64 UR6, c[0x0][0x228] ;  /* 0x00008a0000067ab9 */ /* 0x000fe20000000a00 */
[C---:B------:R-:W-:Y:S01]  /*3c960*/  IMAD R2, R5.reuse, UR5, RZ ;  /* 0x0000000505027c24 */ /* 0x040fe2000f8e02ff */
[----:B------:R-:W-:Y:S01]  /*3c970*/  ISETP.LT.AND P6, PT, R6, UR12, !P5 ;  /* 0x0000000c06007c0c */ /* 0x000fe2000efc1270 */
[----:B------:R2:W-:Y:S01]  /*3c980*/  STL [R1+0x1c2c], R68 ;  /* 0x001c2c4401007387 */ /* 0x0005e20000100800 */
[----:B------:R-:W-:Y:S01]  /*3c990*/  ISETP.LT.AND P5, PT, R5, UR14, !P5 ;  /* 0x0000000e05007c0c */ /* 0x000fe2000efa1270 */
[----:B------:R-:W-:Y:S01]  /*3c9a0*/  VIADD R64, R4, 0x134 ;  /* 0x0000013404407836 */ /* 0x000fe20000000000 */
[----:B------:R-:W-:Y:S01]  /*3c9b0*/  ULDC.64 UR16, c[0x0][0x228] ;  /* 0x00008a0000107ab9 */ /* 0x000fe20000000a00 */
[----:B------:R2:W-:Y:S01]  /*3c9c0*/  STL [R1+0x1c28], R63 ;  /* 0x001c283f01007387 */ /* 0x0005e20000100800 */
[----:B------:R-:W-:Y:S01]  /*3c9d0*/  ULDC.64 UR10, c[0x0][0x220] ;  /* 0x00008800000a7ab9 */ /* 0x000fe20000000a00 */
[----:B------:R-:W-:Y:S01]  /*3c9e0*/  LOP3.LUT R3, R3, 0x7fffffff, RZ, 0xc0, !PT ;  /* 0x7fffffff03037812 */ /* 0x000fe200078ec0ff */
[----:B------:R-:W-:Y:S01]  /*3c9f0*/  ULDC.64 UR22, c[0x0][0x228] ;  /* 0x00008a0000167ab9 */ /* 0x000fe20000000a00 */
[----:B------:R-:W-:Y:S01]  /*3ca00*/  STL [R1+0x1c24], R62 ;  /* 0x001c243e01007387 */ /* 0x000fe20000100800 */
[----:B------:R-:W-:Y:S01]  /*3ca10*/  ISETP.GE.AND P0, PT, R64, UR17, PT ;  /* 0x0000001140007c0c */ /* 0x000fe2000bf06270 */
[----:B------:R-:W-:Y:S01]  /*3ca20*/  ULDC.64 UR30, c[0x0][0x228] ;  /* 0x00008a00001e7ab9 */ /* 0x000fe20000000a00 */
[----:B------:R-:W-:Y:S01]  /*3ca30*/  ULDC.64 UR24, c[0x0][0x228] ;  /* 0x00008a0000187ab9 */ /* 0x000fe20000000a00 */
[----:B------:R-:W-:Y:S01]  /*3ca40*/  STL [R1+0x1c20], R61 ;  /* 0x001c203d01007387 */ /* 0x000fe20000100800 */
[C---:B0-----:R-:W-:Y:S01]  /*3ca50*/  VIADD R72, R4.reuse, 0x133 ;  /* 0x0000013304487836 */ /* 0x041fe20000000000 */
[----:B------:R-:W-:Y:S01]  /*3ca60*/  @P5 LOP3.LUT R3, R3, 0x80000000, RZ, 0xfc, !PT ;  /* 0x8000000003035812 */ /* 0x000fe200078efcff */
[----:B------:R-:W-:Y:S01]  /*3ca70*/  ULDC.64 UR12, c[0x0][0x228] ;  /* 0x00008a00000c7ab9 */ /* 0x000fe20000000a00 */
[----:B------:R-:W-:Y:S01]  /*3ca80*/  STL [R1+0x1c1c], R60 ;  /* 0x001c1c3c01007387 */ /* 0x000fe20000100800 */
[C---:B---3--:R-:W-:Y:S01]  /*3ca90*/  VIADD R71, R4.reuse, 0x131 ;  /* 0x0000013104477836 */ /* 0x048fe20000000000 */
[----:B------:R-:W-:Y:S01]  /*3caa0*/  LOP3.LUT R3, R3, 0xbfffffff, RZ, 0xc0, !PT ;  /* 0xbfffffff03037812 */ /* 0x000fe200078ec0ff */
[----:B------:R-:W-:Y:S01]  /*3cab0*/  ULDC UR33, c[0x0][0x248] ;  /* 0x0000920000217ab9 */ /* 0x000fe20000000800 */
[----:B------:R-:W-:Y:S01]  /*3cac0*/  STL [R1+0x1c18], R47 ;  /* 0x001c182f01007387 */ /* 0x000fe20000100800 */
[C---:B----4-:R-:W-:Y:S01]  /*3cad0*/  VIADD R70, R4.reuse, 0x12f ;  /* 0x0000012f04467836 */ /* 0x050fe20000000000 */
[----:B------:R-:W-:Y:S01]  /*3cae0*/  ULDC.64 UR28, c[0x0][0x228] ;  /* 0x00008a00001c7ab9 */ /* 0x000fe20000000a00 */
[----:B------:R-:W-:Y:S01]  /*3caf0*/  ULDC UR32, c[0x0][0x248] ;  /* 0x0000920000207ab9 */ /* 0x000fe20000000800 */
[----:B------:R0:W-:Y:S01]  /*3cb00*/  STL [R1+0x1c14], R46 ;  /* 0x001c142e01007387 */ /* 0x0001e20000100800 */
[C---:B--2---:R-:W-:Y:S01]  /*3cb10*/  VIADD R69, R4.reuse, 0x12d ;  /* 0x0000012d04457836 */ /* 0x044fe20000000000 */
[----:B------:R-:W-:Y:S01]  /*3cb20*/  ULDC.64 UR14, c[0x0][0x228] ;  /* 0x00008a00000e7ab9 */ /* 0x000fe20000000a00 */
[C---:B------:R-:W-:Y:S01]  /*3cb30*/  VIADD R68, R4.reuse, 0x12b ;  /* 0x0000012b04447836 */ /* 0x040fe20000000000 */
[----:B------:R2:W-:Y:S01]  /*3cb40*/  STL [R1+0x1c10], R45 ;  /* 0x001c102d01007387 */ /* 0x0005e20000100800 */
[----:B------:R-:W-:Y:S01]  /*3cb50*/  ULDC.64 UR20, c[0x0][0x228] ;  /* 0x00008a0000147ab9 */ /* 0x000fe20000000a00 */
[----:B------:R-:W-:Y:S01]  /*3cb60*/  ULDC UR35, c[0x0][0x248] ;  /* 0x0000920000237ab9 */ /* 0x000fe20000000800 */
[C---:B------:R-:W-:Y:S01]  /*3cb70*/  VIADD R63, R4.reuse, 0x129 ;  /* 0x00000129043f7836 */ /* 0x040fe20000000000 */
[----:B------:R3:W-:Y:S01]  /*3cb80*/  STL [R1+0x1c0c], R44 ;  /* 0x001c0c2c01007387 */ /* 0x0007e20000100800 */
[----:B------:R-:W-:Y:S01]  /*3cb90*/  ULDC.64 UR18, c[0x0][0x228] ;  /* 0x00008a0000127ab9 */ /* 0x000fe20000000a00 */
[----:B0-----:R-:W-:Y:S01]  /*3cba0*/  MOV R46, UR35 ;  /* 0x00000023002e7c02 */ /* 0x001fe20008000f00 */
[C---:B------:R-:W-:Y:S01]  /*3cbb0*/  VIADD R62, R4.reuse, 0x127 ;  /* 0x00000127043e7836 */ /* 0x040fe20000000000 */
[----:B------:R0:W-:Y:S01]  /*3cbc0*/  STL [R1+0x1c08], R43 ;  /* 0x001c082b01007387 */ /* 0x0001e20000100800 */
[----:B------:R-:W-:Y:S01]  /*3cbd0*/  ULDC.64 UR26, c[0x0][0x228] ;  /* 0x00008a00001a7ab9 */ /* 0x000fe20000000a00 */
[C---:B------:R-:W-:Y:S01]  /*3cbe0*/  VIADD R61, R4.reuse, 0x125 ;  /* 0x00000125043d7836 */ /* 0x040fe20000000000 */
[----:B------:R-:W-:Y:S01]  /*3cbf0*/  ULDC UR34, c[0x0][0x248] ;  /* 0x0000920000227ab9 */ /* 0x000fe20000000800 */
[----:B------:R4:W-:Y:S01]  /*3cc00*/  STL [R1+0x1c04], R42 ;  /* 0x001c042a01007387 */ /* 0x0009e20000100800 */
[----:B------:R-:W-:Y:S01]  /*3cc10*/  ULDC.64 UR46, c[0x0][0x228] ;  /* 0x00008a00002e7ab9 */ /* 0x000fe20000000a00 */
[----:B--2---:R-:W-:Y:S01]  /*3cc20*/  MOV R45, UR34 ;  /* 0x00000022002d7c02 */ /* 0x004fe20008000f00 */
[----:B------:R-:W-:Y:S01]  /*3cc30*/  UMOV UR34, UR46 ;  /* 0x0000002e00227c82 */ /* 0x000fe20008000000 */
[----:B------:R2:W-:Y:S01]  /*3cc40*/  STL [R1+0x1c00], R41 ;  /* 0x001c002901007387 */ /* 0x0005e20000100800 */
[C---:B------:R-:W-:Y:S01]  /*3cc50*/  VIADD R60, R4.reuse, 0x123 ;  /* 0x00000123043c7836 */ /* 0x040fe20000000000 */
[----:B------:R-:W-:Y:S01]  /*3cc60*/  UMOV UR61, UR47 ;  /* 0x0000002f003d7c82 */ /* 0x000fe20008000000 */
[C---:B------:R-:W-:Y:S01]  /*3cc70*/  VIADD R47, R4.reuse, 0x121 ;  /* 0x00000121042f7836 */ /* 0x040fe20000000000 */
[----:B------:R1:W-:Y:S01]  /*3cc80*/  STL [R1+0x1bfc], R40 ;  /* 0x001bfc2801007387 */ /* 0x0003e20000100800 */
[C---:B---3--:R-:W-:Y:S01]  /*3cc90*/  VIADD R44, R4.reuse, 0x11f ;  /* 0x0000011f042c7836 */ /* 0x048fe20000000000 */
[----:B------:R-:W-:Y:S01]  /*3cca0*/  ULDC.64 UR46, c[0x0][0x228] ;  /* 0x00008a00002e7ab9 */ /* 0x000fe20000000a00 */
[C---:B0-----:R-:W-:Y:S01]  /*3ccb0*/  VIADD R43, R4.reuse, 0x11d ;  /* 0x0000011d042b7836 */ /* 0x041fe20000000000 */
[----:B------:R0:W-:Y:S01]  /*3ccc0*/  STL [R1+0x1bf8], R39 ;  /* 0x001bf82701007387 */ /* 0x0001e20000100800 */
[C---:B----4-:R-:W-:Y:S01]  /*3ccd0*/  VIADD R42, R4.reuse, 0x11b ;  /* 0x0000011b042a7836 */ /* 0x050fe20000000000 */
[----:B------:R-:W-:Y:S01]  /*3cce0*/  LOP3.LUT R49, R49, 0x7fffffff, RZ, 0xc0, !PT ;  /* 0x7fffffff31317812 */ /* 0x000fe200078ec0ff */
[C---:B--2---:R-:W-:Y:S01]  /*3ccf0*/  VIADD R41, R4.reuse, 0x119 ;  /* 0x0000011904297836 */ /* 0x044fe20000000000 */
[----:B------:R2:W-:Y:S01]  /*3cd00*/  STL [R1+0x1bf4], R38 ;  /* 0x001bf42601007387 */ /* 0x0005e20000100800 */
[----:B------:R-:W-:Y:S01]  /*3cd10*/  LOP3.LUT R7, R7, 0x7fffffff, RZ, 0xc0, !PT ;  /* 0x7fffffff07077812 */ /* 0x000fe200078ec0ff */
[----:B------:R-:W-:Y:S01]  /*3cd20*/  ULDC UR5, c[0x0][0x248] ;  /* 0x0000920000057ab9 */ /* 0x000fe20000000800 */
[----:B-1----:R-:W-:Y:S01]  /*3cd30*/  MOV R40, UR33 ;  /* 0x0000002100287c02 */ /* 0x002fe20008000f00 */
[----:B------:R1:W-:Y:S01]  /*3cd40*/  STL [R1+0x1bf0], R37 ;  /* 0x001bf02501007387 */ /* 0x0003e20000100800 */
[----:B------:R-:W-:Y:S01]  /*3cd50*/  ULDC UR36, c[0x0][0x248] ;  /* 0x0000920000247ab9 */ /* 0x000fe20000000800 */
[----:B0-----:R-:W-:Y:S01]  /*3cd60*/  MOV R39, UR32 ;  /* 0x0000002000277c02 */ /* 0x001fe20008000f00 */
[----:B------:R-:W-:Y:S01]  /*3cd70*/  ULDC UR37, c[0x0][0x248] ;  /* 0x0000920000257ab9 */ /* 0x000fe20000000800 */
[----:B------:R0:W-:Y:S01]  /*3cd80*/  STL [R1+0x1bec], R36 ;  /* 0x001bec2401007387 */ /* 0x0001e20000100800 */
[----:B------:R-:W-:Y:S01]  /*3cd90*/  UMOV UR59, UR47 ;  /* 0x0000002f003b7c82 */ /* 0x000fe20008000000 */
[C---:B--2---:R-:W-:Y:S01]  /*3cda0*/  VIADD R38, R4.reuse, 0x117 ;  /* 0x0000011704267836 */ /* 0x044fe20000000000 */
[----:B------:R-:W-:Y:S01]  /*3cdb0*/  ULDC UR42, c[0x0][0x248] ;  /* 0x00009200002a7ab9 */ /* 0x000fe20000000800 */
[----:B------:R2:W-:Y:S01]  /*3cdc0*/  STL [R1+0x1be8], R35 ;  /* 0x001be82301007387 */ /* 0x0005e20000100800 */
[----:B------:R-:W-:Y:S01]  /*3cdd0*/  ULDC UR48, c[0x0][0x248] ;  /* 0x0000920000307ab9 */ /* 0x000fe20000000800 */
[----:B-1----:R-:W-:Y:S01]  /*3cde0*/  MOV R37, UR9 ;  /* 0x0000000900257c02 */ /* 0x002fe20008000f00 */
[C---:B------:R-:W-:Y:S01]  /*3cdf0*/  VIADD R252, R4.reuse, 0xe1 ;  /* 0x000000e104fc7836 */ /* 0x040fe20000000000 */
[----:B------:R1:W-:Y:S01]  /*3ce00*/  STL [R1+0x1be4], R34 ;  /* 0x001be42201007387 */ /* 0x0003e20000100800 */
[----:B------:R-:W-:Y:S01]  /*3ce10*/  ULDC UR49, c[0x0][0x248] ;  /* 0x0000920000317ab9 */ /* 0x000fe20000000800 */
[----:B0-----:R-:W-:Y:S01]  /*3ce20*/  MOV R36, UR8 ;  /* 0x0000000800247c02 */ /* 0x001fe20008000f00 */
[----:B------:R-:W-:Y:S01]  /*3ce30*/  ULDC.64 UR8, c[0x0][0x228] ;  /* 0x00008a0000087ab9 */ /* 0x000fe20000000a00 */
[----:B------:R0:W-:Y:S01]  /*3ce40*/  STL [R1+0x1be0], R33 ;  /* 0x001be02101007387 */ /* 0x0001e20000100800 */
[----:B------:R-:W-:Y:S01]  /*3ce50*/  UMOV UR51, UR9 ;  /* 0x0000000900337c82 */ /* 0x000fe20008000000 */
[C---:B--2---:R-:W-:Y:S01]  /*3ce60*/  VIADD R35, R4.reuse, 0x115 ;  /* 0x0000011504237836 */ /* 0x044fe20000000000 */
[----:B------:R-:W-:Y:S01]  /*3ce70*/  ULDC UR52, c[0x0][0x248] ;  /* 0x0000920000347ab9 */ /* 0x000fe20000000800 */
[----:B------:R2:W-:Y:S01]  /*3ce80*/  STL [R1+0x1bdc], R32 ;  /* 0x001bdc2001007387 */ /* 0x0005e20000100800 */
[C---:B------:R-:W-:Y:S01]  /*3ce90*/  VIADD R195, R4.reuse, 0xdf ;  /* 0x000000df04c37836 */ /* 0x040fe20000000000 */
[----:B------:R-:W-:Y:S01]  /*3cea0*/  ULDC UR53, c[0x0][0x248] ;  /* 0x0000920000357ab9 */ /* 0x000fe20000000800 */
[C---:B-1----:R-:W-:Y:S01]  /*3ceb0*/  VIADD R34, R4.reuse, 0x113 ;  /* 0x0000011304227836 */ /* 0x042fe20000000000 */
[----:B------:R1:W-:Y:S01]  /*3cec0*/  STL [R1+0x1bd8], R31 ;  /* 0x001bd81f01007387 */ /* 0x0003e20000100800 */
[----:B------:R-:W-:Y:S01]  /*3ced0*/  VIADD R194, R4, 0xdd ;  /* 0x000000dd04c27836 */ /* 0x000fe20000000000 */
[----:B------:R-:W-:Y:S01]  /*3cee0*/  LOP3.LUT R0, R0, 0xfffffffe, RZ, 0xc0, !PT ;  /* 0xfffffffe00007812 */ /* 0x000fe200078ec0ff */
[C---:B0-----:R-:W-:Y:S01]  /*3cef0*/  VIADD R33, R4.reuse, 0x111 ;  /* 0x0000011104217836 */ /* 0x041fe20000000000 */
[----:B------:R0:W-:Y:S01]  /*3cf00*/  STL [R1+0x1bd4], R30 ;  /* 0x001bd41e01007387 */ /* 0x0001e20000100800 */
[C---:B------:R-:W-:Y:S01]  /*3cf10*/  VIADD R193, R4.reuse, 0xdb ;  /* 0x000000db04c17836 */ /* 0x040fe20000000000 */
[----:B------:R-:W-:Y:S01]  /*3cf20*/  LOP3.LUT R51, R51, 0xffffefff, RZ, 0xc0, !PT ;  /* 0xffffefff33337812 */ /* 0x000fe200078ec0ff */
[----:B--2---:R-:W-:Y:S01]  /*3cf30*/  VIADD R32, R4, 0x10f ;  /* 0x0000010f04207836 */ /* 0x004fe20000000000 */
[----:B------:R2:W-:Y:S01]  /*3cf40*/  STL [R1+0x1bd0], R29 ;  /* 0x001bd01d01007387 */ /* 0x0005e20000100800 */
[----:B------:R-:W-:Y:S01]  /*3cf50*/  LOP3.LUT R48, R48, 0x7fffffff, RZ, 0xc0, !PT ;  /* 0x7fffffff30307812 */ /* 0x000fe200078ec0ff */
[----:B-1----:R-:W-:Y:S01]  /*3cf60*/  VIADD R31, R4, 0x10d ;  /* 0x0000010d041f7836 */ /* 0x002fe20000000000 */
[----:B------:R-:W-:Y:S01]  /*3cf70*/  LOP3.LUT R50, R50, 0x7fffffff, RZ, 0xc0, !PT ;  /* 0x7fffffff32327812 */ /* 0x000fe200078ec0ff */
[----:B------:R1:W-:Y:S01]  /*3cf80*/  STL [R1+0x1bcc], R28 ;  /* 0x001bcc1c01007387 */ /* 0x0003e20000100800 */
[----:B------:R-:W-:Y:S01]  /*3cf90*/  LOP3.LUT R52, R52, 0x7fffffff, RZ, 0xc0, !PT ;  /* 0x7fffffff34347812 */ /* 0x000fe200078ec0ff */
[----:B0-----:R-:W-:Y:S01]  /*3cfa0*/  VIADD R30, R4, 0x10b ;  /* 0x0000010b041e7836 */ /* 0x001fe20000000000 */
[----:B------:R-:W-:Y:S01]  /*3cfb0*/  LOP3.LUT R53, R53, 0x7fffffff, RZ, 0xc0, !PT ;  /* 0x7fffffff35357812 */ /* 0x000fe200078ec0ff */
[----:B------:R0:W-:Y:S01]  /*3cfc0*/  STL [R1+0x1bc8], R27 ;  /* 0x001bc81b01007387 */ /* 0x0001e20000100800 */
[----:B------:R-:W-:Y:S01]  /*3cfd0*/  LOP3.LUT R54, R54, 0x7fffffff, RZ, 0xc0, !PT ;  /* 0x7fffffff36367812 */ /* 0x000fe200078ec0ff */
[----:B--2---:R-:W-:Y:S01]  /*3cfe0*/  VIADD R29, R4, 0x109 ;  /* 0x00000109041d7836 */ /* 0x004fe20000000000 */
[----:B------:R-:W-:Y:S01]  /*3cff0*/  LOP3.LUT R55, R55, 0x7fffffff, RZ, 0xc0, !PT ;  /* 0x7fffffff37377812 */ /* 0x000fe200078ec0ff */
        /* <DEDUP_REMOVED lines=9> */
[----:B------:R-:W-:-:S02]  /*3d090*/  LOP3.LUT R188, R188, 0x7fffffff, RZ, 0xc0, !PT ;  /* 0x7fffffffbcbc7812 */ /* 0x000fc400078ec0ff */
[----:B--2---:R-:W-:Y:S01]  /*3d0a0*/  MOV R26, UR4 ;  /* 0x00000004001a7c02 */ /* 0x004fe20008000f00 */
[----:B------:R2:W-:Y:S01]  /*3d0b0*/  STL [R1+0x1bb8], R23 ;  /* 0x001bb81701007387 */ /* 0x0005e20000100800 */
[----:B------:R-:W-:Y:S01]  /*3d0c0*/  UMOV UR4, UR7 ;  /* 0x0000000700047c82 */ /* 0x000fe20008000000 */
[----:B-1----:R-:W-:Y:S01]  /*3d0d0*/  VIADD R25, R4, 0xe3 ;  /* 0x000000e304197836 */ /* 0x002fe20000000000 */
[----:B------:R-:W-:Y:S01]  /*3d0e0*/  ISETP.GE.AND P2, PT, R65, UR4, PT ;  /* 0x0000000441007c0c */ /* 0x000fe2000bf46270 */
[----:B------:R1:W-:Y:S01]  /*3d0f0*/  STL [R1+0x1bb4], R22 ;  /* 0x001bb41601007387 */ /* 0x0003e20000100800 */
[----:B------:R-:W-:Y:S01]  /*3d100*/  IMAD R65, R66, 0x80, R2 ;  /* 0x0000008042417824 */ /* 0x000fe200078e0202 */
[----:B------:R-:W-:Y:S01]  /*3d110*/  LOP3.LUT R189, R189, 0x7fffffff, RZ, 0xc0, !PT ;  /* 0x7fffffffbdbd7812 */ /* 0x000fe200078ec0ff */
[----:B0-----:R-:W-:Y:S01]  /*3d120*/  VIADD R24, R4, 0xe5 ;  /* 0x000000e504187836 */ /* 0x001fe20000000000 */
[----:B------:R0:W-:Y:S01]  /*3d130*/  STL [R1+0x1bb0], R21 ;  /* 0x001bb01501007387 */ /* 0x0001e20000100800 */
[----:B------:R-:W-:Y:S01]  /*3d140*/  LOP3.LUT R190, R190, 0x7fffffff, RZ, 0xc0, !PT ;  /* 0x7fffffffbebe7812 */ /* 0x000fe200078ec0ff */
[C---:B--2---:R-:W-:Y:S01]  /*3d150*/  VIADD R23, R4.reuse, 0xe7 ;  /* 0x000000e704177836 */ /* 0x044fe20000000000 */
[----:B------:R-:W-:Y:S01]  /*3d160*/  LEA R64, P3, R65, UR10, 0x1 ;  /* 0x0000000a41407c11 */ /* 0x000fe2000f8608ff */
[----:B------:R2:W-:Y:S01]  /*3d170*/  STL [R1+0x1bac], R20 ;  /* 0x001bac1401007387 */ /* 0x0005e20000100800 */
[----:B------:R-:W-:Y:S01]  /*3d180*/  LOP3.LUT R191, R191, 0x7fffffff, RZ, 0xc0, !PT ;  /* 0x7fffffffbfbf7812 */ /* 0x000fe200078ec0ff */
[C---:B-1----:R-:W-:Y:S01]  /*3d190*/  VIADD R22, R4.reuse, 0xe9 ;  /* 0x000000e904167836 */ /* 0x042fe20000000000 */
[----:B------:R-:W-:Y:S01]  /*3d1a0*/  LEA.HI.X.SX32 R65, R65, UR11, 0x1, P3 ;  /* 0x0000000b41417c11 */ /* 0x000fe200098f0eff */
[----:B------:R1:W-:Y:S01]  /*3d1b0*/  STL [R1+0x1ba8], R19 ;  /* 0x001ba81301007387 */ /* 0x0003e20000100800 */
[----:B------:R-:W-:Y:S01]  /*3d1c0*/  ISETP.LT.AND P3, PT, R5, UR22, !P2 ;  /* 0x0000001605007c0c */ /* 0x000fe2000d761270 */
[----:B------:R-:W-:Y:S01]  /*3d1d0*/  ULDC.64 UR10, c[0x0][0x228] ;  /* 0x00008a00000a7ab9 */ /* 0x000fe20000000a00 */
[C---:B0-----:R-:W-:Y:S01]  /*3d1e0*/  VIADD R21, R4.reuse, 0xeb ;  /* 0x000000eb04157836 */ /* 0x041fe20000000000 */
[----:B------:R0:W-:Y:S01]  /*3d1f0*/  STL [R1+0x1ba4], R18 ;  /* 0x001ba41201007387 */ /* 0x0001e20000100800 */
[----:B------:R-:W-:Y:S01]  /*3d200*/  UMOV UR57, UR11 ;  /* 0x0000000b00397c82 */ /* 0x000fe20008000000 */
[----:B--2---:R-:W-:Y:S01]  /*3d210*/  VIADD R20, R4, 0xed ;  /* 0x000000ed04147836 */ /* 0x004fe20000000000 */
[----:B------:R-:W-:Y:S01]  /*3d220*/  LOP3.LUT R192, R192, 0x7fffffff, RZ, 0xc0, !PT ;  /* 0x7fffffffc0c07812 */ /* 0x000fe200078ec0ff */
[----:B------:R2:W-:Y:S01]  /*3d230*/  STL [R1+0x1ba0], R17 ;  /* 0x001ba01101007387 */ /* 0x0005e20000100800 */
[----:B------:R-:W-:Y:S01]  /*3d240*/  @P6 LOP3.LUT R0, R0, 0x1, RZ, 0xfc, !PT ;  /* 0x0000000100006812 */ /* 0x000fe200078efcff */
[----:B-1----:R-:W-:-:S02]  /*3d250*/  VIADD R19, R4, 0xef ;  /* 0x000000ef04137836 */ /* 0x002fc40000000000 */
[----:B------:R1:W-:Y:S01]  /*3d260*/  STL [R1+0x1b9c], R16 ;  /* 0x001b9c1001007387 */ /* 0x0003e20000100800 */
[----:B0-----:R-:W-:-:S03]  /*3d270*/  VIADD R18, R4, 0xf1 ;  /* 0x000000f104127836 */ /* 0x001fc60000000000 */
[----:B------:R0:W-:Y:S01]  /*3d280*/  STL [R1+0x1b98], R15 ;  /* 0x001b980f01007387 */ /* 0x0001e20000100800 */
[----:B--2---:R-:W-:-:S03]  /*3d290*/  VIADD R17, R4, 0xf3 ;  /* 0x000000f304117836 */ /* 0x004fc60000000000 */
[----:B------:R2:W-:Y:S01]  /*3d2a0*/  STL [R1+0x1b94], R14 ;  /* 0x001b940e01007387 */ /* 0x0005e20000100800 */
[----:B-1----:R-:W-:-:S03]  /*3d2b0*/  VIADD R16, R4, 0xf5 ;  /* 0x000000f504107836 */ /* 0x002fc60000000000 */
        /* <DEDUP_REMOVED lines=8> */
[----:B------:R-:W-:Y:S01]  /*3d340*/  STL [R1+0x1b80], R9 ;  /* 0x001b800901007387 */ /* 0x000fe20000100800 */
[----:B--2---:R-:W-:Y:S01]  /*3d350*/  IMAD.U32 R11, RZ, RZ, UR6 ;  /* 0x00000006ff0b7e24 */ /* 0x004fe2000f8e00ff */
[----:B------:R-:W-:Y:S02]  /*3d360*/  ULDC.64 UR6, c[0x0][0x220] ;  /* 0x0000880000067ab9 */ /* 0x000fe40000000a00 */
[----:B------:R0:W-:Y:S01]  /*3d370*/  STL [R1+0x1b7c], R8 ;  /* 0x001b7c0801007387 */ /* 0x0001e20000100800 */
[----:B------:R-:W-:Y:S01]  /*3d380*/  LEA R66, P4, R2, UR6, 0x1 ;  /* 0x0000000602427c11 */ /* 0x000fe2000f8808ff */
[----:B-1----:R-:W-:-:S03]  /*3d390*/  VIADD R10, R4, 0xff ;  /* 0x000000ff040a7836 */ /* 0x002fc60000000000 */
[----:B------:R-:W-:Y:S01]  /*3d3a0*/  LEA.HI.X.SX32 R67, R2, UR7, 0x1, P4 ;  /* 0x0000000702437c11 */ /* 0x000fe2000a0f0eff */
[----:B------:R-:W-:Y:S01]  /*3d3b0*/  UMOV UR7, UR8 ;  /* 0x0000000800077c82 */ /* 0x000fe20008000000 */
[C---:B------:R-:W-:Y:S01]  /*3d3c0*/  ISETP.LT.AND P4, PT, R6.reuse, UR16, !P2 ;  /* 0x0000001006007c0c */ /* 0x040fe2000d781270 */
[----:B------:R-:W-:Y:S01]  /*3d3d0*/  ULDC.64 UR8, c[0x0][0x228] ;  /* 0x00008a0000087ab9 */ /* 0x000fe20000000a00 */
[----:B------:R-:W-:Y:S01]  /*3d3e0*/  ISETP.LT.AND P2, PT, R6, UR7, !P1 ;  /* 0x0000000706007c0c */ /* 0x000fe2000cf41270 */
[----:B------:R-:W-:Y:S01]  /*3d3f0*/  UMOV UR6, UR8 ;  /* 0x0000000800067c82 */ /* 0x000fe20008000000 */
[----:B------:R-:W-:Y:S01]  /*3d400*/  ISETP.LT.AND P1, PT, R5, UR30, !P1 ;  /* 0x0000001e05007c0c */ /* 0x000fe2000cf21270 */
[----:B------:R-:W-:Y:S01]  /*3d410*/  UMOV UR8, UR10 ;  /* 0x0000000a00087c82 */ /* 0x000fe20008000000 */
[----:B------:R-:W-:Y:S01]  /*3d420*/  ULDC.64 UR16, c[0x0][0x228] ;  /* 0x00008a0000107ab9 */ /* 0x000fe20000000a00 */
[----:B------:R-:W-:Y:S01]  /*3d430*/  ULDC.64 UR10, c[0x0][0x228] ;  /* 0x00008a00000a7ab9 */ /* 0x000fe20000000a00 */
[----:B------:R-:W-:Y:S01]  /*3d440*/  UMOV UR38, UR9 ;  /* 0x0000000900267c82 */ /* 0x000fe20008000000 */
[----:B------:R-:W-:Y:S01]  /*3d450*/  UMOV UR33, UR10 ;  /* 0x0000000a00217c82 */ /* 0x000fe20008000000 */
[----:B------:R-:W-:Y:S01]  /*3d460*/  UMOV UR55, UR11 ;  /* 0x0000000b00377c82 */ /* 0x000fe20008000000 */
[----:B------:R-:W-:Y:S01]  /*3d470*/  ULDC.64 UR10, c[0x0][0x228] ;  /* 0x00008a00000a7ab9 */ /* 0x000fe20000000a00 */
[----:B0-----:R-:W-:Y:S01]  /*3d480*/  VIADD R8, R4, 0x103 ;  /* 0x0000010304087836 */ /* 0x001fe20000000000 */
[----:B------:R-:W-:Y:S01]  /*3d490*/  @P4 LOP3.LUT R3, R3, 0x40000000, RZ, 0xfc, !PT ;  /* 0x4000000003034812 */ /* 0x000fe200078efcff */
[----:B------:R-:W-:Y:S01]  /*3d4a0*/  UMOV UR32, UR10 ;  /* 0x0000000a00207c82 */ /* 0x000fe20008000000 */
[----:B------:R-:W-:Y:S01]  /*3d4b0*/  UMOV UR41, UR11 ;  /* 0x0000000b00297c82 */ /* 0x000fe20008000000 */
[----:B------:R-:W-:Y:S01]  /*3d4c0*/  ULDC.64 UR10, c[0x0][0x228] ;  /* 0x00008a00000a7ab9 */ /* 0x000fe20000000a00 */
[----:B------:R-:W-:Y:S01]  /*3d4d0*/  LOP3.LUT R3, R3, 0xdfffffff, RZ, 0xc0, !PT ;  /* 0xdfffffff03037812 */ /* 0x000fe200078ec0ff */
[----:B------:R-:W-:Y:S01]  /*3d4e0*/  UMOV UR40, UR10 ;  /* 0x0000000a00287c82 */ /* 0x000fe20008000000 */
[----:B------:R-:W-:Y:S01]  /*3d4f0*/  UMOV UR50, UR11 ;  /* 0x0000000b00327c82 */ /* 0x000fe20008000000 */
[----:B------:R-:W-:Y:S01]  /*3d500*/  ULDC.64 UR10, c[0x0][0x228] ;  /* 0x00008a00000a7ab9 */ /* 0x000fe20000000a00 */
        /* <DEDUP_REMOVED lines=10> */
[----:B------:R-:W-:Y:S01]  /*3d5b0*/  ISETP.LT.AND P2, PT, R6, UR6, !P0 ;  /* 0x0000000606007c0c */ /* 0x000fe2000c741270 */
[----:B------:R-:W-:Y:S01]  /*3d5c0*/  UMOV UR44, UR11 ;  /* 0x0000000b002c7c82 */ /* 0x000fe20008000000 */
[----:B------:R-:W-:Y:S01]  /*3d5d0*/  LOP3.LUT R3, R3, 0xf7ffffff, RZ, 0xc0, !PT ;  /* 0xf7ffffff03037812 */ /* 0x000fe200078ec0ff */
[----:B------:R-:W-:Y:S01]  /*3d5e0*/  ULDC.64 UR10, c[0x0][0x228] ;  /* 0x00008a00000a7ab9 */ /* 0x000fe20000000a00 */
[----:B------:R-:W-:Y:S01]  /*3d5f0*/  ULDC.64 UR6, c[0x0][0x228] ;  /* 0x00008a0000067ab9 */ /* 0x000fe20000000a00 */
[C---:B------:R-:W-:Y:S01]  /*3d600*/  VIADD R9, R4.reuse, 0x101 ;  /* 0x0000010104097836 */ /* 0x040fe20000000000 */
[----:B------:R-:W-:Y:S01]  /*3d610*/  @P1 LOP3.LUT R3, R3, 0x8000000, RZ, 0xfc, !PT ;  /* 0x0800000003031812 */ /* 0x000fe200078efcff */
[----:B------:R-:W-:Y:S01]  /*3d620*/  VIADD R2, R4, 0xd9 ;  /* 0x000000d904027836 */ /* 0x000fe20000000000 */
[----:B------:R-:W-:-:S02]  /*3d630*/  ISETP.LT.AND P1, PT, R5, UR24, !P0 ;  /* 0x0000001805007c0c */ /* 0x000fc4000c721270 */
[----:B------:R-:W-:Y:S02]  /*3d640*/  LOP3.LUT R3, R3, 0xfbffffff, RZ, 0xc0, !PT ;  /* 0xfbffffff03037812 */ /* 0x000fe400078ec0ff */
[----:B------:R-:W-:Y:S01]  /*3d650*/  ISETP.GE.AND P0, PT, R72, UR23, PT ;  /* 0x0000001748007c0c */ /* 0x000fe2000bf06270 */
[----:B------:R-:W-:Y:S01]  /*3d660*/  ULDC.64 UR22, c[0x0][0x228] ;  /* 0x00008a0000167ab9 */ /* 0x000fe20000000a00 */
[----:B------:R-:W-:Y:S01]  /*3d670*/  @P2 LOP3.LUT R3, R3, 0x4000000, RZ, 0xfc, !PT ;  /* 0x0400000003032812 */ /* 0x000fe200078efcff */
[----:B------:R-:W2:Y:S01]  /*3d680*/  LDL.LU R72, [R1+0x1c3c] ;  /* 0x001c3c0001487983 */ /* 0x000ea20000300800 */
[----:B------:R-:W-:Y:S02]  /*3d690*/  UMOV UR43, UR23 ;  /* 0x00000017002b7c82 */ /* 0x000fe40008000000 */
[----:B------:R-:W-:-:S04]  /*3d6a0*/  LOP3.LUT R3, R3, 0xfdffffff, RZ, 0xc0, !PT ;  /* 0xfdffffff03037812 */ /* 0x000fc800078ec0ff */
[----:B------:R-:W-:Y:S02]  /*3d6b0*/  @P1 LOP3.LUT R3, R3, 0x2000000, RZ, 0xfc, !PT ;  /* 0x0200000003031812 */ /* 0x000fe400078efcff */
[----:B------:R-:W-:Y:S01]  /*3d6c0*/  ISETP.LT.AND P1, PT, R6, UR8, !P0 ;  /* 0x0000000806007c0c */ /* 0x000fe2000c721270 */
[----:B------:R-:W-:Y:S01]  /*3d6d0*/  UMOV UR8, UR22 ;  /* 0x0000001600087c82 */ /* 0x000fe20008000000 */
[----:B------:R-:W-:Y:S01]  /*3d6e0*/  ISETP.LT.AND P0, PT, R5, UR12, !P0 ;  /* 0x0000000c05007c0c */ /* 0x000fe2000c701270 */
[----:B------:R-:W-:Y:S01]  /*3d6f0*/  ULDC.64 UR22, c[0x0][0x228] ;  /* 0x00008a0000167ab9 */ /* 0x000fe20000000a00 */
[----:B------:R-:W-:-:S09]  /*3d700*/  LOP3.LUT R3, R3, 0xfeffffff, RZ, 0xc0, !PT ;  /* 0xfeffffff03037812 */ /* 0x000fd200078ec0ff */
[----:B------:R-:W-:-:S04]  /*3d710*/  @P1 LOP3.LUT R3, R3, 0x1000000, RZ, 0xfc, !PT ;  /* 0x0100000003031812 */ /* 0x000fc800078efcff */
[----:B------:R-:W-:-:S04]  /*3d720*/  LOP3.LUT R3, R3, 0xff7fffff, RZ, 0xc0, !PT ;  /* 0xff7fffff03037812 */ /* 0x000fc800078ec0ff */
[----:B------:R-:W-:Y:S02]  /*3d730*/  @P0 LOP3.LUT R3, R3, 0x800000, RZ, 0xfc, !PT ;  /* 0x0080000003030812 */ /* 0x000fe400078efcff */
[----:B------:R-:W-:Y:S01]  /*3d740*/  ISETP.GE.AND P0, PT, R71, UR31, PT ;  /* 0x0000001f47007c0c */ /* 0x000fe2000bf06270 */
[----:B------:R-:W-:Y:S01]  /*3d750*/  ULDC.64 UR30, c[0x0][0x228] ;  /* 0x00008a00001e7ab9 */ /* 0x000fe20000000a00 */
[----:B------:R-:W-:Y:S01]  /*3d760*/  LOP3.LUT R3, R3, 0xffbfffff, RZ, 0xc0, !PT ;  /* 0xffbfffff03037812 */ /* 0x000fe200078ec0ff */
[----:B------:R-:W3:Y:S01]  /*3d770*/  LDL.LU R71, [R1+0x1c38] ;  /* 0x001c380001477983 */ /* 0x000ee20000300800 */
[----:B------:R-:W-:Y:S02]  /*3d780*/  ISETP.LT.AND P1, PT, R6, UR16, !P0 ;  /* 0x0000001006007c0c */ /* 0x000fe4000c721270 */
[----:B------:R-:W-:Y:S01]  /*3d790*/  ISETP.LT.AND P0, PT, R5, UR33, !P0 ;  /* 0x0000002105007c0c */ /* 0x000fe2000c701270 */
[----:B------:R-:W-:-:S10]  /*3d7a0*/  UMOV UR33, UR30 ;  /* 0x0000001e00217c82 */ /* 0x000fd40008000000 */
        /* <DEDUP_REMOVED lines=9> */
[----:B------:R-:W-:Y:S01]  /*3d840*/  UMOV UR32, UR46 ;  /* 0x0000002e00207c82 */ /* 0x000fe20008000000 */
[----:B------:R-:W-:-:S09]  /*3d850*/  ULDC.64 UR46, c[0x0][0x228] ;  /* 0x00008a00002e7ab9 */ /* 0x000fd20000000a00 */
[----:B------:R-:W-:-:S04]  /*3d860*/  @P1 LOP3.LUT R3, R3, 0x100000, RZ, 0xfc, !PT ;  /* 0x0010000003031812 */ /* 0x000fc800078efcff */
[----:B------:R-:W-:-:S04]  /*3d870*/  LOP3.LUT R3, R3, 0xfff7ffff, RZ, 0xc0, !PT ;  /* 0xfff7ffff03037812 */ /* 0x000fc800078ec0ff */
[----:B------:R-:W-:Y:S02]  /*3d880*/  @P0 LOP3.LUT R3, R3, 0x80000, RZ, 0xfc, !PT ;  /* 0x0008000003030812 */ /* 0x000fe400078efcff */
[----:B------:R-:W-:Y:S01]  /*3d890*/  ISETP.GE.AND P0, PT, R69, UR13, PT ;  /* 0x0000000d45007c0c */ /* 0x000fe2000bf06270 */
[----:B------:R-:W-:Y:S01]  /*3d8a0*/  ULDC.64 UR12, c[0x0][0x228] ;  /* 0x00008a00000c7ab9 */ /* 0x000fe20000000a00 */
[----:B------:R-:W-:Y:S01]  /*3d8b0*/  LOP3.LUT R3, R3, 0xfffbffff, RZ, 0xc0, !PT ;  /* 0xfffbffff03037812 */ /* 0x000fe200078ec0ff */
[----:B------:R-:W-:Y:S01]  /*3d8c0*/  UMOV UR45, UR47 ;  /* 0x0000002f002d7c82 */ /* 0x000fe20008000000 */
[----:B------:R-:W-:Y:S01]  /*3d8d0*/  ISETP.LT.AND P2, PT, R6, UR14, !P0 ;  /* 0x0000000e06007c0c */ /* 0x000fe2000c741270 */
[----:B------:R-:W3:Y:S01]  /*3d8e0*/  LDL.LU R69, [R1+0x1c30] ;  /* 0x001c300001457983 */ /* 0x000ee20000300800 */
[----:B------:R-:W-:Y:S02]  /*3d8f0*/  ISETP.LT.AND P1, PT, R5, UR40, !P0 ;  /* 0x0000002805007c0c */ /* 0x000fe4000c721270 */
[----:B------:R-:W-:Y:S01]  /*3d900*/  ISETP.GE.AND P0, PT, R68, UR17, PT ;  /* 0x0000001144007c0c */ /* 0x000fe2000bf06270 */
[----:B------:R-:W-:Y:S01]  /*3d910*/  ULDC.64 UR16, c[0x0][0x228] ;  /* 0x00008a0000107ab9 */ /* 0x000fe20000000a00 */
[----:B------:R-:W3:Y:S07]  /*3d920*/  LDL.LU R68, [R1+0x1c2c] ;  /* 0x001c2c0001447983 */ /* 0x000eee0000300800 */
[----:B------:R-:W-:-:S04]  /*3d930*/  @P2 LOP3.LUT R3, R3, 0x40000, RZ, 0xfc, !PT ;  /* 0x0004000003032812 */ /* 0x000fc800078efcff */
[----:B------:R-:W-:-:S04]  /*3d940*/  LOP3.LUT R3, R3, 0xfffdffff, RZ, 0xc0, !PT ;  /* 0xfffdffff03037812 */ /* 0x000fc800078ec0ff */
[----:B------:R-:W-:Y:S02]  /*3d950*/  @P1 LOP3.LUT R3, R3, 0x20000, RZ, 0xfc, !PT ;  /* 0x0002000003031812 */ /* 0x000fe400078efcff */
[----:B------:R-:W-:Y:S02]  /*3d960*/  ISETP.LT.AND P1, PT, R6, UR20, !P0 ;  /* 0x0000001406007c0c */ /* 0x000fe4000c721270 */
[----:B------:R-:W-:Y:S02]  /*3d970*/  ISETP.LT.AND P0, PT, R5, UR35, !P0 ;  /* 0x0000002305007c0c */ /* 0x000fe4000c701270 */
[----:B------:R-:W-:-:S09]  /*3d980*/  LOP3.LUT R3, R3, 0xfffeffff, RZ, 0xc0, !PT ;  /* 0xfffeffff03037812 */ /* 0x000fd200078ec0ff */
[----:B------:R-:W-:-:S04]  /*3d990*/  @P1 LOP3.LUT R3, R3, 0x10000, RZ, 0xfc, !PT ;  /* 0x0001000003031812 */ /* 0x000fc800078efcff */
[----:B------:R-:W-:-:S04]  /*3d9a0*/  LOP3.LUT R3, R3, 0xffff7fff, RZ, 0xc0, !PT ;  /* 0xffff7fff03037812 */ /* 0x000fc800078ec0ff */
[----:B------:R-:W-:Y:S02]  /*3d9b0*/  @P0 LOP3.LUT R3, R3, 0x8000, RZ, 0xfc, !PT ;  /* 0x0000800003030812 */ /* 0x000fe400078efcff */
[----:B------:R-:W-:Y:S02]  /*3d9c0*/  ISETP.GE.AND P0, PT, R63, UR29, PT ;  /* 0x0000001d3f007c0c */ /* 0x000fe4000bf06270 */
[----:B------:R-:W-:Y:S01]  /*3d9d0*/  LOP3.LUT R3, R3, 0xffffbfff, RZ, 0xc0, !PT ;  /* 0xffffbfff03037812 */ /* 0x000fe200078ec0ff */
[----:B------:R-:W-:Y:S01]  /*3d9e0*/  UMOV UR30, UR16 ;  /* 0x00000010001e7c82 */ /* 0x000fe20008000000 */
[----:B------:R-:W-:Y:S01]  /*3d9f0*/  ISETP.LT.AND P1, PT, R6, UR18, !P0 ;  /* 0x0000001206007c0c */ /* 0x000fe2000c721270 */
[----:B------:R-:W-:Y:S01]  /*3da00*/  UMOV UR28, UR17 ;  /* 0x00000011001c7c82 */ /* 0x000fe20008000000 */
[----:B------:R-:W-:Y:S01]  /*3da10*/  ISETP.LT.AND P0, PT, R5, UR9, !P0 ;  /* 0x0000000905007c0c */ /* 0x000fe2000c701270 */
[----:B------:R-:W-:Y:S01]  /*3da20*/  ULDC.64 UR16, c[0x0][0x228] ;  /* 0x00008a0000107ab9 */ /* 0x000fe20000000a00 */
[----:B------:R-:W4:Y:S09]  /*3da30*/  LDL.LU R63, [R1+0x1c28] ;  /* 0x001c2800013f7983 */ /* 0x000f320000300800 */
[----:B------:R-:W-:-:S04]  /*3da40*/  @P1 LOP3.LUT R3, R3, 0x4000, RZ, 0xfc, !PT ;  /* 0x0000400003031812 */ /* 0x000fc800078efcff */
[----:B------:R-:W-:-:S04]  /*3da50*/  LOP3.LUT R3, R3, 0xffffdfff, RZ, 0xc0, !PT ;  /* 0xffffdfff03037812 */ /* 0x000fc800078ec0ff */
[----:B------:R-:W-:Y:S02]  /*3da60*/  @P0 LOP3.LUT R3, R3, 0x2000, RZ, 0xfc, !PT ;  /* 0x0000200003030812 */ /* 0x000fe400078efcff */
[----:B------:R-:W-:Y:S01]  /*3da70*/  ISETP.GE.AND P0, PT, R62, UR15, PT ;  /* 0x0000000f3e007c0c */ /* 0x000fe2000bf06270 */
[----:B------:R-:W-:Y:S01]  /*3da80*/  UMOV UR9, UR46 ;  /* 0x0000002e00097c82 */ /* 0x000fe20008000000 */
[----:B------:R-:W-:Y:S01]  /*3da90*/  LOP3.LUT R3, R3, 0xffffefff, RZ, 0xc0, !PT ;  /* 0xffffefff03037812 */ /* 0x000fe200078ec0ff */
[----:B------:R-:W-:Y:S01]  /*3daa0*/  ULDC.64 UR14, c[0x0][0x228] ;  /* 0x00008a00000e7ab9 */ /* 0x000fe20000000a00 */
[----:B------:R-:W-:Y:S01]  /*3dab0*/  ISETP.LT.AND P1, PT, R6, UR26, !P0 ;  /* 0x0000001a06007c0c */ /* 0x000fe2000c721270 */
[----:B------:R-:W-:Y:S01]  /*3dac0*/  ULDC.64 UR46, c[0x0][0x228] ;  /* 0x00008a00002e7ab9 */ /* 0x000fe20000000a00 */
[----:B------:R-:W-:Y:S01]  /*3dad0*/  ISETP.LT.AND P0, PT, R5, UR4, !P0 ;  /* 0x0000000405007c0c */ /* 0x000fe2000c701270 */
[----:B------:R-:W4:Y:S10]  /*3dae0*/  LDL.LU R62, [R1+0x1c24] ;  /* 0x001c2400013e7983 */ /* 0x000f340000300800 */
        /* <DEDUP_REMOVED lines=8> */
[----:B------:R-:W-:Y:S01]  /*3db70*/  UMOV UR58, UR47 ;  /* 0x0000002f003a7c82 */ /* 0x000fe20008000000 */
[----:B------:R-:W-:Y:S01]  /*3db80*/  ISETP.LT.AND P1, PT, R5, UR34, !P0 ;  /* 0x0000002205007c0c */ /* 0x000fe2000c721270 */
[----:B------:R-:W-:Y:S01]  /*3db90*/  ULDC.64 UR34, c[0x0][0x228] ;  /* 0x00008a0000227ab9 */ /* 0x000fe20000000a00 */
[----:B------:R-:W-:Y:S01]  /*3dba0*/  ISETP.GE.AND P0, PT, R60, UR19, PT ;  /* 0x000000133c007c0c */ /* 0x000fe2000bf06270 */
[----:B------:R-:W-:Y:S01]  /*3dbb0*/  ULDC.64 UR18, c[0x0][0x228] ;  /* 0x00008a0000127ab9 */ /* 0x000fe20000000a00 */
[----:B------:R-:W4:Y:S07]  /*3dbc0*/  LDL.LU R61, [R1+0x1c20] ;  /* 0x001c2000013d7983 */ /* 0x000f2e0000300800 */
[----:B------:R-:W-:Y:S01]  /*3dbd0*/  @P2 LOP3.LUT R3, R3, 0x400, RZ, 0xfc, !PT ;  /* 0x0000040003032812 */ /* 0x000fe200078efcff */
[----:B------:R-:W-:Y:S01]  /*3dbe0*/  UMOV UR26, UR19 ;  /* 0x00000013001a7c82 */ /* 0x000fe20008000000 */
[----:B------:R-:W-:Y:S01]  /*3dbf0*/  UMOV UR47, UR34 ;  /* 0x00000022002f7c82 */ /* 0x000fe20008000000 */
[----:B------:R-:W-:Y:S01]  /*3dc00*/  UMOV UR29, UR35 ;  /* 0x00000023001d7c82 */ /* 0x000fe20008000000 */
[----:B------:R-:W-:Y:S01]  /*3dc10*/  LOP3.LUT R3, R3, 0xfffffdff, RZ, 0xc0, !PT ;  /* 0xfffffdff03037812 */ /* 0x000fe200078ec0ff */
[----:B------:R-:W4:Y:S03]  /*3dc20*/  LDL.LU R60, [R1+0x1c1c] ;  /* 0x001c1c00013c7983 */ /* 0x000f260000300800 */
[----:B------:R-:W-:-:S02]  /*3dc30*/  @P1 LOP3.LUT R3, R3, 0x200, RZ, 0xfc, !PT ;  /* 0x0000020003031812 */ /* 0x000fc400078efcff */
        /* <DEDUP_REMOVED lines=17> */
[----:B------:R-:W-:-:S03]  /*3dd50*/  ULDC.64 UR10, c[0x0][0x228] ;  /* 0x00008a00000a7ab9 */ /* 0x000fc60000000a00 */
[----:B------:R-:W-:Y:S02]  /*3dd60*/  ISETP.LT.AND P1, PT, R6, UR24, !P0 ;  /* 0x0000001806007c0c */ /* 0x000fe4000c721270 */
[----:B------:R-:W-:Y:S01]  /*3dd70*/  ISETP.LT.AND P0, PT, R5, UR32, !P0 ;  /* 0x0000002005007c0c */ /* 0x000fe2000c701270 */
[----:B------:R-:W-:Y:S01]  /*3dd80*/  ULDC.64 UR32, c[0x0][0x228] ;  /* 0x00008a0000207ab9 */ /* 0x000fe20000000a00 */
[----:B------:R-:W-:-:S09]  /*3dd90*/  LOP3.LUT R3, R3, 0xffffffef, RZ, 0xc0, !PT ;  /* 0xffffffef03037812 */ /* 0x000fd200078ec0ff */
[----:B------:R-:W-:-:S04]  /*3dda0*/  @P1 LOP3.LUT R3, R3, 0x10, RZ, 0xfc, !PT ;  /* 0x0000001003031812 */ /* 0x000fc800078efcff */
[----:B------:R-:W-:-:S04]  /*3ddb0*/  LOP3.LUT R3, R3, 0xfffffff7, RZ, 0xc0, !PT ;  /* 0xfffffff703037812 */ /* 0x000fc800078ec0ff */
[----:B------:R-:W-:Y:S02]  /*3ddc0*/  @P0 LOP3.LUT R3, R3, 0x8, RZ, 0xfc, !PT ;  /* 0x0000000803030812 */ /* 0x000fe400078efcff */
[----:B------:R-:W-:Y:S01]  /*3ddd0*/  ISETP.GE.AND P0, PT, R43, UR7, PT ;  /* 0x000000072b007c0c */ /* 0x000fe2000bf06270 */
[----:B------:R-:W-:Y:S01]  /*3dde0*/  UMOV UR27, UR32 ;  /* 0x00000020001b7c82 */ /* 0x000fe20008000000 */
[----:B------:R-:W-:Y:S01]  /*3ddf0*/  LOP3.LUT R3, R3, 0xfffffffb, RZ, 0xc0, !PT ;  /* 0xfffffffb03037812 */ /* 0x000fe200078ec0ff */
[----:B------:R-:W-:Y:S01]  /*3de00*/  ULDC.64 UR6, c[0x0][0x228] ;  /* 0x00008a0000067ab9 */ /* 0x000fe20000000a00 */
[----:B------:R-:W-:Y:S02]  /*3de10*/  ISETP.LT.AND P2, PT, R6, UR12, !P0 ;  /* 0x0000000c06007c0c */ /* 0x000fe4000c741270 */
[----:B------:R-:W-:Y:S02]  /*3de20*/  ISETP.LT.AND P1, PT, R5, UR30, !P0 ;  /* 0x0000001e05007c0c */ /* 0x000fe4000c721270 */
[----:B------:R-:W-:Y:S01]  /*3de30*/  ISETP.GE.AND P0, PT, R42, UR23, PT ;  /* 0x000000172a007c0c */ /* 0x000fe2000bf06270 */
[----:B------:R-:W-:-:S08]  /*3de40*/  ULDC.64 UR22, c[0x0][0x228] ;  /* 0x00008a0000167ab9 */ /* 0x000fd00000000a00 */
[----:B------:R-:W-:-:S04]  /*3de50*/  @P2 LOP3.LUT R3, R3, 0x4, RZ, 0xfc, !PT ;  /* 0x0000000403032812 */ /* 0x000fc800078efcff */
[----:B------:R-:W-:-:S04]  /*3de60*/  LOP3.LUT R3, R3, 0xfffffffd, RZ, 0xc0, !PT ;  /* 0xfffffffd03037812 */ /* 0x000fc800078ec0ff */
[----:B------:R-:W-:Y:S02]  /*3de70*/  @P1 LOP3.LUT R3, R3, 0x2, RZ, 0xfc, !PT ;  /* 0x0000000203031812 */ /* 0x000fe400078efcff */
[----:B------:R-:W-:Y:S02]  /*3de80*/  ISETP.LT.AND P1, PT, R6, UR16, !P0 ;  /* 0x0000001006007c0c */ /* 0x000fe4000c721270 */
[----:B------:R-:W-:Y:S02]  /*3de90*/  ISETP.LT.AND P0, PT, R5, UR9, !P0 ;  /* 0x0000000905007c0c */ /* 0x000fe4000c701270 */
[----:B------:R-:W-:-:S11]  /*3dea0*/  LOP3.LUT R3, R3, 0xfffffffe, RZ, 0xc0, !PT ;  /* 0xfffffffe03037812 */ /* 0x000fd600078ec0ff */
[----:B------:R-:W-:Y:S02]  /*3deb0*/  @P0 LOP3.LUT R49, R49, 0x80000000, RZ, 0xfc, !PT ;  /* 0x8000000031310812 */ /* 0x000fe400078efcff */
[----:B------:R-:W-:Y:S02]  /*3dec0*/  ISETP.GE.AND P0, PT, R41, UR25, PT ;  /* 0x0000001929007c0c */ /* 0x000fe4000bf06270 */
[----:B------:R-:W-:Y:S02]  /*3ded0*/  @P1 LOP3.LUT R3, R3, 0x1, RZ, 0xfc, !PT ;  /* 0x0000000103031812 */ /* 0x000fe400078efcff */
[----:B------:R-:W-:Y:S02]  /*3dee0*/  ISETP.LT.AND P1, PT, R6, UR14, !P0 ;  /* 0x0000000e06007c0c */ /* 0x000fe4000c721270 */
[----:B------:R-:W-:Y:S02]  /*3def0*/  ISETP.LT.AND P0, PT, R5, UR4, !P0 ;  /* 0x0000000405007c0c */ /* 0x000fe4000c701270 */
[----:B------:R-:W-:-:S09]  /*3df00*/  LOP3.LUT R49, R49, 0xbfffffff, RZ, 0xc0, !PT ;  /* 0xbfffffff31317812 */ /* 0x000fd200078ec0ff */
[----:B------:R-:W-:-:S04]  /*3df10*/  @P1 LOP3.LUT R49, R49, 0x40000000, RZ, 0xfc, !PT ;  /* 0x4000000031311812 */ /* 0x000fc800078efcff */
[----:B------:R-:W-:-:S04]  /*3df20*/  LOP3.LUT R49, R49, 0xdfffffff, RZ, 0xc0, !PT ;  /* 0xdfffffff31317812 */ /* 0x000fc800078ec0ff */
[----:B------:R-:W-:Y:S02]  /*3df30*/  @P0 LOP3.LUT R49, R49, 0x20000000, RZ, 0xfc, !PT ;  /* 0x2000000031310812 */ /* 0x000fe400078efcff */
[----:B------:R-:W-:Y:S01]  /*3df40*/  ISETP.GE.AND P0, PT, R38, UR13, PT ;  /* 0x0000000d26007c0c */ /* 0x000fe2000bf06270 */
[----:B------:R-:W-:Y:S01]  /*3df50*/  UMOV UR30, UR22 ;  /* 0x00000016001e7c82 */ /* 0x000fe20008000000 */
[----:B------:R-:W-:Y:S01]  /*3df60*/  LOP3.LUT R49, R49, 0xefffffff, RZ, 0xc0, !PT ;  /* 0xefffffff31317812 */ /* 0x000fe200078ec0ff */
[----:B------:R-:W-:Y:S01]  /*3df70*/  UMOV UR24, UR23 ;  /* 0x0000001700187c82 */ /* 0x000fe20008000000 */
[----:B------:R-:W-:Y:S01]  /*3df80*/  ISETP.LT.AND P1, PT, R6, UR20, !P0 ;  /* 0x0000001406007c0c */ /* 0x000fe2000c721270 */
[----:B------:R-:W-:Y:S01]  /*3df90*/  ULDC.64 UR22, c[0x0][0x228] ;  /* 0x00008a0000167ab9 */ /* 0x000fe20000000a00 */
[----:B------:R-:W-:Y:S01]  /*3dfa0*/  ISETP.LT.AND P0, PT, R5, UR8, !P0 ;  /* 0x0000000805007c0c */ /* 0x000fe2000c701270 */
[----:B------:R-:W-:Y:S01]  /*3dfb0*/  UMOV UR56, UR33 ;  /* 0x0000002100387c82 */ /* 0x000fe20008000000 */
[----:B------:R-:W-:Y:S01]  /*3dfc0*/  ULDC.64 UR32, c[0x0][0x228] ;  /* 0x00008a0000207ab9 */ /* 0x000fe20000000a00 */
[----:B------:R-:W-:-:S08]  /*3dfd0*/  ULDC.64 UR12, c[0x0][0x228] ;  /* 0x00008a00000c7ab9 */ /* 0x000fd00000000a00 */
[----:B------:R-:W-:Y:S01]  /*3dfe0*/  @P1 LOP3.LUT R49, R49, 0x10000000, RZ, 0xfc, !PT ;  /* 0x1000000031311812 */ /* 0x000fe200078efcff */
[----:B------:R-:W-:-:S03]  /*3dff0*/  ULDC.64 UR8, c[0x0][0x228] ;  /* 0x00008a0000087ab9 */ /* 0x000fc60000000a00 */
        /* <DEDUP_REMOVED lines=27> */
[----:B------:R-:W-:-:S10]  /*3e1b0*/  ULDC.64 UR20, c[0x0][0x228] ;  /* 0x00008a0000147ab9 */ /* 0x000fd40000000a00 */
        /* <DEDUP_REMOVED lines=9> */
[----:B------:R-:W-:-:S11]  /*3e250*/  ISETP.LT.AND P0, PT, R5, UR4, !P0 ;  /* 0x0000000405007c0c */ /* 0x000fd6000c701270 */
[----:B------:R-:W-:-:S04]  /*3e260*/  @P1 LOP3.LUT R49, R49, 0x100000, RZ, 0xfc, !PT ;  /* 0x0010000031311812 */ /* 0x000fc800078efcff */
[----:B------:R-:W-:-:S04]  /*3e270*/  LOP3.LUT R49, R49, 0xfff7ffff, RZ, 0xc0, !PT ;  /* 0xfff7ffff31317812 */ /* 0x000fc800078ec0ff */
[----:B------:R-:W-:Y:S02]  /*3e280*/  @P0 LOP3.LUT R49, R49, 0x80000, RZ, 0xfc, !PT ;  /* 0x0008000031310812 */ /* 0x000fe400078efcff */
[----:B------:R-:W-:-:S04]  /*3e290*/  ISETP.GE.AND P0, PT, R31, UR11, PT ;  /* 0x0000000b1f007c0c */ /* 0x000fc8000bf06270 */
[----:B------:R-:W-:Y:S02]  /*3e2a0*/  ISETP.LT.AND P2, PT, R6, UR12, !P0 ;  /* 0x0000000c06007c0c */ /* 0x000fe4000c741270 */
[----:B------:R-:W-:Y:S01]  /*3e2b0*/  ISETP.LT.AND P1, PT, R5, UR46, !P0 ;  /* 0x0000002e05007c0c */ /* 0x000fe2000c721270 */
[----:B------:R-:W-:Y:S01]  /*3e2c0*/  UMOV UR39, UR20 ;  /* 0x0000001400277c82 */ /* 0x000fe20008000000 */
[----:B------:R-:W-:Y:S01]  /*3e2d0*/  LOP3.LUT R49, R49, 0xfffbffff, RZ, 0xc0, !PT ;  /* 0xfffbffff31317812 */ /* 0x000fe200078ec0ff */
[----:B------:R-:W-:Y:S01]  /*3e2e0*/  UMOV UR29, UR28 ;  /* 0x0000001c001d7c82 */ /* 0x000fe20008000000 */
[----:B------:R-:W-:Y:S01]  /*3e2f0*/  ISETP.GE.AND P0, PT, R30, UR7, PT ;  /* 0x000000071e007c0c */ /* 0x000fe2000bf06270 */
[----:B------:R-:W-:Y:S01]  /*3e300*/  UMOV UR22, UR38 ;  /* 0x0000002600167c82 */ /* 0x000fe20008000000 */
[----:B------:R-:W-:Y:S01]  /*3e310*/  UMOV UR4, UR19 ;  /* 0x0000001300047c82 */ /* 0x000fe20008000000 */
[----:B------:R-:W-:-:S04]  /*3e320*/  ULDC.64 UR46, c[0x0][0x228] ;  /* 0x00008a00002e7ab9 */ /* 0x000fc80000000a00 */
[----:B------:R-:W-:Y:S01]  /*3e330*/  @P2 LOP3.LUT R49, R49, 0x40000, RZ, 0xfc, !PT ;  /* 0x0004000031312812 */ /* 0x000fe200078efcff */
[----:B------:R-:W-:Y:S01]  /*3e340*/  UMOV UR28, UR31 ;  /* 0x0000001f001c7c82 */ /* 0x000fe20008000000 */
[----:B------:R-:W-:Y:S02]  /*3e350*/  ULDC.64 UR6, c[0x0][0x228] ;  /* 0x00008a0000067ab9 */ /* 0x000fe40000000a00 */
[----:B------:R-:W-:-:S04]  /*3e360*/  LOP3.LUT R49, R49, 0xfffdffff, RZ, 0xc0, !PT ;  /* 0xfffdffff31317812 */ /* 0x000fc800078ec0ff */
[----:B------:R-:W-:Y:S02]  /*3e370*/  @P1 LOP3.LUT R49, R49, 0x20000, RZ, 0xfc, !PT ;  /* 0x0002000031311812 */ /* 0x000fe400078efcff */
[----:B------:R-:W-:Y:S02]  /*3e380*/  ISETP.LT.AND P1, PT, R6, UR16, !P0 ;  /* 0x0000001006007c0c */ /* 0x000fe4000c721270 */
[----:B------:R-:W-:Y:S01]  /*3e390*/  ISETP.LT.AND P0, PT, R5, UR10, !P0 ;  /* 0x0000000a05007c0c */ /* 0x000fe2000c701270 */
[----:B------:R-:W-:Y:S01]  /*3e3a0*/  UMOV UR31, UR21 ;  /* 0x00000015001f7c82 */ /* 0x000fe20008000000 */
[----:B------:R-:W-:Y:S01]  /*3e3b0*/  LOP3.LUT R49, R49, 0xfffeffff, RZ, 0xc0, !PT ;  /* 0xfffeffff31317812 */ /* 0x000fe200078ec0ff */
[----:B------:R-:W-:Y:S01]  /*3e3c0*/  ULDC.64 UR20, c[0x0][0x228] ;  /* 0x00008a0000147ab9 */ /* 0x000fe20000000a00 */
[----:B------:R-:W-:Y:S01]  /*3e3d0*/  UMOV UR38, UR18 ;  /* 0x0000001200267c82 */ /* 0x000fe20008000000 */
[----:B------:R-:W-:Y:S01]  /*3e3e0*/  ULDC.64 UR18, c[0x0][0x228] ;  /* 0x00008a0000127ab9 */ /* 0x000fe20000000a00 */
[----:B------:R-:W-:-:S05]  /*3e3f0*/  ULDC.64 UR10, c[0x0][0x228] ;  /* 0x00008a00000a7ab9 */ /* 0x000fca0000000a00 */
[----:B------:R-:W-:-:S04]  /*3e400*/  @P1 LOP3.LUT R49, R49, 0x10000, RZ, 0xfc, !PT ;  /* 0x0001000031311812 */ /* 0x000fc800078efcff */
[----:B------:R-:W-:-:S04]  /*3e410*/  LOP3.LUT R49, R49, 0xffff7fff, RZ, 0xc0, !PT ;  /* 0xffff7fff31317812 */ /* 0x000fc800078ec0ff */
[----:B------:R-:W-:Y:S02]  /*3e420*/  @P0 LOP3.LUT R49, R49, 0x8000, RZ, 0xfc, !PT ;  /* 0x0000800031310812 */ /* 0x000fe400078efcff */
[----:B------:R-:W-:-:S04]  /*3e430*/  ISETP.GE.AND P0, PT, R29, UR23, PT ;  /* 0x000000171d007c0c */ /* 0x000fc8000bf06270 */
[----:B------:R-:W-:Y:S02]  /*3e440*/  ISETP.LT.AND P2, PT, R6, UR14, !P0 ;  /* 0x0000000e06007c0c */ /* 0x000fe4000c741270 */
[----:B------:R-:W-:Y:S02]  /*3e450*/  ISETP.LT.AND P1, PT, R5, UR39, !P0 ;  /* 0x0000002705007c0c */ /* 0x000fe4000c721270 */
[----:B------:R-:W-:Y:S02]  /*3e460*/  LOP3.LUT R49, R49, 0xffffbfff, RZ, 0xc0, !PT ;  /* 0xffffbfff31317812 */ /* 0x000fe400078ec0ff */
[----:B------:R-:W-:Y:S01]  /*3e470*/  ISETP.GE.AND P0, PT, R28, UR13, PT ;  /* 0x0000000d1c007c0c */ /* 0x000fe2000bf06270 */
[----:B------:R-:W-:-:S06]  /*3e480*/  ULDC.64 UR12, c[0x0][0x228] ;  /* 0x00008a00000c7ab9 */ /* 0x000fcc0000000a00 */
[----:B------:R-:W-:-:S04]  /*3e490*/  @P2 LOP3.LUT R49, R49, 0x4000, RZ, 0xfc, !PT ;  /* 0x0000400031312812 */ /* 0x000fc800078efcff */
[----:B------:R-:W-:-:S04]  /*3e4a0*/  LOP3.LUT R49, R49, 0xffffdfff, RZ, 0xc0, !PT ;  /* 0xffffdfff31317812 */ /* 0x000fc800078ec0ff */
[----:B------:R-:W-:Y:S02]  /*3e4b0*/  @P1 LOP3.LUT R49, R49, 0x2000, RZ, 0xfc, !PT ;  /* 0x0000200031311812 */ /* 0x000fe400078efcff */
        /* <DEDUP_REMOVED lines=8> */
[----:B------:R-:W-:-:S03]  /*3e540*/  ULDC.64 UR16, c[0x0][0x228] ;  /* 0x00008a0000107ab9 */ /* 0x000fc60000000a00 */
        /* <DEDUP_REMOVED lines=11> */
[----:B------:R-:W-:-:S11]  /*3e600*/  ISETP.LT.AND P0, PT, R5, UR46, !P0 ;  /* 0x0000002e05007c0c */ /* 0x000fd6000c701270 */
        /* <DEDUP_REMOVED lines=42> */
[----:B------:R-:W-:-:S11]  /*3e8b0*/  ULDC.64 UR50, c[0x0][0x228] ;  /* 0x00008a0000327ab9 */ /* 0x000fd60000000a00 */
[----:B------:R-:W-:Y:S02]  /*3e8c0*/  @P0 LOP3.LUT R7, R7, 0x80000000, RZ, 0xfc, !PT ;  /* 0x8000000007070812 */ /* 0x000fe400078efcff */
[----:B------:R-:W-:Y:S01]  /*3e8d0*/  ISETP.GE.AND P0, PT, R14, UR17, PT ;  /* 0x000000110e007c0c */ /* 0x000fe2000bf06270 */
[----:B------:R-:W-:-:S03]  /*3e8e0*/  ULDC.64 UR16, c[0x0][0x228] ;  /* 0x00008a0000107ab9 */ /* 0x000fc60000000a00 */
[----:B------:R-:W-:Y:S02]  /*3e8f0*/  ISETP.LT.AND P2, PT, R6, UR10, !P0 ;  /* 0x0000000a06007c0c */ /* 0x000fe4000c741270 */
[----:B------:R-:W-:Y:S02]  /*3e900*/  @P1 LOP3.LUT R49, R49, 0x1, RZ, 0xfc, !PT ;  /* 0x0000000131311812 */ /* 0x000fe400078efcff */
[----:B------:R-:W-:Y:S02]  /*3e910*/  ISETP.LT.AND P1, PT, R5, UR50, !P0 ;  /* 0x0000003205007c0c */ /* 0x000fe4000c721270 */
[----:B------:R-:W-:Y:S02]  /*3e920*/  LOP3.LUT R7, R7, 0xbfffffff, RZ, 0xc0, !PT ;  /* 0xbfffffff07077812 */ /* 0x000fe400078ec0ff */
[----:B------:R-:W-:Y:S01]  /*3e930*/  ISETP.GE.AND P0, PT, R15, UR15, PT ;  /* 0x0000000f0f007c0c */ /* 0x000fe2000bf06270 */
[----:B------:R-:W-:-:S04]  /*3e940*/  ULDC.64 UR14, c[0x0][0x228] ;  /* 0x00008a00000e7ab9 */ /* 0x000fc80000000a00 */
        /* <DEDUP_REMOVED lines=9> */
[----:B------:R-:W-:-:S04]  /*3e9e0*/  ISETP.GE.AND P0, PT, R16, UR19, PT ;  /* 0x0000001310007c0c */ /* 0x000fc8000bf06270 */
[----:B------:R-:W-:Y:S01]  /*3e9f0*/  ISETP.LT.AND P1, PT, R6, UR14, !P0 ;  /* 0x0000000e06007c0c */ /* 0x000fe2000c721270 */
[----:B------:R-:W-:Y:S01]  /*3ea00*/  IMAD R8, R4, UR5, RZ ;  /* 0x0000000504087c24 */ /* 0x000fe2000f8e02ff */
[----:B------:R-:W-:Y:S01]  /*3ea10*/  UMOV UR18, UR27 ;  /* 0x0000001b00127c82 */ /* 0x000fe20008000000 */
[----:B------:R-:W-:Y:S01]  /*3ea20*/  UMOV UR5, UR26 ;  /* 0x0000001a00057c82 */ /* 0x000fe20008000000 */
[----:B------:R-:W-:Y:S01]  /*3ea30*/  ULDC.64 UR26, c[0x0][0x228] ;  /* 0x00008a00001a7ab9 */ /* 0x000fe20000000a00 */
[----:B------:R-:W-:Y:S02]  /*3ea40*/  LOP3.LUT R7, R7, 0xfbffffff, RZ, 0xc0, !PT ;  /* 0xfbffffff07077812 */ /* 0x000fe400078ec0ff */
[----:B------:R-:W-:-:S06]  /*3ea50*/  ISETP.LT.AND P0, PT, R5, UR26, !P0 ;  /* 0x0000001a05007c0c */ /* 0x000fcc000c701270 */
[----:B------:R-:W-:-:S04]  /*3ea60*/  @P1 LOP3.LUT R7, R7, 0x4000000, RZ, 0xfc, !PT ;  /* 0x0400000007071812 */ /* 0x000fc800078efcff */
[----:B------:R-:W-:Y:S01]  /*3ea70*/  LOP3.LUT R7, R7, 0xfdffffff, RZ, 0xc0, !PT ;  /* 0xfdffffff07077812 */ /* 0x000fe200078ec0ff */
[----:B------:R-:W-:Y:S01]  /*3ea80*/  UMOV UR26, UR20 ;  /* 0x00000014001a7c82 */ /* 0x000fe20008000000 */
[----:B------:R-:W-:Y:S02]  /*3ea90*/  UMOV UR20, UR24 ;  /* 0x0000001800147c82 */ /* 0x000fe40008000000 */
[----:B------:R-:W-:Y:S01]  /*3eaa0*/  @P0 LOP3.LUT R7, R7, 0x2000000, RZ, 0xfc, !PT ;  /* 0x0200000007070812 */ /* 0x000fe200078efcff */
[----:B------:R-:W-:Y:S01]  /*3eab0*/  UMOV UR24, UR31 ;  /* 0x0000001f00187c82 */ /* 0x000fe20008000000 */
[----:B------:R-:W-:Y:S01]  /*3eac0*/  ISETP.GE.AND P0, PT, R17, UR11, PT ;  /* 0x0000000b11007c0c */ /* 0x000fe2000bf06270 */
[----:B------:R-:W-:Y:S01]  /*3ead0*/  UMOV UR16, UR30 ;  /* 0x0000001e00107c82 */ /* 0x000fe20008000000 */
[----:B------:R-:W-:Y:S01]  /*3eae0*/  ULDC.64 UR30, c[0x0][0x228] ;  /* 0x00008a00001e7ab9 */ /* 0x000fe20000000a00 */
[----:B------:R-:W-:Y:S01]  /*3eaf0*/  UMOV UR40, UR38 ;  /* 0x0000002600287c82 */ /* 0x000fe20008000000 */
[----:B------:R-:W-:Y:S01]  /*3eb00*/  ISETP.LT.AND P1, PT, R6, UR30, !P0 ;  /* 0x0000001e06007c0c */ /* 0x000fe2000c721270 */
[----:B------:R-:W-:Y:S01]  /*3eb10*/  UMOV UR38, UR46 ;  /* 0x0000002e00267c82 */ /* 0x000fe20008000000 */
[----:B------:R-:W-:Y:S01]  /*3eb20*/  UMOV UR50, UR23 ;  /* 0x0000001700327c82 */ /* 0x000fe20008000000 */
[----:B------:R-:W-:Y:S01]  /*3eb30*/  UMOV UR46, UR22 ;  /* 0x00000016002e7c82 */ /* 0x000fe20008000000 */
[----:B------:R-:W-:Y:S01]  /*3eb40*/  ULDC.64 UR22, c[0x0][0x228] ;  /* 0x00008a0000167ab9 */ /* 0x000fe20000000a00 */
[----:B------:R-:W-:Y:S01]  /*3eb50*/  LOP3.LUT R7, R7, 0xfeffffff, RZ, 0xc0, !PT ;  /* 0xfeffffff07077812 */ /* 0x000fe200078ec0ff */
[----:B------:R-:W-:Y:S01]  /*3eb60*/  ULDC.64 UR10, c[0x0][0x228] ;  /* 0x00008a00000a7ab9 */ /* 0x000fe20000000a00 */
[----:B------:R-:W-:-:S06]  /*3eb70*/  ISETP.LT.AND P0, PT, R5, UR22, !P0 ;  /* 0x0000001605007c0c */ /* 0x000fcc000c701270 */
[----:B------:R-:W-:-:S04]  /*3eb80*/  @P1 LOP3.LUT R7, R7, 0x1000000, RZ, 0xfc, !PT ;  /* 0x0100000007071812 */ /* 0x000fc800078efcff */
[----:B------:R-:W-:-:S04]  /*3eb90*/  LOP3.LUT R7, R7, 0xff7fffff, RZ, 0xc0, !PT ;  /* 0xff7fffff07077812 */ /* 0x000fc800078ec0ff */
[----:B------:R-:W-:Y:S02]  /*3eba0*/  @P0 LOP3.LUT R7, R7, 0x800000, RZ, 0xfc, !PT ;  /* 0x0080000007070812 */ /* 0x000fe400078efcff */
[----:B------:R-:W-:Y:S01]  /*3ebb0*/  ISETP.GE.AND P0, PT, R18, UR13, PT ;  /* 0x0000000d12007c0c */ /* 0x000fe2000bf06270 */
[----:B------:R-:W-:Y:S01]  /*3ebc0*/  UMOV UR30, UR18 ;  /* 0x00000012001e7c82 */ /* 0x000fe20008000000 */
[----:B------:R-:W-:Y:S01]  /*3ebd0*/  ULDC.64 UR18, c[0x0][0x228] ;  /* 0x00008a0000127ab9 */ /* 0x000fe20000000a00 */
[----:B------:R-:W-:Y:S01]  /*3ebe0*/  LOP3.LUT R7, R7, 0xffbfffff, RZ, 0xc0, !PT ;  /* 0xffbfffff07077812 */ /* 0x000fe200078ec0ff */
[----:B------:R-:W-:Y:S01]  /*3ebf0*/  ULDC.64 UR12, c[0x0][0x228] ;  /* 0x00008a00000c7ab9 */ /* 0x000fe20000000a00 */
[----:B------:R-:W-:Y:S02]  /*3ec00*/  ISETP.LT.AND P1, PT, R6, UR10, !P0 ;  /* 0x0000000a06007c0c */ /* 0x000fe4000c721270 */
[----:B------:R-:W-:Y:S02]  /*3ec10*/  ISETP.LT.AND P0, PT, R5, UR18, !P0 ;  /* 0x0000001205007c0c */ /* 0x000fe4000c701270 */
[----:B------:R-:W-:-:S02]  /*3ec20*/  R2UR UR35, R46 ;  /* 0x000000002e2372ca */ /* 0x000fc400000e0000 */
[----:B------:R-:W4:Y:S07]  /*3ec30*/  LDL.LU R46, [R1+0x1c14] ;  /* 0x001c1400012e7983 */ /* 0x000f2e0000300800 */
[----:B------:R-:W-:-:S04]  /*3ec40*/  @P1 LOP3.LUT R7, R7, 0x400000, RZ, 0xfc, !PT ;  /* 0x0040000007071812 */ /* 0x000fc800078efcff */
[----:B------:R-:W-:Y:S02]  /*3ec50*/  LOP3.LUT R7, R7, 0xffdfffff, RZ, 0xc0, !PT ;  /* 0xffdfffff07077812 */ /* 0x000fe400078ec0ff */
[----:B------:R-:W-:Y:S02]  /*3ec60*/  R2UR UR34, R45 ;  /* 0x000000002d2272ca */ /* 0x000fe400000e0000 */
[----:B------:R-:W-:Y:S01]  /*3ec70*/  @P0 LOP3.LUT R7, R7, 0x200000, RZ, 0xfc, !PT ;  /* 0x0020000007070812 */ /* 0x000fe200078efcff */
[----:B------:R-:W4:Y:S01]  /*3ec80*/  LDL.LU R45, [R1+0x1c10] ;  /* 0x001c1000012d7983 */ /* 0x000f220000300800 */
[----:B------:R-:W-:Y:S02]  /*3ec90*/  ISETP.GE.AND P0, PT, R19, UR15, PT ;  /* 0x0000000f13007c0c */ /* 0x000fe4000bf06270 */
[----:B------:R-:W-:Y:S01]  /*3eca0*/  R2UR UR33, R40 ;  /* 0x00000000282172ca */ /* 0x000fe200000e0000 */
[----:B------:R-:W4:Y:S01]  /*3ecb0*/  LDL.LU R44, [R1+0x1c0c] ;  /* 0x001c0c00012c7983 */ /* 0x000f220000300800 */
[----:B------:R-:W-:Y:S01]  /*3ecc0*/  ISETP.LT.AND P1, PT, R6, UR12, !P0 ;  /* 0x0000000c06007c0c */ /* 0x000fe2000c721270 */
[----:B------:R-:W-:Y:S01]  /*3ecd0*/  UMOV UR60, UR9 ;  /* 0x00000009003c7c82 */ /* 0x000fe20008000000 */
[----:B------:R-:W-:Y:S01]  /*3ece0*/  R2UR UR32, R39 ;  /* 0x00000000272072ca */ /* 0x000fe200000e0000 */
[----:B------:R-:W4:Y:S01]  /*3ecf0*/  LDL.LU R43, [R1+0x1c08] ;  /* 0x001c0800012b7983 */ /* 0x000f220000300800 */
[----:B------:R-:W-:Y:S01]  /*3ed00*/  R2UR UR8, R36 ;  /* 0x00000000240872ca */ /* 0x000fe200000e0000 */
[----:B------:R-:W-:Y:S01]  /*3ed10*/  UMOV UR22, UR29 ;  /* 0x0000001d00167c82 */ /* 0x000fe20008000000 */
[----:B------:R-:W-:Y:S01]  /*3ed20*/  UMOV UR18, UR28 ;  /* 0x0000001c00127c82 */ /* 0x000fe20008000000 */
[----:B------:R-:W4:Y:S01]  /*3ed30*/  LDL.LU R42, [R1+0x1c04] ;  /* 0x001c0400012a7983 */ /* 0x000f220000300800 */
[----:B------:R-:W-:Y:S01]  /*3ed40*/  R2UR UR9, R37 ;  /* 0x00000000250972ca */ /* 0x000fe200000e0000 */
[----:B------:R-:W-:Y:S01]  /*3ed50*/  ULDC.64 UR28, c[0x0][0x228] ;  /* 0x00008a00001c7ab9 */ /* 0x000fe20000000a00 */
[----:B------:R-:W-:Y:S01]  /*3ed60*/  LOP3.LUT R7, R7, 0xffefffff, RZ, 0xc0, !PT ;  /* 0xffefffff07077812 */ /* 0x000fe200078ec0ff */
[----:B------:R-:W4:Y:S01]  /*3ed70*/  LDL.LU R41, [R1+0x1c00] ;  /* 0x001c000001297983 */ /* 0x000f220000300800 */
[----:B------:R-:W-:-:S03]  /*3ed80*/  ULDC.64 UR14, c[0x0][0x228] ;  /* 0x00008a00000e7ab9 */ /* 0x000fc60000000a00 */
[----:B------:R-:W4:Y:S04]  /*3ed90*/  LDL.LU R40, [R1+0x1bfc] ;  /* 0x001bfc0001287983 */ /* 0x000f280000300800 */
[----:B------:R-:W4:Y:S04]  /*3eda0*/  LDL.LU R39, [R1+0x1bf8] ;  /* 0x001bf80001277983 */ /* 0x000f280000300800 */
[----:B------:R-:W4:Y:S01]  /*3edb0*/  LDL.LU R38, [R1+0x1bf4] ;  /* 0x001bf40001267983 */ /* 0x000f220000300800 */
[----:B------:R-:W-:-:S03]  /*3edc0*/  ISETP.LT.AND P0, PT, R5, UR28, !P0 ;  /* 0x0000001c05007c0c */ /* 0x000fc6000c701270 */
[----:B------:R-:W4:Y:S04]  /*3edd0*/  LDL.LU R37, [R1+0x1bf0] ;  /* 0x001bf00001257983 */ /* 0x000f280000300800 */
[----:B------:R-:W4:Y:S04]  /*3ede0*/  LDL.LU R36, [R1+0x1bec] ;  /* 0x001bec0001247983 */ /* 0x000f280000300800 */
[----:B------:R-:W4:Y:S04]  /*3edf0*/  LDL.LU R35, [R1+0x1be8] ;  /* 0x001be80001237983 */ /* 0x000f280000300800 */
[----:B------:R-:W4:Y:S04]  /*3ee00*/  LDL.LU R34, [R1+0x1be4] ;  /* 0x001be40001227983 */ /* 0x000f280000300800 */
[----:B------:R-:W4:Y:S01]  /*3ee10*/  LDL.LU R33, [R1+0x1be0] ;  /* 0x001be00001217983 */ /* 0x000f220000300800 */
[----:B------:R-:W-:-:S03]  /*3ee20*/  @P1 LOP3.LUT R7, R7, 0x100000, RZ, 0xfc, !PT ;  /* 0x0010000007071812 */ /* 0x000fc600078efcff */
[----:B------:R-:W4:Y:S04]  /*3ee30*/  LDL.LU R32, [R1+0x1bdc] ;  /* 0x001bdc0001207983 */ /* 0x000f280000300800 */
[----:B------:R-:W4:Y:S04]  /*3ee40*/  LDL.LU R31, [R1+0x1bd8] ;  /* 0x001bd800011f7983 */ /* 0x000f280000300800 */
[----:B------:R-:W4:Y:S04]  /*3ee50*/  LDL.LU R30, [R1+0x1bd4] ;  /* 0x001bd400011e7983 */ /* 0x000f280000300800 */
[----:B------:R-:W4:Y:S01]  /*3ee60*/  LDL.LU R29, [R1+0x1bd0] ;  /* 0x001bd000011d7983 */ /* 0x000f220000300800 */
[----:B------:R-:W-:-:S03]  /*3ee70*/  LOP3.LUT R7, R7, 0xfff7ffff, RZ, 0xc0, !PT ;  /* 0xfff7ffff07077812 */ /* 0x000fc600078ec0ff */
[----:B------:R-:W4:Y:S04]  /*3ee80*/  LDL.LU R28, [R1+0x1bcc] ;  /* 0x001bcc00011c7983 */ /* 0x000f280000300800 */
[----:B------:R-:W4:Y:S04]  /*3ee90*/  LDL.LU R27, [R1+0x1bc8] ;  /* 0x001bc800011b7983 */ /* 0x000f280000300800 */
[----:B------:R0:W-:Y:S01]  /*3eea0*/  STL [R1+0x910], R8 ;  /* 0x0009100801007387 */ /* 0x0001e20000100800 */
[----:B------:R-:W-:Y:S02]  /*3eeb0*/  @P0 LOP3.LUT R7, R7, 0x80000, RZ, 0xfc, !PT ;  /* 0x0008000007070812 */ /* 0x000fe400078efcff */
[----:B------:R-:W-:Y:S01]  /*3eec0*/  ISETP.GE.AND P0, PT, R20, UR31, PT ;  /* 0x0000001f14007c0c */ /* 0x000fe2000bf06270 */
[----:B0-----:R-:W-:-:S05]  /*3eed0*/  VIADD R8, R8, UR32 ;  /* 0x0000002008087c36 */ /* 0x001fca0008000000 */
[----:B------:R0:W-:Y:S02]  /*3eee0*/  STL [R1+0x81c], R8 ;  /* 0x00081c0801007387 */ /* 0x0001e40000100800 */
[----:B0-----:R-:W-:Y:S01]  /*3eef0*/  VIADD R8, R8, UR33 ;  /* 0x0000002108087c36 */ /* 0x001fe20008000000 */
[----:B------:R-:W-:Y:S02]  /*3ef00*/  ULDC.64 UR32, c[0x0][0x228] ;  /* 0x00008a0000207ab9 */ /* 0x000fe40000000a00 */
[----:B------:R-:W-:Y:S02]  /*3ef10*/  ISETP.LT.AND P1, PT, R6, UR32, !P0 ;  /* 0x0000002006007c0c */ /* 0x000fe4000c721270 */
[----:B------:R-:W-:Y:S02]  /*3ef20*/  ISETP.LT.AND P0, PT, R5, UR14, !P0 ;  /* 0x0000000e05007c0c */ /* 0x000fe4000c701270 */
[----:B------:R-:W-:Y:S01]  /*3ef30*/  LOP3.LUT R7, R7, 0xfffbffff, RZ, 0xc0, !PT ;  /* 0xfffbffff07077812 */ /* 0x000fe200078ec0ff */
[----:B------:R0:W-:Y:S08]  /*3ef40*/  STL [R1+0x55c], R8 ;  /* 0x00055c0801007387 */ /* 0x0001f00000100800 */
[----:B------:R-:W-:Y:S01]  /*3ef50*/  @P1 LOP3.LUT R7, R7, 0x40000, RZ, 0xfc, !PT ;  /* 0x0004000007071812 */ /* 0x000fe200078efcff */
[----:B0-----:R-:W-:-:S03]  /*3ef60*/  VIADD R8, R8, UR34 ;  /* 0x0000002208087c36 */ /* 0x001fc60008000000 */
[----:B------:R-:W-:Y:S01]  /*3ef70*/  LOP3.LUT R7, R7, 0xfffdffff, RZ, 0xc0, !PT ;  /* 0xfffdffff07077812 */ /* 0x000fe200078ec0ff */
[----:B------:R-:W-:Y:S01]  /*3ef80*/  UMOV UR14, UR30 ;  /* 0x0000001e000e7c82 */ /* 0x000fe20008000000 */
[----:B------:R-:W-:Y:S02]  /*3ef90*/  ULDC.64 UR30, c[0x0][0x228] ;  /* 0x00008a00001e7ab9 */ /* 0x000fe40000000a00 */
[----:B------:R-:W-:Y:S01]  /*3efa0*/  @P0 LOP3.LUT R7, R7, 0x20000, RZ, 0xfc, !PT ;  /* 0x0002000007070812 */ /* 0x000fe200078efcff */
[----:B------:R0:W-:Y:S01]  /*3efb0*/  STL [R1+0x4d0], R8 ;  /* 0x0004d00801007387 */ /* 0x0001e20000100800 */
[----:B------:R-:W-:Y:S01]  /*3efc0*/  ISETP.GE.AND P0, PT, R21, UR11, PT ;  /* 0x0000000b15007c0c */ /* 0x000fe2000bf06270 */
[----:B------:R-:W-:Y:S01]  /*3efd0*/  UMOV UR28, UR45 ;  /* 0x0000002d001c7c82 */ /* 0x000fe20008000000 */
[----:B------:R-:W-:Y:S01]  /*3efe0*/  LOP3.LUT R7, R7, 0xfffeffff, RZ, 0xc0, !PT ;  /* 0xfffeffff07077812 */ /* 0x000fe200078ec0ff */
[----:B------:R-:W-:Y:S01]  /*3eff0*/  ULDC.64 UR10, c[0x0][0x228] ;  /* 0x00008a00000a7ab9 */ /* 0x000fe20000000a00 */
[----:B------:R-:W-:Y:S01]  /*3f000*/  ISETP.LT.AND P1, PT, R6, UR30, !P0 ;  /* 0x0000001e06007c0c */ /* 0x000fe2000c721270 */
[----:B0-----:R-:W-:Y:S01]  /*3f010*/  VIADD R8, R8, UR35 ;  /* 0x0000002308087c36 */ /* 0x001fe20008000000 */
[----:B------:R-:W-:-:S04]  /*3f020*/  ULDC.64 UR34, c[0x0][0x228] ;  /* 0x00008a0000227ab9 */ /* 0x000fc80000000a00 */
[----:B------:R0:W-:Y:S02]  /*3f030*/  STL [R1+0x4d4], R8 ;  /* 0x0004d40801007387 */ /* 0x0001e40000100800 */
[----:B0-----:R-:W-:Y:S01]  /*3f040*/  VIADD R8, R8, UR36 ;  /* 0x0000002408087c36 */ /* 0x001fe20008000000 */
[----:B------:R-:W-:Y:S01]  /*3f050*/  UMOV UR36, UR44 ;  /* 0x0000002c00247c82 */ /* 0x000fe20008000000 */
[----:B------:R-:W-:Y:S02]  /*3f060*/  ULDC.64 UR44, c[0x0][0x228] ;  /* 0x00008a00002c7ab9 */ /* 0x000fe40000000a00 */
[----:B------:R-:W-:Y:S02]  /*3f070*/  ISETP.LT.AND P0, PT, R5, UR44, !P0 ;  /* 0x0000002c05007c0c */ /* 0x000fe4000c701270 */
[----:B------:R-:W-:-:S04]  /*3f080*/  @P1 LOP3.LUT R7, R7, 0x10000, RZ, 0xfc, !PT ;  /* 0x0001000007071812 */ /* 0x000fc800078efcff */
[----:B------:R-:W-:-:S07]  /*3f090*/  LOP3.LUT R7, R7, 0xffff7fff, RZ, 0xc0, !PT ;  /* 0xffff7fff07077812 */ /* 0x000fce00078ec0ff */
        /* <DEDUP_REMOVED lines=11> */
[----:B------:R-:W-:Y:S02]  /*3f150*/  UMOV UR22, UR16 ;  /* 0x0000001000167c82 */ /* 0x000fe40008000000 */
[----:B------:R-:W-:Y:S01]  /*3f160*/  ISETP.LT.AND P1, PT, R6, UR12, !P0 ;  /* 0x0000000c06007c0c */ /* 0x000fe2000c721270 */
[----:B------:R-:W-:Y:S01]  /*3f170*/  UMOV UR16, UR40 ;  /* 0x0000002800107c82 */ /* 0x000fe20008000000 */
[----:B------:R-:W-:Y:S01]  /*3f180*/  UMOV UR40, UR20 ;  /* 0x0000001400287c82 */ /* 0x000fe20008000000 */
[----:B------:R-:W-:Y:S01]  /*3f190*/  UMOV UR20, UR59 ;  /* 0x0000003b00147c82 */ /* 0x000fe20008000000 */
[----:B------:R-:W-:Y:S01]  /*3f1a0*/  UMOV UR30, UR58 ;  /* 0x0000003a001e7c82 */ /* 0x000fe20008000000 */
[----:B------:R-:W-:Y:S01]  /*3f1b0*/  ULDC.64 UR58, c[0x0][0x228] ;  /* 0x00008a00003a7ab9 */ /* 0x000fe20000000a00 */
[----:B------:R-:W-:-:S02]  /*3f1c0*/  LOP3.LUT R7, R7, 0xffffefff, RZ, 0xc0, !PT ;  /* 0xffffefff07077812 */ /* 0x000fc400078ec0ff */
[----:B------:R-:W-:Y:S01]  /*3f1d0*/  ISETP.LT.AND P0, PT, R5, UR58, !P0 ;  /* 0x0000003a05007c0c */ /* 0x000fe2000c701270 */
[----:B------:R0:W-:Y:S04]  /*3f1e0*/  STL [R1+0x4dc], R8 ;  /* 0x0004dc0801007387 */ /* 0x0001e80000100800 */
[----:B------:R-:W-:-:S04]  /*3f1f0*/  @P1 LOP3.LUT R7, R7, 0x1000, RZ, 0xfc, !PT ;  /* 0x0000100007071812 */ /* 0x000fc800078efcff */
[----:B------:R-:W-:Y:S01]  /*3f200*/  LOP3.LUT R7, R7, 0xfffff7ff, RZ, 0xc0, !PT ;  /* 0xfffff7ff07077812 */ /* 0x000fe200078ec0ff */
[----:B0-----:R-:W-:-:S03]  /*3f210*/  VIADD R8, R8, UR37 ;  /* 0x0000002508087c36 */ /* 0x001fc60008000000 */
[----:B------:R-:W-:Y:S01]  /*3f220*/  @P0 LOP3.LUT R7, R7, 0x800, RZ, 0xfc, !PT ;  /* 0x0000080007070812 */ /* 0x000fe200078efcff */
[----:B------:R-:W-:Y:S01]  /*3f230*/  UMOV UR44, UR43 ;  /* 0x0000002b002c7c82 */ /* 0x000fe20008000000 */
[----:B------:R-:W-:Y:S01]  /*3f240*/  ISETP.GE.AND P0, PT, R24, UR31, PT ;  /* 0x0000001f18007c0c */ /* 0x000fe2000bf06270 */
[----:B------:R0:W-:Y:S01]  /*3f250*/  STL [R1+0x4e4], R8 ;  /* 0x0004e40801007387 */ /* 0x0001e20000100800 */
[----:B------:R-:W-:Y:S01]  /*3f260*/  UMOV UR58, UR56 ;  /* 0x00000038003a7c82 */ /* 0x000fe20008000000 */
[----:B0-----:R-:W-:Y:S01]  /*3f270*/  VIADD R8, R8, UR42 ;  /* 0x0000002a08087c36 */ /* 0x001fe20008000000 */
[----:B------:R-:W-:Y:S02]  /*3f280*/  ULDC.64 UR42, c[0x0][0x228] ;  /* 0x00008a00002a7ab9 */ /* 0x000fe40000000a00 */
[----:B------:R-:W-:Y:S02]  /*3f290*/  ISETP.LT.AND P1, PT, R6, UR42, !P0 ;  /* 0x0000002a06007c0c */ /* 0x000fe4000c721270 */
[----:B------:R0:W-:Y:S01]  /*3f2a0*/  STL [R1+0x4ec], R8 ;  /* 0x0004ec0801007387 */ /* 0x0001e20000100800 */
[----:B------:R-:W-:Y:S01]  /*3f2b0*/  LOP3.LUT R7, R7, 0xfffffbff, RZ, 0xc0, !PT ;  /* 0xfffffbff07077812 */ /* 0x000fe200078ec0ff */
[----:B0-----:R-:W-:Y:S01]  /*3f2c0*/  VIADD R8, R8, UR48 ;  /* 0x0000003008087c36 */ /* 0x001fe20008000000 */
[----:B------:R-:W-:Y:S01]  /*3f2d0*/  UMOV UR48, UR57 ;  /* 0x0000003900307c82 */ /* 0x000fe20008000000 */
[----:B------:R-:W-:-:S02]  /*3f2e0*/  ULDC.64 UR56, c[0x0][0x228] ;  /* 0x00008a0000387ab9 */ /* 0x000fc40000000a00 */
[----:B------:R-:W-:-:S05]  /*3f2f0*/  ISETP.LT.AND P0, PT, R5, UR56, !P0 ;  /* 0x0000003805007c0c */ /* 0x000fca000c701270 */
[----:B------:R-:W-:-:S04]  /*3f300*/  @P1 LOP3.LUT R7, R7, 0x400, RZ, 0xfc, !PT ;  /* 0x0000040007071812 */ /* 0x000fc800078efcff */
[----:B------:R-:W-:Y:S01]  /*3f310*/  LOP3.LUT R7, R7, 0xfffffdff, RZ, 0xc0, !PT ;  /* 0xfffffdff07077812 */ /* 0x000fe200078ec0ff */
[----:B------:R-:W-:Y:S01]  /*3f320*/  UMOV UR42, UR36 ;  /* 0x00000024002a7c82 */ /* 0x000fe20008000000 */
[----:B------:R-:W-:Y:S02]  /*3f330*/  ULDC.64 UR36, c[0x0][0x228] ;  /* 0x00008a0000247ab9 */ /* 0x000fe40000000a00 */
[----:B------:R-:W-:Y:S02]  /*3f340*/  @P0 LOP3.LUT R7, R7, 0x200, RZ, 0xfc, !PT ;  /* 0x0000020007070812 */ /* 0x000fe400078efcff */
[----:B------:R-:W-:Y:S01]  /*3f350*/  ISETP.GE.AND P0, PT, R25, UR11, PT ;  /* 0x0000000b19007c0c */ /* 0x000fe2000bf06270 */
[----:B------:R-:W-:Y:S01]  /*3f360*/  UMOV UR34, UR30 ;  /* 0x0000001e00227c82 */ /* 0x000fe20008000000 */
[----:B------:R-:W-:Y:S01]  /*3f370*/  ULDC.64 UR30, c[0x0][0x228] ;  /* 0x00008a00001e7ab9 */ /* 0x000fe20000000a00 */
[----:B------:R-:W-:Y:S01]  /*3f380*/  LOP3.LUT R7, R7, 0xfffffeff, RZ, 0xc0, !PT ;  /* 0xfffffeff07077812 */ /* 0x000fe200078ec0ff */
[----:B------:R0:W-:Y:S01]  /*3f390*/  STL [R1+0x4f0], R8 ;  /* 0x0004f00801007387 */ /* 0x0001e20000100800 */
[----:B------:R-:W-:Y:S01]  /*3f3a0*/  ISETP.LT.AND P1, PT, R6, UR36, !P0 ;  /* 0x0000002406007c0c */ /* 0x000fe2000c721270 */
[----:B------:R-:W-:Y:S01]  /*3f3b0*/  ULDC.64 UR10, c[0x0][0x228] ;  /* 0x00008a00000a7ab9 */ /* 0x000fe20000000a00 */
[----:B------:R-:W-:-:S11]  /*3f3c0*/  ISETP.LT.AND P0, PT, R5, UR30, !P0 ;  /* 0x0000001e05007c0c */ /* 0x000fd6000c701270 */
[----:B------:R-:W-:-:S04]  /*3f3d0*/  @P1 LOP3.LUT R7, R7, 0x100, RZ, 0xfc, !PT ;  /* 0x0000010007071812 */ /* 0x000fc800078efcff */
[----:B------:R-:W-:Y:S01]  /*3f3e0*/  LOP3.LUT R7, R7, 0xffffff7f, RZ, 0xc0, !PT ;  /* 0xffffff7f07077812 */ /* 0x000fe200078ec0ff */
[----:B0-----:R-:W-:Y:S01]  /*3f3f0*/  VIADD R8, R8, UR49 ;  /* 0x0000003108087c36 */ /* 0x001fe20008000000 */
[----:B------:R-:W-:Y:S02]  /*3f400*/  UMOV UR49, UR44 ;  /* 0x0000002c00317c82 */ /* 0x000fe40008000000 */
[----:B------:R-:W-:Y:S01]  /*3f410*/  @P0 LOP3.LUT R7, R7, 0x80, RZ, 0xfc, !PT ;  /* 0x0000008007070812 */ /* 0x000fe200078efcff */
[----:B------:R-:W-:Y:S01]  /*3f420*/  UMOV UR44, UR32 ;  /* 0x00000020002c7c82 */ /* 0x000fe20008000000 */
[----:B------:R-:W-:Y:S01]  /*3f430*/  ISETP.GE.AND P0, PT, R252, UR13, PT ;  /* 0x0000000dfc007c0c */ /* 0x000fe2000bf06270 */
[----:B------:R-:W-:Y:S01]  /*3f440*/  ULDC.64 UR32, c[0x0][0x228] ;  /* 0x00008a0000207ab9 */ /* 0x000fe20000000a00 */
[----:B------:R-:W-:Y:S01]  /*3f450*/  LOP3.LUT R7, R7, 0xffffffbf, RZ, 0xc0, !PT ;  /* 0xffffffbf07077812 */ /* 0x000fe200078ec0ff */
[----:B------:R-:W-:Y:S01]  /*3f460*/  UMOV UR56, UR18 ;  /* 0x0000001200387c82 */ /* 0x000fe20008000000 */
[----:B------:R-:W-:Y:S01]  /*3f470*/  ISETP.LT.AND P1, PT, R6, UR32, !P0 ;  /* 0x0000002006007c0c */ /* 0x000fe2000c721270 */
[----:B------:R-:W-:Y:S01]  /*3f480*/  UMOV UR18, UR61 ;  /* 0x0000003d00127c82 */ /* 0x000fe20008000000 */
[----:B------:R-:W-:Y:S01]  /*3f490*/  ISETP.LT.AND P0, PT, R5, UR10, !P0 ;  /* 0x0000000a05007c0c */ /* 0x000fe2000c701270 */
[----:B------:R-:W-:Y:S01]  /*3f4a0*/  UMOV UR36, UR60 ;  /* 0x0000003c00247c82 */ /* 0x000fe20008000000 */
[----:B------:R-:W-:Y:S01]  /*3f4b0*/  ULDC.64 UR60, c[0x0][0x228] ;  /* 0x00008a00003c7ab9 */ /* 0x000fe20000000a00 */
[----:B------:R-:W-:Y:S01]  /*3f4c0*/  ULDC.64 UR12, c[0x0][0x228] ;  /* 0x00008a00000c7ab9 */ /* 0x000fe20000000a00 */
[----:B------:R0:W-:Y:S01]  /*3f4d0*/  STL [R1+0x4f4], R8 ;  /* 0x0004f40801007387 */ /* 0x0001e20000100800 */
[----:B------:R-:W-:Y:S01]  /*3f4e0*/  UMOV UR30, UR55 ;  /* 0x00000037001e7c82 */ /* 0x000fe20008000000 */
[----:B------:R-:W-:-:S05]  /*3f4f0*/  ULDC UR32, c[0x0][0x248] ;  /* 0x0000920000207ab9 */ /* 0x000fca0000000800 */
[----:B------:R-:W-:-:S04]  /*3f500*/  @P1 LOP3.LUT R7, R7, 0x40, RZ, 0xfc, !PT ;  /* 0x0000004007071812 */ /* 0x000fc800078efcff */
[----:B------:R-:W-:-:S04]  /*3f510*/  LOP3.LUT R7, R7, 0xffffffdf, RZ, 0xc0, !PT ;  /* 0xffffffdf07077812 */ /* 0x000fc800078ec0ff */
[----:B------:R-:W-:Y:S02]  /*3f520*/  @P0 LOP3.LUT R7, R7, 0x20, RZ, 0xfc, !PT ;  /* 0x0000002007070812 */ /* 0x000fe400078efcff */
[----:B------:R-:W-:-:S04]  /*3f530*/  ISETP.GE.AND P0, PT, R195, UR43, PT ;  /* 0x0000002bc3007c0c */ /* 0x000fc8000bf06270 */
[----:B------:R-:W-:Y:S02]  /*3f540*/  ISETP.LT.AND P1, PT, R6, UR60, !P0 ;  /* 0x0000003c06007c0c */ /* 0x000fe4000c721270 */
[----:B------:R-:W-:Y:S02]  /*3f550*/  ISETP.LT.AND P0, PT, R5, UR12, !P0 ;  /* 0x0000000c05007c0c */ /* 0x000fe4000c701270 */
[----:B------:R-:W-:-:S09]  /*3f560*/  LOP3.LUT R7, R7, 0xffffffef, RZ, 0xc0, !PT ;  /* 0xffffffef07077812 */ /* 0x000fd200078ec0ff */
[----:B------:R-:W-:-:S04]  /*3f570*/  @P1 LOP3.LUT R7, R7, 0x10, RZ, 0xfc, !PT ;  /* 0x0000001007071812 */ /* 0x000fc800078efcff */
[----:B------:R-:W-:Y:S01]  /*3f580*/  LOP3.LUT R7, R7, 0xfffffffb, RZ, 0xc0, !PT ;  /* 0xfffffffb07077812 */ /* 0x000fe200078ec0ff */
[----:B0-----:R-:W-:Y:S01]  /*3f590*/  VIADD R8, R8, UR52 ;  /* 0x0000003408087c36 */ /* 0x001fe20008000000 */
[----:B------:R-:W-:Y:S01]  /*3f5a0*/  UMOV UR52, UR54 ;  /* 0x0000003600347c82 */ /* 0x000fe20008000000 */
[----:B------:R-:W-:Y:S01]  /*3f5b0*/  ULDC.64 UR54, c[0x0][0x228] ;  /* 0x00008a0000367ab9 */ /* 0x000fe20000000a00 */
[----:B------:R-:W-:Y:S02]  /*3f5c0*/  @P0 LOP3.LUT R7, R7, 0x4, RZ, 0xfc, !PT ;  /* 0x0000000407070812 */ /* 0x000fe400078efcff */
[----:B------:R-:W-:-:S04]  /*3f5d0*/  ISETP.GE.AND P0, PT, R194, UR37, PT ;  /* 0x00000025c2007c0c */ /* 0x000fc8000bf06270 */
[----:B------:R-:W-:Y:S01]  /*3f5e0*/  ISETP.LT.AND P1, PT, R6, UR54, !P0 ;  /* 0x0000003606007c0c */ /* 0x000fe2000c721270 */
[----:B------:R0:W-:Y:S01]  /*3f5f0*/  STL [R1+0x4f8], R8 ;  /* 0x0004f80801007387 */ /* 0x0001e20000100800 */
[----:B------:R-:W-:Y:S01]  /*3f600*/  UMOV UR12, UR52 ;  /* 0x00000034000c7c82 */ /* 0x000fe20008000000 */
[----:B0-----:R-:W-:Y:S01]  /*3f610*/  VIADD R8, R8, UR53 ;  /* 0x0000003508087c36 */ /* 0x001fe20008000000 */
[----:B------:R-:W-:Y:S02]  /*3f620*/  ULDC.64 UR52, c[0x0][0x228] ;  /* 0x00008a0000347ab9 */ /* 0x000fe40000000a00 */
[----:B------:R-:W-:Y:S01]  /*3f630*/  ISETP.LT.AND P0, PT, R5, UR52, !P0 ;  /* 0x0000003405007c0c */ /* 0x000fe2000c701270 */
[----:B------:R-:W-:-:S06]  /*3f640*/  UMOV UR10, UR49 ;  /* 0x00000031000a7c82 */ /* 0x000fcc0008000000 */
[----:B------:R-:W-:Y:S01]  /*3f650*/  @P1 LOP3.LUT R51, R51, 0x1000, RZ, 0xfc, !PT ;  /* 0x0000100033331812 */ /* 0x000fe200078efcff */
[----:B------:R-:W-:Y:S01]  /*3f660*/  UMOV UR54, UR48 ;  /* 0x0000003000367c82 */ /* 0x000fe20008000000 */
[----:B------:R0:W-:Y:S01]  /*3f670*/  STL [R1+0x4fc], R8 ;  /* 0x0004fc0801007387 */ /* 0x0001e20000100800 */
[----:B------:R-:W-:Y:S01]  /*3f680*/  ULDC.64 UR48, c[0x0][0x228] ;  /* 0x00008a0000307ab9 */ /* 0x000fe20000000a00 */
[----:B------:R-:W-:Y:S01]  /*3f690*/  LOP3.LUT R51, R51, 0xfffff7ff, RZ, 0xc0, !PT ;  /* 0xfffff7ff33337812 */ /* 0x000fe200078ec0ff */
[----:B------:R-:W-:Y:S01]  /*3f6a0*/  UMOV UR60, UR36 ;  /* 0x00000024003c7c82 */ /* 0x000fe20008000000 */
[----:B------:R-:W-:Y:S01]  /*3f6b0*/  ULDC.64 UR36, c[0x0][0x228] ;  /* 0x00008a0000247ab9 */ /* 0x000fe20000000a00 */
[----:B------:R-:W-:Y:S01]  /*3f6c0*/  ULDC UR52, c[0x0][0x248] ;  /* 0x0000920000347ab9 */ /* 0x000fe20000000800 */
[----:B------:R-:W-:Y:S02]  /*3f6d0*/  @P0 LOP3.LUT R51, R51, 0x800, RZ, 0xfc, !PT ;  /* 0x0000080033330812 */ /* 0x000fe400078efcff */
[----:B------:R-:W-:Y:S01]  /*3f6e0*/  ISETP.GE.AND P0, PT, R193, UR33, PT ;  /* 0x00000021c1007c0c */ /* 0x000fe2000bf06270 */
[----:B0-----:R-:W-:Y:S01]  /*3f6f0*/  VIADD R8, R8, UR32 ;  /* 0x0000002008087c36 */ /* 0x001fe20008000000 */
[----:B------:R-:W-:Y:S01]  /*3f700*/  UMOV UR32, UR42 ;  /* 0x0000002a00207c82 */ /* 0x000fe20008000000 */
[----:B------:R-:W-:Y:S01]  /*3f710*/  ULDC UR42, c[0x0][0x248] ;  /* 0x00009200002a7ab9 */ /* 0x000fe20000000800 */
[----:B------:R-:W-:-:S02]  /*3f720*/  ISETP.LT.AND P1, PT, R6, UR48, !P0 ;  /* 0x0000003006007c0c */ /* 0x000fc4000c721270 */
[----:B------:R0:W-:Y:S01]  /*3f730*/  STL [R1+0x4d8], R8 ;  /* 0x0004d80801007387 */ /* 0x0001e20000100800 */
[----:B------:R-:W-:Y:S01]  /*3f740*/  LOP3.LUT R51, R51, 0xfffffeff, RZ, 0xc0, !PT ;  /* 0xfffffeff33337812 */ /* 0x000fe200078ec0ff */
[----:B0-----:R-:W-:Y:S01]  /*3f750*/  VIADD R8, R8, UR42 ;  /* 0x0000002a08087c36 */ /* 0x001fe20008000000 */
[----:B------:R-:W-:Y:S02]  /*3f760*/  ULDC.64 UR42, c[0x0][0x228] ;  /* 0x00008a00002a7ab9 */ /* 0x000fe40000000a00 */
[----:B------:R-:W-:-:S06]  /*3f770*/  ISETP.LT.AND P0, PT, R5, UR42, !P0 ;  /* 0x0000002a05007c0c */ /* 0x000fcc000c701270 */
[----:B------:R-:W-:-:S04]  /*3f780*/  @P1 LOP3.LUT R51, R51, 0x100, RZ, 0xfc, !PT ;  /* 0x0000010033331812 */ /* 0x000fc800078efcff */
[----:B------:R-:W-:-:S04]  /*3f790*/  LOP3.LUT R51, R51, 0xffffff7f, RZ, 0xc0, !PT ;  /* 0xffffff7f33337812 */ /* 0x000fc800078ec0ff */
[----:B------:R-:W-:Y:S02]  /*3f7a0*/  @P0 LOP3.LUT R51, R51, 0x80, RZ, 0xfc, !PT ;  /* 0x0000008033330812 */ /* 0x000fe400078efcff */
[----:B------:R-:W-:Y:S01]  /*3f7b0*/  ISETP.GE.AND P0, PT, R2, UR61, PT ;  /* 0x0000003d02007c0c */ /* 0x000fe2000bf06270 */
[----:B------:R0:W-:Y:S03]  /*3f7c0*/  STL [R1+0x4e0], R8 ;  /* 0x0004e00801007387 */ /* 0x0001e60000100800 */
[----:B------:R-:W-:Y:S01]  /*3f7d0*/  ISETP.LT.AND P1, PT, R6, UR36, !P0 ;  /* 0x0000002406007c0c */ /* 0x000fe2000c721270 */
[----:B0-----:R-:W-:Y:S01]  /*3f7e0*/  VIADD R8, R8, UR52 ;  /* 0x0000003408087c36 */ /* 0x001fe20008000000 */
[----:B------:R-:W-:Y:S01]  /*3f7f0*/  UMOV UR52, UR12 ;  /* 0x0000000c00347c82 */ /* 0x000fe20008000000 */
[----:B------:R-:W-:Y:S01]  /*3f800*/  UMOV UR12, UR32 ;  /* 0x00000020000c7c82 */ /* 0x000fe20008000000 */
[----:B------:R-:W-:Y:S01]  /*3f810*/  ULDC.64 UR32, c[0x0][0x228] ;  /* 0x00008a0000207ab9 */ /* 0x000fe20000000a00 */
[----:B------:R-:W-:-:S02]  /*3f820*/  LOP3.LUT R51, R51, 0xffffffef, RZ, 0xc0, !PT ;  /* 0xffffffef33337812 */ /* 0x000fc400078ec0ff */
[----:B------:R-:W-:-:S06]  /*3f830*/  ISETP.LT.AND P0, PT, R5, UR32, !P0 ;  /* 0x0000002005007c0c */ /* 0x000fcc000c701270 */
[----:B------:R-:W-:Y:S01]  /*3f840*/  @P1 LOP3.LUT R51, R51, 0x10, RZ, 0xfc, !PT ;  /* 0x0000001033331812 */ /* 0x000fe200078efcff */
[----:B------:R-:W-:-:S03]  /*3f850*/  VIADD R2, R4, 0x132 ;  /* 0x0000013204027836 */ /* 0x000fc60000000000 */
[----:B------:R-:W-:Y:S01]  /*3f860*/  LOP3.LUT R51, R51, 0xfffffff7, RZ, 0xc0, !PT ;  /* 0xfffffff733337812 */ /* 0x000fe200078ec0ff */
[----:B------:R-:W-:Y:S01]  /*3f870*/  UMOV UR32, UR5 ;  /* 0x0000000500207c82 */ /* 0x000fe20008000000 */
[----:B------:R-:W-:Y:S01]  /*3f880*/  UMOV UR42, UR54 ;  /* 0x00000036002a7c82 */ /* 0x000fe20008000000 */
[----:B------:R-:W-:Y:S01]  /*3f890*/  UMOV UR54, UR60 ;  /* 0x0000003c00367c82 */ /* 0x000fe20008000000 */
[----:B------:R-:W-:Y:S01]  /*3f8a0*/  ULDC.64 UR60, c[0x0][0x228] ;  /* 0x00008a00003c7ab9 */ /* 0x000fe20000000a00 */
[----:B------:R-:W-:Y:S01]  /*3f8b0*/  ULDC UR5, c[0x0][0x228] ;  /* 0x00008a0000057ab9 */ /* 0x000fe20000000800 */
[----:B------:R-:W-:Y:S02]  /*3f8c0*/  @P0 LOP3.LUT R51, R51, 0x8, RZ, 0xfc, !PT ;  /* 0x0000000833330812 */ /* 0x000fe400078efcff */
[----:B------:R-:W-:-:S04]  /*3f8d0*/  ISETP.GE.AND P0, PT, R2, UR32, PT ;  /* 0x0000002002007c0c */ /* 0x000fc8000bf06270 */
[----:B------:R-:W-:Y:S02]  /*3f8e0*/  ISETP.LT.AND P1, PT, R6, UR60, !P0 ;  /* 0x0000003c06007c0c */ /* 0x000fe4000c721270 */
[----:B------:R-:W-:Y:S02]  /*3f8f0*/  ISETP.LT.AND P0, PT, R5, UR5, !P0 ;  /* 0x0000000505007c0c */ /* 0x000fe4000c701270 */
[----:B------:R-:W-:Y:S01]  /*3f900*/  LOP3.LUT R7, R7, 0xfffffff7, RZ, 0xc0, !PT ;  /* 0xfffffff707077812 */ /* 0x000fe200078ec0ff */
[----:B------:R-:W-:Y:S01]  /*3f910*/  UMOV UR36, UR6 ;  /* 0x0000000600247c82 */ /* 0x000fe20008000000 */
[----:B------:R-:W-:Y:S01]  /*3f920*/  ULDC UR6, c[0x0][0x248] ;  /* 0x0000920000067ab9 */ /* 0x000fe20000000800 */
[----:B------:R0:W-:Y:S01]  /*3f930*/  STL [R1+0x4e8], R8 ;  /* 0x0004e80801007387 */ /* 0x0001e20000100800 */
[----:B------:R-:W-:Y:S01]  /*3f940*/  VIADD R2, R4, 0x130 ;  /* 0x0000013004027836 */ /* 0x000fe20000000000 */
[----:B------:R-:W-:Y:S01]  /*3f950*/  UMOV UR48, UR10 ;  /* 0x0000000a00307c82 */ /* 0x000fe20008000000 */
[----:B------:R-:W-:-:S03]  /*3f960*/  ULDC UR5, c[0x0][0x228] ;  /* 0x00008a0000057ab9 */ /* 0x000fc60000000800 */
[----:B------:R-:W-:Y:S01]  /*3f970*/  @P1 LOP3.LUT R7, R7, 0x8, RZ, 0xfc, !PT ;  /* 0x0000000807071812 */ /* 0x000fe200078efcff */
[----:B------:R-:W-:Y:S01]  /*3f980*/  UMOV UR32, UR36 ;  /* 0x0000002400207c82 */ /* 0x000fe20008000000 */
[----:B------:R-:W-:Y:S02]  /*3f990*/  ULDC UR10, c[0x0][0x248] ;  /* 0x00009200000a7ab9 */ /* 0x000fe40000000800 */
[----:B------:R-:W-:Y:S01]  /*3f9a0*/  LOP3.LUT R7, R7, 0xfffffffd, RZ, 0xc0, !PT ;  /* 0xfffffffd07077812 */ /* 0x000fe200078ec0ff */
[----:B0-----:R-:W-:Y:S01]  /*3f9b0*/  VIADD R8, R8, UR6 ;  /* 0x0000000608087c36 */ /* 0x001fe20008000000 */
[----:B------:R-:W-:Y:S01]  /*3f9c0*/  UMOV UR36, UR42 ;  /* 0x0000002a00247c82 */ /* 0x000fe20008000000 */
[----:B------:R-:W-:Y:S01]  /*3f9d0*/  ULDC UR6, c[0x0][0x248] ;  /* 0x0000920000067ab9 */ /* 0x000fe20000000800 */
[----:B------:R-:W-:Y:S02]  /*3f9e0*/  @P0 LOP3.LUT R7, R7, 0x2, RZ, 0xfc, !PT ;  /* 0x0000000207070812 */ /* 0x000fe400078efcff */
[----:B------:R-:W-:Y:S01]  /*3f9f0*/  ISETP.GE.AND P0, PT, R2, UR32, PT ;  /* 0x0000002002007c0c */ /* 0x000fe2000bf06270 */
[----:B------:R0:W-:Y:S03]  /*3fa00*/  STL [R1+0x500], R8 ;  /* 0x0005000801007387 */ /* 0x0001e60000100800 */
[----:B------:R-:W-:Y:S01]  /*3fa10*/  ISETP.LT.AND P1, PT, R6, UR5, !P0 ;  /* 0x0000000506007c0c */ /* 0x000fe2000c721270 */
[----:B------:R-:W-:Y:S01]  /*3fa20*/  VIADD R2, R4, 0x12e ;  /* 0x0000012e04027836 */ /* 0x000fe20000000000 */
[----:B------:R-:W-:Y:S01]  /*3fa30*/  UMOV UR42, UR48 ;  /* 0x00000030002a7c82 */ /* 0x000fe20008000000 */
[----:B0-----:R-:W-:Y:S01]  /*3fa40*/  VIADD R8, R8, UR10 ;  /* 0x0000000a08087c36 */ /* 0x001fe20008000000 */
[----:B------:R-:W-:Y:S01]  /*3fa50*/  ULDC UR10, c[0x0][0x228] ;  /* 0x00008a00000a7ab9 */ /* 0x000fe20000000800 */
[----:B------:R-:W-:Y:S01]  /*3fa60*/  UMOV UR32, UR36 ;  /* 0x0000002400207c82 */ /* 0x000fe20008000000 */
[----:B------:R-:W-:Y:S01]  /*3fa70*/  ISETP.LT.AND P0, PT, R5, UR10, !P0 ;  /* 0x0000000a05007c0c */ /* 0x000fe2000c701270 */
[----:B------:R-:W-:Y:S01]  /*3fa80*/  UMOV UR48, UR12 ;  /* 0x0000000c00307c82 */ /* 0x000fe20008000000 */
[----:B------:R-:W-:Y:S01]  /*3fa90*/  UMOV UR12, UR30 ;  /* 0x0000001e000c7c82 */ /* 0x000fe20008000000 */
[----:B------:R-:W-:Y:S01]  /*3faa0*/  UMOV UR30, UR56 ;  /* 0x00000038001e7c82 */ /* 0x000fe20008000000 */
[----:B------:R-:W-:Y:S01]  /*3fab0*/  LOP3.LUT R7, R7, 0xfffffffe, RZ, 0xc0, !PT ;  /* 0xfffffffe07077812 */ /* 0x000fe200078ec0ff */
[----:B------:R-:W-:Y:S01]  /*3fac0*/  UMOV UR56, UR44 ;  /* 0x0000002c00387c82 */ /* 0x000fe20008000000 */
[----:B------:R-:W-:Y:S01]  /*3fad0*/  UMOV UR44, UR14 ;  /* 0x0000000e002c7c82 */ /* 0x000fe20008000000 */
[----:B------:R-:W-:Y:S01]  /*3fae0*/  ULDC UR14, c[0x0][0x228] ;  /* 0x00008a00000e7ab9 */ /* 0x000fe20000000800 */
[----:B------:R-:W-:Y:S01]  /*3faf0*/  @P1 LOP3.LUT R7, R7, 0x1, RZ, 0xfc, !PT ;  /* 0x0000000107071812 */ /* 0x000fe200078efcff */
[----:B------:R-:W-:Y:S01]  /*3fb00*/  ULDC UR5, c[0x0][0x228] ;  /* 0x00008a0000057ab9 */ /* 0x000fe20000000800 */
[----:B------:R0:W-:Y:S01]  /*3fb10*/  STL [R1+0x504], R8 ;  /* 0x0005040801007387 */ /* 0x0001e20000100800 */
[----:B------:R-:W-:-:S02]  /*3fb20*/  ULDC UR10, c[0x0][0x248] ;  /* 0x00009200000a7ab9 */ /* 0x000fc40000000800 */
[----:B------:R-:W-:Y:S02]  /*3fb30*/  @P0 LOP3.LUT R48, R48, 0x80000000, RZ, 0xfc, !PT ;  /* 0x8000000030300812 */ /* 0x000fe400078efcff */
[----:B------:R-:W-:-:S04]  /*3fb40*/  ISETP.GE.AND P0, PT, R2, UR32, PT ;  /* 0x0000002002007c0c */ /* 0x000fc8000bf06270 */
[----:B------:R-:W-:Y:S02]  /*3fb50*/  ISETP.LT.AND P1, PT, R6, UR14, !P0 ;  /* 0x0000000e06007c0c */ /* 0x000fe4000c721270 */
[----:B------:R-:W-:Y:S01]  /*3fb60*/  LOP3.LUT R48, R48, 0xbfffffff, RZ, 0xc0, !PT ;  /* 0xbfffffff30307812 */ /* 0x000fe200078ec0ff */
[----:B0-----:R-:W-:Y:S01]  /*3fb70*/  VIADD R8, R8, UR6 ;  /* 0x0000000608087c36 */ /* 0x001fe20008000000 */
[----:B------:R-:W-:Y:S01]  /*3fb80*/  ISETP.LT.AND P0, PT, R5, UR5, !P0 ;  /* 0x0000000505007c0c */ /* 0x000fe2000c701270 */
[----:B------:R-:W-:Y:S01]  /*3fb90*/  ULDC UR6, c[0x0][0x248] ;  /* 0x0000920000067ab9 */ /* 0x000fe20000000800 */
[----:B------:R-:W-:Y:S01]  /*3fba0*/  VIADD R2, R4, 0x12c ;  /* 0x0000012c04027836 */ /* 0x000fe20000000000 */
[----:B------:R-:W-:Y:S01]  /*3fbb0*/  UMOV UR36, UR42 ;  /* 0x0000002a00247c82 */ /* 0x000fe20008000000 */
[----:B------:R0:W-:Y:S01]  /*3fbc0*/  STL [R1+0x508], R8 ;  /* 0x0005080801007387 */ /* 0x0001e20000100800 */
[----:B------:R-:W-:Y:S01]  /*3fbd0*/  ULDC UR5, c[0x0][0x228] ;  /* 0x00008a0000057ab9 */ /* 0x000fe20000000800 */
[----:B------:R-:W-:Y:S01]  /*3fbe0*/  UMOV UR60, UR16 ;  /* 0x00000010003c7c82 */ /* 0x000fe20008000000 */
[----:B------:R-:W-:-:S02]  /*3fbf0*/  ULDC UR14, c[0x0][0x248] ;  /* 0x00009200000e7ab9 */ /* 0x000fc40000000800 */
[----:B------:R-:W-:Y:S01]  /*3fc00*/  @P1 LOP3.LUT R48, R48, 0x40000000, RZ, 0xfc, !PT ;  /* 0x4000000030301812 */ /* 0x000fe200078efcff */
[----:B------:R-:W-:Y:S01]  /*3fc10*/  UMOV UR42, UR12 ;  /* 0x0000000c002a7c82 */ /* 0x000fe20008000000 */
[----:B------:R-:W-:Y:S01]  /*3fc20*/  UMOV UR32, UR36 ;  /* 0x0000002400207c82 */ /* 0x000fe20008000000 */
[----:B------:R-:W-:Y:S01]  /*3fc30*/  ULDC UR16, c[0x0][0x248] ;  /* 0x0000920000107ab9 */ /* 0x000fe20000000800 */
[----:B------:R-:W-:Y:S01]  /*3fc40*/  LOP3.LUT R48, R48, 0xdfffffff, RZ, 0xc0, !PT ;  /* 0xdfffffff30307812 */ /* 0x000fe200078ec0ff */
[----:B0-----:R-:W-:Y:S01]  /*3fc50*/  VIADD R8, R8, UR6 ;  /* 0x0000000608087c36 */ /* 0x001fe20008000000 */
[----:B------:R-:W-:Y:S01]  /*3fc60*/  ULDC UR6, c[0x0][0x248] ;  /* 0x0000920000067ab9 */ /* 0x000fe20000000800 */
[----:B------:R-:W-:Y:S01]  /*3fc70*/  ULDC UR12, c[0x0][0x248] ;  /* 0x00009200000c7ab9 */ /* 0x000fe20000000800 */
[----:B------:R-:W-:Y:S02]  /*3fc80*/  @P0 LOP3.LUT R48, R48, 0x20000000, RZ, 0xfc, !PT ;  /* 0x2000000030300812 */ /* 0x000fe400078efcff */
[----:B------:R0:W-:Y:S01]  /*3fc90*/  STL [R1+0x50c], R8 ;  /* 0x00050c0801007387 */ /* 0x0001e20000100800 */
[----:B------:R-:W-:Y:S01]  /*3fca0*/  ISETP.GE.AND P0, PT, R2, UR61, PT ;  /* 0x0000003d02007c0c */ /* 0x000fe2000bf06270 */
[----:B0-----:R-:W-:Y:S01]  /*3fcb0*/  VIADD R8, R8, UR6 ;  /* 0x0000000608087c36 */ /* 0x001fe20008000000 */
[----:B------:R-:W-:-:S02]  /*3fcc0*/  ULDC UR6, c[0x0][0x228] ;  /* 0x00008a0000067ab9 */ /* 0x000fc40000000800 */
[----:B------:R-:W-:Y:S02]  /*3fcd0*/  ISETP.LT.AND P1, PT, R6, UR6, !P0 ;  /* 0x0000000606007c0c */ /* 0x000fe4000c721270 */
[----:B------:R-:W-:Y:S01]  /*3fce0*/  LOP3.LUT R48, R48, 0xefffffff, RZ, 0xc0, !PT ;  /* 0xefffffff30307812 */ /* 0x000fe200078ec0ff */
[----:B------:R0:W-:Y:S01]  /*3fcf0*/  STL [R1+0x510], R8 ;  /* 0x0005100801007387 */ /* 0x0001e20000100800 */
[----:B------:R-:W-:Y:S01]  /*3fd00*/  VIADD R2, R4, 0x12a ;  /* 0x0000012a04027836 */ /* 0x000fe20000000000 */
[----:B------:R-:W-:Y:S01]  /*3fd10*/  UMOV UR36, UR42 ;  /* 0x0000002a00247c82 */ /* 0x000fe20008000000 */
[----:B------:R-:W-:Y:S01]  /*3fd20*/  ULDC UR6, c[0x0][0x228] ;  /* 0x00008a0000067ab9 */ /* 0x000fe20000000800 */
[----:B0-----:R-:W-:Y:S01]  /*3fd30*/  VIADD R8, R8, UR10 ;  /* 0x0000000a08087c36 */ /* 0x001fe20008000000 */
[----:B------:R-:W-:Y:S02]  /*3fd40*/  ULDC UR10, c[0x0][0x228] ;  /* 0x00008a00000a7ab9 */ /* 0x000fe40000000800 */
[----:B------:R-:W-:-:S03]  /*3fd50*/  ISETP.LT.AND P0, PT, R5, UR10, !P0 ;  /* 0x0000000a05007c0c */ /* 0x000fc6000c701270 */
[----:B------:R-:W-:Y:S01]  /*3fd60*/  @P1 LOP3.LUT R48, R48, 0x10000000, RZ, 0xfc, !PT ;  /* 0x1000000030301812 */ /* 0x000fe200078efcff */
[----:B------:R-:W-:Y:S01]  /*3fd70*/  UMOV UR42, UR18 ;  /* 0x00000012002a7c82 */ /* 0x000fe20008000000 */
[----:B------:R-:W-:Y:S01]  /*3fd80*/  ULDC UR18, c[0x0][0x228] ;  /* 0x00008a0000127ab9 */ /* 0x000fe20000000800 */
[----:B------:R0:W-:Y:S01]  /*3fd90*/  STL [R1+0x514], R8 ;  /* 0x0005140801007387 */ /* 0x0001e20000100800 */
[----:B------:R-:W-:Y:S01]  /*3fda0*/  LOP3.LUT R48, R48, 0xf7ffffff, RZ, 0xc0, !PT ;  /* 0xf7ffffff30307812 */ /* 0x000fe200078ec0ff */
[----:B------:R-:W-:-:S05]  /*3fdb0*/  ULDC UR10, c[0x0][0x228] ;  /* 0x00008a00000a7ab9 */ /* 0x000fca0000000800 */
[----:B------:R-:W-:Y:S02]  /*3fdc0*/  @P0 LOP3.LUT R48, R48, 0x8000000, RZ, 0xfc, !PT ;  /* 0x0800000030300812 */ /* 0x000fe400078efcff */
[----:B------:R-:W-:-:S04]  /*3fdd0*/  ISETP.GE.AND P0, PT, R2, UR36, PT ;  /* 0x0000002402007c0c */ /* 0x000fc8000bf06270 */
[----:B------:R-:W-:Y:S02]  /*3fde0*/  ISETP.LT.AND P1, PT, R6, UR18, !P0 ;  /* 0x0000001206007c0c */ /* 0x000fe4000c721270 */
[----:B------:R-:W-:Y:S01]  /*3fdf0*/  LOP3.LUT R48, R48, 0xfbffffff, RZ, 0xc0, !PT ;  /* 0xfbffffff30307812 */ /* 0x000fe200078ec0ff */
[----:B0-----:R-:W-:Y:S01]  /*3fe00*/  VIADD R8, R8, UR12 ;  /* 0x0000000c08087c36 */ /* 0x001fe20008000000 */
[----:B------:R-:W-:Y:S01]  /*3fe10*/  ISETP.LT.AND P0, PT, R5, UR5, !P0 ;  /* 0x0000000505007c0c */ /* 0x000fe2000c701270 */
[----:B------:R-:W-:Y:S01]  /*3fe20*/  VIADD R2, R4, 0x128 ;  /* 0x0000012804027836 */ /* 0x000fe20000000000 */
[----:B------:R-:W-:Y:S01]  /*3fe30*/  ULDC UR12, c[0x0][0x248] ;  /* 0x00009200000c7ab9 */ /* 0x000fe20000000800 */
[----:B------:R-:W-:Y:S01]  /*3fe40*/  UMOV UR36, UR26 ;  /* 0x0000001a00247c82 */ /* 0x000fe20008000000 */
[----:B------:R-:W-:-:S05]  /*3fe50*/  ULDC UR18, c[0x0][0x248] ;  /* 0x0000920000127ab9 */ /* 0x000fca0000000800 */
[----:B------:R-:W-:Y:S01]  /*3fe60*/  @P1 LOP3.LUT R48, R48, 0x4000000, RZ, 0xfc, !PT ;  /* 0x0400000030301812 */ /* 0x000fe200078efcff */
[----:B------:R0:W-:Y:S01]  /*3fe70*/  STL [R1+0x518], R8 ;  /* 0x0005180801007387 */ /* 0x0001e20000100800 */
[----:B------:R-:W-:Y:S01]  /*3fe80*/  ULDC UR5, c[0x0][0x228] ;  /* 0x00008a0000057ab9 */ /* 0x000fe20000000800 */
[----:B------:R-:W-:Y:S01]  /*3fe90*/  ULDC UR26, c[0x0][0x228] ;  /* 0x00008a00001a7ab9 */ /* 0x000fe20000000800 */
[----:B------:R-:W-:-:S04]  /*3fea0*/  LOP3.LUT R48, R48, 0xfdffffff, RZ, 0xc0, !PT ;  /* 0xfdffffff30307812 */ /* 0x000fc800078ec0ff */
[----:B------:R-:W-:Y:S02]  /*3feb0*/  @P0 LOP3.LUT R48, R48, 0x2000000, RZ, 0xfc, !PT ;  /* 0x0200000030300812 */ /* 0x000fe400078efcff */
[----:B------:R-:W-:Y:S01]  /*3fec0*/  ISETP.GE.AND P0, PT, R2, UR60, PT ;  /* 0x0000003c02007c0c */ /* 0x000fe2000bf06270 */
[----:B0-----:R-:W-:Y:S01]  /*3fed0*/  VIADD R8, R8, UR12 ;  /* 0x0000000c08087c36 */ /* 0x001fe20008000000 */
[----:B------:R-:W-:Y:S02]  /*3fee0*/  ULDC UR12, c[0x0][0x228] ;  /* 0x00008a00000c7ab9 */ /* 0x000fe40000000800 */
[----:B------:R-:W-:Y:S02]  /*3fef0*/  ISETP.LT.AND P1, PT, R6, UR12, !P0 ;  /* 0x0000000c06007c0c */ /* 0x000fe4000c721270 */
[----:B------:R-:W-:Y:S01]  /*3ff00*/  LOP3.LUT R48, R48, 0xfeffffff, RZ, 0xc0, !PT ;  /* 0xfeffffff30307812 */ /* 0x000fe200078ec0ff */
[----:B------:R-:W-:Y:S01]  /*3ff10*/  VIADD R2, R4, 0x126 ;  /* 0x0000012604027836 */ /* 0x000fe20000000000 */
[----:B------:R-:W-:Y:S01]  /*3ff20*/  ISETP.LT.AND P0, PT, R5, UR6, !P0 ;  /* 0x0000000605007c0c */ /* 0x000fe2000c701270 */
[----:B------:R0:W-:Y:S01]  /*3ff30*/  STL [R1+0x51c], R8 ;  /* 0x00051c0801007387 */ /* 0x0001e20000100800 */
[----:B------:R-:W-:Y:S01]  /*3ff40*/  UMOV UR60, UR52 ;  /* 0x00000034003c7c82 */ /* 0x000fe20008000000 */
[----:B------:R-:W-:Y:S01]  /*3ff50*/  ULDC UR6, c[0x0][0x228] ;  /* 0x00008a0000067ab9 */ /* 0x000fe20000000800 */
[----:B------:R-:W-:-:S05]  /*3ff60*/  ULDC UR12, c[0x0][0x228] ;  /* 0x00008a00000c7ab9 */ /* 0x000fca0000000800 */
[----:B------:R-:W-:-:S04]  /*3ff70*/  @P1 LOP3.LUT R48, R48, 0x1000000, RZ, 0xfc, !PT ;  /* 0x0100000030301812 */ /* 0x000fc800078efcff */
[----:B------:R-:W-:-:S04]  /*3ff80*/  LOP3.LUT R48, R48, 0xff7fffff, RZ, 0xc0, !PT ;  /* 0xff7fffff30307812 */ /* 0x000fc800078ec0ff */
[----:B------:R-:W-:Y:S02]  /*3ff90*/  @P0 LOP3.LUT R48, R48, 0x800000, RZ, 0xfc, !PT ;  /* 0x0080000030300812 */ /* 0x000fe400078efcff */
[----:B------:R-:W-:Y:S01]  /*3ffa0*/  ISETP.GE.AND P0, PT, R2, UR36, PT ;  /* 0x0000002402007c0c */ /* 0x000fe2000bf06270 */
[----:B0-----:R-:W-:Y:S01]  /*3ffb0*/  VIADD R8, R8, UR14 ;  /* 0x0000000e08087c36 */ /* 0x001fe20008000000 */
[----:B------:R-:W-:Y:S02]  /*3ffc0*/  ULDC UR14, c[0x0][0x248] ;  /* 0x00009200000e7ab9 */ /* 0x000fe40000000800 */
[----:B------:R-:W-:Y:S02]  /*3ffd0*/  ISETP.LT.AND P1, PT, R6, UR10, !P0 ;  /* 0x0000000a06007c0c */ /* 0x000fe4000c721270 */
[----:B------:R-:W-:Y:S01]  /*3ffe0*/  LOP3.LUT R48, R48, 0xffbfffff, RZ, 0xc0, !PT ;  /* 0xffbfffff30307812 */ /* 0x000fe200078ec0ff */
[----:B------:R0:W-:Y:S01]  /*3fff0*/  STL [R1+0x520], R8 ;  /* 0x0005200801007387 */ /* 0x0001e20000100800 */
[----:B------:R-:W-:Y:S01]  /*40000*/  VIADD R2, R4, 0x124 ;  /* 0x0000012404027836 */ /* 0x000fe20000000000 */
[----:B------:R-:W-:Y:S01]  /*40010*/  UMOV UR36, UR22 ;  /* 0x0000001600247c82 */ /* 0x000fe20008000000 */
[----:B------:R-:W-:Y:S01]  /*40020*/  ULDC UR10, c[0x0][0x228] ;  /* 0x00008a00000a7ab9 */ /* 0x000fe20000000800 */
[----:B------:R-:W-:Y:S01]  /*40030*/  UMOV UR52, UR20 ;  /* 0x0000001400347c82 */ /* 0x000fe20008000000 */
[----:B------:R-:W-:Y:S01]  /*40040*/  ULDC UR20, c[0x0][0x248] ;  /* 0x0000920000147ab9 */ /* 0x000fe20000000800 */
[----:B------:R-:W-:Y:S01]  /*40050*/  ULDC UR22, c[0x0][0x248] ;  /* 0x0000920000167ab9 */ /* 0x000fe20000000800 */
[----:B0-----:R-:W-:Y:S01]  /*40060*/  VIADD R8, R8, UR14 ;  /* 0x0000000e08087c36 */ /* 0x001fe20008000000 */
[----:B------:R-:W-:-:S02]  /*40070*/  ULDC UR14, c[0x0][0x228] ;  /* 0x00008a00000e7ab9 */ /* 0x000fc40000000800 */
[----:B------:R-:W-:Y:S01]  /*40080*/  ISETP.LT.AND P0, PT, R5, UR14, !P0 ;  /* 0x0000000e05007c0c */ /* 0x000fe2000c701270 */
[----:B------:R-:W-:Y:S01]  /*40090*/  ULDC UR14, c[0x0][0x228] ;  /* 0x00008a00000e7ab9 */ /* 0x000fe20000000800 */
[----:B------:R-:W-:-:S04]  /*400a0*/  @P1 LOP3.LUT R48, R48, 0x400000, RZ, 0xfc, !PT ;  /* 0x0040000030301812 */ /* 0x000fc800078efcff */
[----:B------:R-:W-:-:S07]  /*400b0*/  LOP3.LUT R48, R48, 0xffdfffff, RZ, 0xc0, !PT ;  /* 0xffdfffff30307812 */ /* 0x000fce00078ec0ff */
[----:B------:R-:W-:Y:S02]  /*400c0*/  @P0 LOP3.LUT R48, R48, 0x200000, RZ, 0xfc, !PT ;  /* 0x0020000030300812 */ /* 0x000fe400078efcff */
[----:B------:R-:W-:-:S04]  /*400d0*/  ISETP.GE.AND P0, PT, R2, UR60, PT ;  /* 0x0000003c02007c0c */ /* 0x000fc8000bf06270 */
[----:B------:R-:W-:Y:S01]  /*400e0*/  ISETP.LT.AND P1, PT, R6, UR5, !P0 ;  /* 0x0000000506007c0c */ /* 0x000fe2000c721270 */
[----:B------:R0:W-:Y:S01]  /*400f0*/  STL [R1+0x524], R8 ;  /* 0x0005240801007387 */ /* 0x0001e20000100800 */
[----:B------:R-:W-:Y:S01]  /*40100*/  LOP3.LUT R48, R48, 0xffefffff, RZ, 0xc0, !PT ;  /* 0xffefffff30307812 */ /* 0x000fe200078ec0ff */
[----:B------:R-:W-:Y:S01]  /*40110*/  VIADD R2, R4, 0x122 ;  /* 0x0000012204027836 */ /* 0x000fe20000000000 */
[----:B------:R-:W-:Y:S01]  /*40120*/  UMOV UR60, UR48 ;  /* 0x00000030003c7c82 */ /* 0x000fe20008000000 */
[----:B------:R-:W-:Y:S01]  /*40130*/  ULDC UR5, c[0x0][0x228] ;  /* 0x00008a0000057ab9 */ /* 0x000fe20000000800 */
[----:B0-----:R-:W-:Y:S01]  /*40140*/  VIADD R8, R8, UR16 ;  /* 0x0000001008087c36 */ /* 0x001fe20008000000 */
[----:B------:R-:W-:Y:S02]  /*40150*/  ULDC UR16, c[0x0][0x228] ;  /* 0x00008a0000107ab9 */ /* 0x000fe40000000800 */
[----:B------:R-:W-:Y:S01]  /*40160*/  ISETP.LT.AND P0, PT, R5, UR16, !P0 ;  /* 0x0000001005007c0c */ /* 0x000fe2000c701270 */
[----:B------:R-:W-:-:S03]  /*40170*/  ULDC UR16, c[0x0][0x228] ;  /* 0x00008a0000107ab9 */ /* 0x000fc60000000800 */
[----:B------:R-:W-:-:S04]  /*40180*/  @P1 LOP3.LUT R48, R48, 0x100000, RZ, 0xfc, !PT ;  /* 0x0010000030301812 */ /* 0x000fc800078efcff */
[----:B------:R-:W-:-:S05]  /*40190*/  LOP3.LUT R48, R48, 0xfff7ffff, RZ, 0xc0, !PT ;  /* 0xfff7ffff30307812 */ /* 0x000fca00078ec0ff */
[----:B------:R-:W-:Y:S02]  /*401a0*/  @P0 LOP3.LUT R48, R48, 0x80000, RZ, 0xfc, !PT ;  /* 0x0008000030300812 */ /* 0x000fe400078efcff */
[----:B------:R-:W-:Y:S02]  /*401b0*/  ISETP.GE.AND P0, PT, R2, UR36, PT ;  /* 0x0000002402007c0c */ /* 0x000fe4000bf06270 */
[----:B------:R-:W-:Y:S01]  /*401c0*/  LOP3.LUT R48, R48, 0xfffbffff, RZ, 0xc0, !PT ;  /* 0xfffbffff30307812 */ /* 0x000fe200078ec0ff */
[----:B------:R-:W-:Y:S01]  /*401d0*/  VIADD R2, R4, 0x120 ;  /* 0x0000012004027836 */ /* 0x000fe20000000000 */
[----:B------:R-:W-:Y:S01]  /*401e0*/  ISETP.LT.AND P1, PT, R6, UR26, !P0 ;  /* 0x0000001a06007c0c */ /* 0x000fe2000c721270 */
[----:B------:R0:W-:Y:S01]  /*401f0*/  STL [R1+0x528], R8 ;  /* 0x0005280801007387 */ /* 0x0001e20000100800 */
[----:B------:R-:W-:Y:S01]  /*40200*/  ISETP.LT.AND P0, PT, R5, UR6, !P0 ;  /* 0x0000000605007c0c */ /* 0x000fe2000c701270 */
[----:B------:R-:W-:Y:S01]  /*40210*/  ULDC UR6, c[0x0][0x228] ;  /* 0x00008a0000067ab9 */ /* 0x000fe20000000800 */
[----:B------:R-:W-:Y:S01]  /*40220*/  UMOV UR48, UR58 ;  /* 0x0000003a00307c82 */ /* 0x000fe20008000000 */
[----:B------:R-:W-:Y:S01]  /*40230*/  ULDC UR36, c[0x0][0x228] ;  /* 0x00008a0000247ab9 */ /* 0x000fe20000000800 */
[----:B------:R-:W-:-:S07]  /*40240*/  ULDC UR26, c[0x0][0x248] ;  /* 0x00009200001a7ab9 */ /* 0x000fce0000000800 */
[----:B------:R-:W-:Y:S01]  /*40250*/  @P1 LOP3.LUT R48, R48, 0x40000, RZ, 0xfc, !PT ;  /* 0x0004000030301812 */ /* 0x000fe200078efcff */
[----:B0-----:R-:W-:Y:S01]  /*40260*/  VIADD R8, R8, UR18 ;  /* 0x0000001208087c36 */ /* 0x001fe20008000000 */
[----:B------:R-:W-:Y:S02]  /*40270*/  ULDC UR18, c[0x0][0x248] ;  /* 0x0000920000127ab9 */ /* 0x000fe40000000800 */
[----:B------:R-:W-:-:S04]  /*40280*/  LOP3.LUT R48, R48, 0xfffdffff, RZ, 0xc0, !PT ;  /* 0xfffdffff30307812 */ /* 0x000fc800078ec0ff */
[----:B------:R-:W-:Y:S02]  /*40290*/  @P0 LOP3.LUT R48, R48, 0x20000, RZ, 0xfc, !PT ;  /* 0x0002000030300812 */ /* 0x000fe400078efcff */
[----:B------:R-:W-:Y:S01]  /*402a0*/  ISETP.GE.AND P0, PT, R2, UR60, PT ;  /* 0x0000003c02007c0c */ /* 0x000fe2000bf06270 */
[----:B------:R0:W-:Y:S03]  /*402b0*/  STL [R1+0x52c], R8 ;  /* 0x00052c0801007387 */ /* 0x0001e60000100800 */
[----:B------:R-:W-:Y:S02]  /*402c0*/  ISETP.LT.AND P1, PT, R6, UR12, !P0 ;  /* 0x0000000c06007c0c */ /* 0x000fe4000c721270 */
[----:B------:R-:W-:Y:S01]  /*402d0*/  LOP3.LUT R48, R48, 0xfffeffff, RZ, 0xc0, !PT ;  /* 0xfffeffff30307812 */ /* 0x000fe200078ec0ff */
[----:B------:R-:W-:Y:S01]  /*402e0*/  VIADD R2, R4, 0x11e ;  /* 0x0000011e04027836 */ /* 0x000fe20000000000 */
[----:B------:R-:W-:Y:S01]  /*402f0*/  UMOV UR60, UR32 ;  /* 0x00000020003c7c82 */ /* 0x000fe20008000000 */
[----:B------:R-:W-:Y:S01]  /*40300*/  UMOV UR58, UR24 ;  /* 0x00000018003a7c82 */ /* 0x000fe20008000000 */
[----:B------:R-:W-:Y:S01]  /*40310*/  ULDC UR12, c[0x0][0x228] ;  /* 0x00008a00000c7ab9 */ /* 0x000fe20000000800 */
[----:B0-----:R-:W-:Y:S01]  /*40320*/  VIADD R8, R8, UR18 ;  /* 0x0000001208087c36 */ /* 0x001fe20008000000 */
[----:B------:R-:W-:-:S05]  /*40330*/  ULDC UR18, c[0x0][0x248] ;  /* 0x0000920000127ab9 */ /* 0x000fca0000000800 */
[----:B------:R-:W-:Y:S01]  /*40340*/  @P1 LOP3.LUT R48, R48, 0x10000, RZ, 0xfc, !PT ;  /* 0x0001000030301812 */ /* 0x000fe200078efcff */
[----:B------:R0:W-:Y:S01]  /*40350*/  STL [R1+0x530], R8 ;  /* 0x0005300801007387 */ /* 0x0001e20000100800 */
[----:B------:R-:W-:Y:S01]  /*40360*/  UMOV UR32, UR52 ;  /* 0x0000003400207c82 */ /* 0x000fe20008000000 */
[----:B------:R-:W-:Y:S01]  /*40370*/  ULDC UR24, c[0x0][0x248] ;  /* 0x0000920000187ab9 */ /* 0x000fe20000000800 */
[----:B0-----:R-:W-:Y:S01]  /*40380*/  VIADD R8, R8, UR18 ;  /* 0x0000001208087c36 */ /* 0x001fe20008000000 */
[----:B------:R-:W-:Y:S02]  /*40390*/  ULDC UR18, c[0x0][0x228] ;  /* 0x00008a0000127ab9 */ /* 0x000fe40000000800 */
[----:B------:R-:W-:Y:S02]  /*403a0*/  ISETP.LT.AND P0, PT, R5, UR18, !P0 ;  /* 0x0000001205007c0c */ /* 0x000fe4000c701270 */
[----:B------:R-:W-:Y:S01]  /*403b0*/  LOP3.LUT R48, R48, 0xffff7fff, RZ, 0xc0, !PT ;  /* 0xffff7fff30307812 */ /* 0x000fe200078ec0ff */
[----:B------:R0:W-:Y:S01]  /*403c0*/  STL [R1+0x534], R8 ;  /* 0x0005340801007387 */ /* 0x0001e20000100800 */
[----:B------:R-:W-:Y:S01]  /*403d0*/  UMOV UR52, UR28 ;  /* 0x0000001c00347c82 */ /* 0x000fe20008000000 */
[----:B------:R-:W-:Y:S01]  /*403e0*/  ULDC UR18, c[0x0][0x228] ;  /* 0x00008a0000127ab9 */ /* 0x000fe20000000800 */
[----:B------:R-:W-:Y:S01]  /*403f0*/  UMOV UR61, UR34 ;  /* 0x00000022003d7c82 */ /* 0x000fe20008000000 */
[----:B------:R-:W-:Y:S01]  /*40400*/  ULDC UR28, c[0x0][0x248] ;  /* 0x00009200001c7ab9 */ /* 0x000fe20000000800 */
        /* <DEDUP_REMOVED lines=27> */
[----:B------:R-:W-:Y:S01]  /*405c0*/  ULDC UR20, c[0x0][0x248] ;  /* 0x0000920000147ab9 */ /* 0x000fe20000000800 */
[----:B------:R-:W-:-:S04]  /*405d0*/  ULDC UR32, c[0x0][0x248] ;  /* 0x0000920000207ab9 */ /* 0x000fc80000000800 */
[----:B------:R-:W-:-:S04]  /*405e0*/  @P1 LOP3.LUT R48, R48, 0x1000, RZ, 0xfc, !PT ;  /* 0x0000100030301812 */ /* 0x000fc800078efcff */
[----:B------:R-:W-:-:S04]  /*405f0*/  LOP3.LUT R48, R48, 0xfffff7ff, RZ, 0xc0, !PT ;  /* 0xfffff7ff30307812 */ /* 0x000fc800078ec0ff */
[----:B------:R-:W-:Y:S02]  /*40600*/  @P0 LOP3.LUT R48, R48, 0x800, RZ, 0xfc, !PT ;  /* 0x0000080030300812 */ /* 0x000fe400078efcff */
[----:B------:R-:W-:Y:S01]  /*40610*/  ISETP.GE.AND P0, PT, R2, UR42, PT ;  /* 0x0000002a02007c0c */ /* 0x000fe2000bf06270 */
[----:B0-----:R-:W-:Y:S01]  /*40620*/  VIADD R8, R8, UR22 ;  /* 0x0000001608087c36 */ /* 0x001fe20008000000 */
[----:B------:R-:W-:Y:S01]  /*40630*/  ULDC UR22, c[0x0][0x248] ;  /* 0x0000920000167ab9 */ /* 0x000fe20000000800 */
[----:B------:R-:W-:Y:S01]  /*40640*/  LOP3.LUT R48, R48, 0xfffffbff, RZ, 0xc0, !PT ;  /* 0xfffffbff30307812 */ /* 0x000fe200078ec0ff */
[----:B------:R-:W-:Y:S01]  /*40650*/  VIADD R2, R4, 0x118 ;  /* 0x0000011804027836 */ /* 0x000fe20000000000 */
[----:B------:R-:W-:Y:S01]  /*40660*/  ISETP.LT.AND P1, PT, R6, UR16, !P0 ;  /* 0x0000001006007c0c */ /* 0x000fe2000c721270 */
[----:B------:R0:W-:Y:S01]  /*40670*/  STL [R1+0x540], R8 ;  /* 0x0005400801007387 */ /* 0x0001e20000100800 */
[----:B------:R-:W-:Y:S01]  /*40680*/  ULDC UR16, c[0x0][0x228] ;  /* 0x00008a0000107ab9 */ /* 0x000fe20000000800 */
[----:B------:R-:W-:Y:S01]  /*40690*/  ULDC UR42, c[0x0][0x228] ;  /* 0x00008a00002a7ab9 */ /* 0x000fe20000000800 */
[----:B0-----:R-:W-:Y:S01]  /*406a0*/  VIADD R8, R8, UR22 ;  /* 0x0000001608087c36 */ /* 0x001fe20008000000 */
[----:B------:R-:W-:-:S02]  /*406b0*/  ULDC UR22, c[0x0][0x228] ;  /* 0x00008a0000167ab9 */ /* 0x000fc40000000800 */
[----:B------:R-:W-:Y:S01]  /*406c0*/  ISETP.LT.AND P0, PT, R5, UR22, !P0 ;  /* 0x0000001605007c0c */ /* 0x000fe2000c701270 */
[----:B------:R-:W-:-:S05]  /*406d0*/  ULDC UR22, c[0x0][0x228] ;  /* 0x00008a0000167ab9 */ /* 0x000fca0000000800 */
[----:B------:R-:W-:-:S04]  /*406e0*/  @P1 LOP3.LUT R48, R48, 0x400, RZ, 0xfc, !PT ;  /* 0x0000040030301812 */ /* 0x000fc800078efcff */
[----:B------:R-:W-:-:S04]  /*406f0*/  LOP3.LUT R48, R48, 0xfffffdff, RZ, 0xc0, !PT ;  /* 0xfffffdff30307812 */ /* 0x000fc800078ec0ff */
        /* <DEDUP_REMOVED lines=8> */
[----:B------:R-:W-:Y:S01]  /*40780*/  ULDC UR48, c[0x0][0x228] ;  /* 0x00008a0000307ab9 */ /* 0x000fe20000000800 */
[----:B0-----:R-:W-:Y:S01]  /*40790*/  VIADD R8, R8, UR24 ;  /* 0x0000001808087c36 */ /* 0x001fe20008000000 */
[----:B------:R-:W-:Y:S02]  /*407a0*/  ULDC UR24, c[0x0][0x228] ;  /* 0x00008a0000187ab9 */ /* 0x000fe40000000800 */
[----:B------:R-:W-:Y:S01]  /*407b0*/  ISETP.LT.AND P0, PT, R5, UR24, !P0 ;  /* 0x0000001805007c0c */ /* 0x000fe2000c701270 */
[----:B------:R-:W-:-:S02]  /*407c0*/  ULDC UR24, c[0x0][0x228] ;  /* 0x00008a0000187ab9 */ /* 0x000fc40000000800 */
[----:B------:R-:W-:-:S04]  /*407d0*/  @P1 LOP3.LUT R48, R48, 0x100, RZ, 0xfc, !PT ;  /* 0x0000010030301812 */ /* 0x000fc800078efcff */
[----:B------:R-:W-:-:S06]  /*407e0*/  LOP3.LUT R48, R48, 0xffffff7f, RZ, 0xc0, !PT ;  /* 0xffffff7f30307812 */ /* 0x000fcc00078ec0ff */
[----:B------:R-:W-:Y:S02]  /*407f0*/  @P0 LOP3.LUT R48, R48, 0x80, RZ, 0xfc, !PT ;  /* 0x0000008030300812 */ /* 0x000fe400078efcff */
[----:B------:R-:W-:-:S04]  /*40800*/  ISETP.GE.AND P0, PT, R2, UR56, PT ;  /* 0x0000003802007c0c */ /* 0x000fc8000bf06270 */
        /* <DEDUP_REMOVED lines=20> */
[----:B------:R-:W-:Y:S01]  /*40950*/  ULDC UR18, c[0x0][0x228] ;  /* 0x00008a0000127ab9 */ /* 0x000fe20000000800 */
[----:B------:R-:W-:Y:S01]  /*40960*/  ULDC UR46, c[0x0][0x228] ;  /* 0x00008a00002e7ab9 */ /* 0x000fe20000000800 */
[----:B0-----:R-:W-:Y:S01]  /*40970*/  VIADD R8, R8, UR26 ;  /* 0x0000001a08087c36 */ /* 0x001fe20008000000 */
[----:B------:R-:W-:-:S04]  /*40980*/  ULDC UR26, c[0x0][0x248] ;  /* 0x00009200001a7ab9 */ /* 0x000fc80000000800 */
[----:B------:R0:W-:Y:S01]  /*40990*/  STL [R1+0x550], R8 ;  /* 0x0005500801007387 */ /* 0x0001e20000100800 */
[----:B------:R-:W-:Y:S01]  /*409a0*/  @P1 LOP3.LUT R48, R48, 0x10, RZ, 0xfc, !PT ;  /* 0x0000001030301812 */ /* 0x000fe200078efcff */
[----:B0-----:R-:W-:Y:S01]  /*409b0*/  VIADD R8, R8, UR26 ;  /* 0x0000001a08087c36 */ /* 0x001fe20008000000 */
[----:B------:R-:W-:Y:S02]  /*409c0*/  ULDC UR26, c[0x0][0x228] ;  /* 0x00008a00001a7ab9 */ /* 0x000fe40000000800 */
[----:B------:R-:W-:Y:S01]  /*409d0*/  ISETP.LT.AND P0, PT, R5, UR26, !P0 ;  /* 0x0000001a05007c0c */ /* 0x000fe2000c701270 */
[----:B------:R-:W-:Y:S01]  /*409e0*/  ULDC UR26, c[0x0][0x248] ;  /* 0x00009200001a7ab9 */ /* 0x000fe20000000800 */
[----:B------:R-:W-:-:S11]  /*409f0*/  LOP3.LUT R48, R48, 0xfffffff7, RZ, 0xc0, !PT ;  /* 0xfffffff730307812 */ /* 0x000fd600078ec0ff */
[----:B------:R-:W-:Y:S02]  /*40a00*/  @P0 LOP3.LUT R48, R48, 0x8, RZ, 0xfc, !PT ;  /* 0x0000000830300812 */ /* 0x000fe400078efcff */
[----:B------:R-:W-:-:S04]  /*40a10*/  ISETP.GE.AND P0, PT, R2, UR61, PT ;  /* 0x0000003d02007c0c */ /* 0x000fc8000bf06270 */
[----:B------:R-:W-:Y:S02]  /*40a20*/  ISETP.LT.AND P1, PT, R6, UR10, !P0 ;  /* 0x0000000a06007c0c */ /* 0x000fe4000c721270 */
[----:B------:R-:W-:Y:S01]  /*40a30*/  LOP3.LUT R48, R48, 0xfffffffb, RZ, 0xc0, !PT ;  /* 0xfffffffb30307812 */ /* 0x000fe200078ec0ff */
[----:B------:R0:W-:Y:S01]  /*40a40*/  STL [R1+0x554], R8 ;  /* 0x0005540801007387 */ /* 0x0001e20000100800 */
[----:B------:R-:W-:Y:S01]  /*40a50*/  ISETP.LT.AND P0, PT, R5, UR14, !P0 ;  /* 0x0000000e05007c0c */ /* 0x000fe2000c701270 */
[----:B------:R-:W-:Y:S01]  /*40a60*/  VIADD R2, R4, 0x110 ;  /* 0x0000011004027836 */ /* 0x000fe20000000000 */
[----:B------:R-:W-:Y:S01]  /*40a70*/  UMOV UR61, UR60 ;  /* 0x0000003c003d7c82 */ /* 0x000fe20008000000 */
[----:B------:R-:W-:-:S06]  /*40a80*/  ULDC UR10, c[0x0][0x228] ;  /* 0x00008a00000a7ab9 */ /* 0x000fcc0000000800 */
[----:B------:R-:W-:Y:S01]  /*40a90*/  @P1 LOP3.LUT R48, R48, 0x4, RZ, 0xfc, !PT ;  /* 0x0000000430301812 */ /* 0x000fe200078efcff */
[----:B0-----:R-:W-:Y:S01]  /*40aa0*/  VIADD R8, R8, UR28 ;  /* 0x0000001c08087c36 */ /* 0x001fe20008000000 */
[----:B------:R-:W-:Y:S01]  /*40ab0*/  ULDC UR28, c[0x0][0x248] ;  /* 0x00009200001c7ab9 */ /* 0x000fe20000000800 */
[----:B------:R-:W-:Y:S01]  /*40ac0*/  ULDC UR14, c[0x0][0x228] ;  /* 0x00008a00000e7ab9 */ /* 0x000fe20000000800 */
[----:B------:R-:W-:Y:S02]  /*40ad0*/  LOP3.LUT R48, R48, 0xfffffffd, RZ, 0xc0, !PT ;  /* 0xfffffffd30307812 */ /* 0x000fe400078ec0ff */
[----:B------:R0:W-:Y:S02]  /*40ae0*/  STL [R1+0x558], R8 ;  /* 0x0005580801007387 */ /* 0x0001e40000100800 */
[----:B------:R-:W-:Y:S02]  /*40af0*/  @P0 LOP3.LUT R48, R48, 0x2, RZ, 0xfc, !PT ;  /* 0x0000000230300812 */ /* 0x000fe400078efcff */
[----:B------:R-:W-:Y:S01]  /*40b00*/  ISETP.GE.AND P0, PT, R2, UR56, PT ;  /* 0x0000003802007c0c */ /* 0x000fe2000bf06270 */
[----:B0-----:R-:W-:Y:S01]  /*40b10*/  VIADD R8, R8, UR28 ;  /* 0x0000001c08087c36 */ /* 0x001fe20008000000 */
[----:B------:R-:W-:-:S02]  /*40b20*/  ULDC UR28, c[0x0][0x228] ;  /* 0x00008a00001c7ab9 */ /* 0x000fc40000000800 */
[----:B------:R-:W-:Y:S01]  /*40b30*/  ISETP.LT.AND P1, PT, R6, UR28, !P0 ;  /* 0x0000001c06007c0c */ /* 0x000fe2000c721270 */
[----:B------:R-:W-:Y:S01]  /*40b40*/  VIADD R2, R4, 0x10e ;  /* 0x0000010e04027836 */ /* 0x000fe20000000000 */
[----:B------:R-:W-:Y:S01]  /*40b50*/  ISETP.LT.AND P0, PT, R5, UR5, !P0 ;  /* 0x0000000505007c0c */ /* 0x000fe2000c701270 */
[----:B------:R0:W-:Y:S01]  /*40b60*/  STL [R1+0x560], R8 ;  /* 0x0005600801007387 */ /* 0x0001e20000100800 */
[----:B------:R-:W-:Y:S01]  /*40b70*/  LOP3.LUT R48, R48, 0xfffffffe, RZ, 0xc0, !PT ;  /* 0xfffffffe30307812 */ /* 0x000fe200078ec0ff */
[----:B------:R-:W-:Y:S01]  /*40b80*/  UMOV UR56, UR38 ;  /* 0x0000002600387c82 */ /* 0x000fe20008000000 */
[----:B------:R-:W-:Y:S01]  /*40b90*/  UMOV UR60, UR40 ;  /* 0x00000028003c7c82 */ /* 0x000fe20008000000 */
[----:B------:R-:W-:Y:S01]  /*40ba0*/  ULDC UR5, c[0x0][0x228] ;  /* 0x00008a0000057ab9 */ /* 0x000fe20000000800 */
[----:B------:R-:W-:Y:S01]  /*40bb0*/  ULDC UR28, c[0x0][0x228] ;  /* 0x00008a00001c7ab9 */ /* 0x000fe20000000800 */
[----:B------:R-:W-:Y:S01]  /*40bc0*/  ULDC UR38, c[0x0][0x248] ;  /* 0x0000920000267ab9 */ /* 0x000fe20000000800 */
[----:B------:R-:W-:Y:S01]  /*40bd0*/  ULDC UR40, c[0x0][0x248] ;  /* 0x0000920000287ab9 */ /* 0x000fe20000000800 */
[----:B0-----:R-:W-:Y:S01]  /*40be0*/  VIADD R8, R8, UR30 ;  /* 0x0000001e08087c36 */ /* 0x001fe20008000000 */
[----:B------:R-:W-:-:S03]  /*40bf0*/  ULDC UR30, c[0x0][0x228] ;  /* 0x00008a00001e7ab9 */ /* 0x000fc60000000800 */
[----:B------:R-:W-:Y:S02]  /*40c00*/  @P0 LOP3.LUT R50, R50, 0x80000000, RZ, 0xfc, !PT ;  /* 0x8000000032320812 */ /* 0x000fe400078efcff */
[----:B------:R-:W-:Y:S02]  /*40c10*/  ISETP.GE.AND P0, PT, R2, UR52, PT ;  /* 0x0000003402007c0c */ /* 0x000fe4000bf06270 */
[----:B------:R-:W-:Y:S02]  /*40c20*/  @P1 LOP3.LUT R48, R48, 0x1, RZ, 0xfc, !PT ;  /* 0x0000000130301812 */ /* 0x000fe400078efcff */
        /* <DEDUP_REMOVED lines=8> */
[----:B------:R-:W-:-:S02]  /*40cb0*/  ULDC UR20, c[0x0][0x228] ;  /* 0x00008a0000147ab9 */ /* 0x000fc40000000800 */
[----:B------:R-:W-:Y:S01]  /*40cc0*/  ISETP.LT.AND P0, PT, R5, UR20, !P0 ;  /* 0x0000001405007c0c */ /* 0x000fe2000c701270 */
[----:B------:R-:W-:Y:S02]  /*40cd0*/  ULDC UR20, c[0x0][0x228] ;  /* 0x00008a0000147ab9 */ /* 0x000fe40000000800 */
[----:B------:R-:W-:-:S04]  /*40ce0*/  @P1 LOP3.LUT R50, R50, 0x40000000, RZ, 0xfc, !PT ;  /* 0x4000000032321812 */ /* 0x000fc800078efcff */
[----:B------:R-:W-:-:S06]  /*40cf0*/  LOP3.LUT R50, R50, 0xdfffffff, RZ, 0xc0, !PT ;  /* 0xdfffffff32327812 */ /* 0x000fcc00078ec0ff */
        /* <DEDUP_REMOVED lines=8> */
[----:B------:R-:W-:Y:S01]  /*40d80*/  ULDC UR22, c[0x0][0x248] ;  /* 0x0000920000167ab9 */ /* 0x000fe20000000800 */
[----:B------:R-:W-:Y:S01]  /*40d90*/  LOP3.LUT R51, R51, 0x7fffffff, RZ, 0xc0, !PT ;  /* 0x7fffffff33337812 */ /* 0x000fe200078ec0ff */
[----:B------:R-:W-:-:S07]  /*40da0*/  ULDC UR61, c[0x0][0x228] ;  /* 0x00008a00003d7ab9 */ /* 0x000fce0000000800 */
[----:B------:R-:W-:-:S04]  /*40db0*/  @P1 LOP3.LUT R50, R50, 0x10000000, RZ, 0xfc, !PT ;  /* 0x1000000032321812 */ /* 0x000fc800078efcff */
[----:B------:R-:W-:-:S04]  /*40dc0*/  LOP3.LUT R50, R50, 0xf7ffffff, RZ, 0xc0, !PT ;  /* 0xf7ffffff32327812 */ /* 0x000fc800078ec0ff */
        /* <DEDUP_REMOVED lines=11> */
[----:B------:R-:W-:Y:S01]  /*40e80*/  ULDC UR42, c[0x0][0x248] ;  /* 0x00009200002a7ab9 */ /* 0x000fe20000000800 */
[----:B------:R-:W-:-:S02]  /*40e90*/  ULDC UR44, c[0x0][0x248] ;  /* 0x00009200002c7ab9 */ /* 0x000fc40000000800 */
[----:B------:R-:W-:-:S04]  /*40ea0*/  @P1 LOP3.LUT R50, R50, 0x4000000, RZ, 0xfc, !PT ;  /* 0x0400000032321812 */ /* 0x000fc800078efcff */
[----:B------:R-:W-:Y:S01]  /*40eb0*/  LOP3.LUT R50, R50, 0xfdffffff, RZ, 0xc0, !PT ;  /* 0xfdffffff32327812 */ /* 0x000fe200078ec0ff */
[----:B0-----:R-:W-:Y:S01]  /*40ec0*/  VIADD R8, R8, UR32 ;  /* 0x0000002008087c36 */ /* 0x001fe20008000000 */
[----:B------:R-:W-:Y:S02]  /*40ed0*/  ULDC UR32, c[0x0][0x248] ;  /* 0x0000920000207ab9 */ /* 0x000fe40000000800 */
[----:B------:R-:W-:Y:S02]  /*40ee0*/  @P0 LOP3.LUT R50, R50, 0x2000000, RZ, 0xfc, !PT ;  /* 0x0200000032320812 */ /* 0x000fe400078efcff */
[----:B------:R0:W-:Y:S01]  /*40ef0*/  STL [R1+0x570], R8 ;  /* 0x0005700801007387 */ /* 0x0001e20000100800 */
[----:B------:R-:W-:Y:S01]  /*40f00*/  ISETP.GE.AND P0, PT, R2, UR60, PT ;  /* 0x0000003c02007c0c */ /* 0x000fe2000bf06270 */
[----:B0-----:R-:W-:Y:S01]  /*40f10*/  VIADD R8, R8, UR32 ;  /* 0x0000002008087c36 */ /* 0x001fe20008000000 */
[----:B------:R-:W-:Y:S02]  /*40f20*/  ULDC UR32, c[0x0][0x228] ;  /* 0x00008a0000207ab9 */ /* 0x000fe40000000800 */
[----:B------:R-:W-:-:S02]  /*40f30*/  ISETP.LT.AND P1, PT, R6, UR32, !P0 ;  /* 0x0000002006007c0c */ /* 0x000fc4000c721270 */
[----:B------:R-:W-:Y:S01]  /*40f40*/  LOP3.LUT R50, R50, 0xfeffffff, RZ, 0xc0, !PT ;  /* 0xfeffffff32327812 */ /* 0x000fe200078ec0ff */
[----:B------:R0:W-:Y:S01]  /*40f50*/  STL [R1+0x574], R8 ;  /* 0x0005740801007387 */ /* 0x0001e20000100800 */
[----:B------:R-:W-:Y:S01]  /*40f60*/  VIADD R2, R4, 0x106 ;  /* 0x0000010604027836 */ /* 0x000fe20000000000 */
[----:B------:R-:W-:Y:S01]  /*40f70*/  UMOV UR60, UR52 ;  /* 0x00000034003c7c82 */ /* 0x000fe20008000000 */
[----:B------:R-:W-:Y:S01]  /*40f80*/  ULDC UR32, c[0x0][0x228] ;  /* 0x00008a0000207ab9 */ /* 0x000fe20000000800 */
[----:B------:R-:W-:Y:S01]  /*40f90*/  ULDC UR52, c[0x0][0x248] ;  /* 0x0000920000347ab9 */ /* 0x000fe20000000800 */
[----:B0-----:R-:W-:Y:S01]  /*40fa0*/  VIADD R8, R8, UR6 ;  /* 0x0000000608087c36 */ /* 0x001fe20008000000 */
[----:B------:R-:W-:Y:S02]  /*40fb0*/  ULDC UR6, c[0x0][0x228] ;  /* 0x00008a0000067ab9 */ /* 0x000fe40000000800 */
[----:B------:R-:W-:Y:S01]  /*40fc0*/  ISETP.LT.AND P0, PT, R5, UR6, !P0 ;  /* 0x0000000605007c0c */ /* 0x000fe2000c701270 */
[----:B------:R-:W-:Y:S01]  /*40fd0*/  ULDC UR6, c[0x0][0x248] ;  /* 0x0000920000067ab9 */ /* 0x000fe20000000800 */
[----:B------:R-:W-:-:S04]  /*40fe0*/  @P1 LOP3.LUT R50, R50, 0x1000000, RZ, 0xfc, !PT ;  /* 0x0100000032321812 */ /* 0x000fc800078efcff */
[----:B------:R-:W-:-:S07]  /*40ff0*/  LOP3.LUT R50, R50, 0xff7fffff, RZ, 0xc0, !PT ;  /* 0xff7fffff32327812 */ /* 0x000fce00078ec0ff */
[----:B------:R-:W-:Y:S02]  /*41000*/  @P0 LOP3.LUT R50, R50, 0x800000, RZ, 0xfc, !PT ;  /* 0x0080000032320812 */ /* 0x000fe400078efcff */
[----:B------:R-:W-:Y:S01]  /*41010*/  ISETP.GE.AND P0, PT, R2, UR54, PT ;  /* 0x0000003602007c0c */ /* 0x000fe2000bf06270 */
[----:B------:R0:W-:Y:S01]  /*41020*/  STL [R1+0x578], R8 ;  /* 0x0005780801007387 */ /* 0x0001e20000100800 */
[----:B------:R-:W-:Y:S01]  /*41030*/  LOP3.LUT R50, R50, 0xffbfffff, RZ, 0xc0, !PT ;  /* 0xffbfffff32327812 */ /* 0x000fe200078ec0ff */
[----:B------:R-:W-:Y:S01]  /*41040*/  VIADD R2, R4, 0x104 ;  /* 0x0000010404027836 */ /* 0x000fe20000000000 */
[----:B------:R-:W-:Y:S01]  /*41050*/  ISETP.LT.AND P1, PT, R6, UR12, !P0 ;  /* 0x0000000c06007c0c */ /* 0x000fe2000c721270 */
[----:B------:R-:W-:Y:S01]  /*41060*/  ULDC UR12, c[0x0][0x248] ;  /* 0x00009200000c7ab9 */ /* 0x000fe20000000800 */
[----:B------:R-:W-:Y:S01]  /*41070*/  ULDC UR54, c[0x0][0x228] ;  /* 0x00008a0000367ab9 */ /* 0x000fe20000000800 */
[----:B0-----:R-:W-:Y:S01]  /*41080*/  VIADD R8, R8, UR34 ;  /* 0x0000002208087c36 */ /* 0x001fe20008000000 */
[----:B------:R-:W-:-:S02]  /*41090*/  ULDC UR34, c[0x0][0x228] ;  /* 0x00008a0000227ab9 */ /* 0x000fc40000000800 */
[----:B------:R-:W-:Y:S01]  /*410a0*/  ISETP.LT.AND P0, PT, R5, UR34, !P0 ;  /* 0x0000002205007c0c */ /* 0x000fe2000c701270 */
[----:B------:R-:W-:-:S06]  /*410b0*/  ULDC UR34, c[0x0][0x228] ;  /* 0x00008a0000227ab9 */ /* 0x000fcc0000000800 */
[----:B------:R-:W-:-:S04]  /*410c0*/  @P1 LOP3.LUT R50, R50, 0x400000, RZ, 0xfc, !PT ;  /* 0x0040000032321812 */ /* 0x000fc800078efcff */
[----:B------:R-:W-:-:S04]  /*410d0*/  LOP3.LUT R50, R50, 0xffdfffff, RZ, 0xc0, !PT ;  /* 0xffdfffff32327812 */ /* 0x000fc800078ec0ff */
        /* <DEDUP_REMOVED lines=9> */
[----:B------:R-:W-:-:S08]  /*41170*/  ULDC UR50, c[0x0][0x248] ;  /* 0x0000920000327ab9 */ /* 0x000fd00000000800 */
[----:B------:R-:W-:-:S04]  /*41180*/  @P1 LOP3.LUT R50, R50, 0x100000, RZ, 0xfc, !PT ;  /* 0x0010000032321812 */ /* 0x000fc800078efcff */
[----:B------:R-:W-:-:S04]  /*41190*/  LOP3.LUT R50, R50, 0xfff7ffff, RZ, 0xc0, !PT ;  /* 0xfff7ffff32327812 */ /* 0x000fc800078ec0ff */
[----:B------:R-:W-:Y:S02]  /*411a0*/  @P0 LOP3.LUT R50, R50, 0x80000, RZ, 0xfc, !PT ;  /* 0x0008000032320812 */ /* 0x000fe400078efcff */
[----:B------:R-:W-:Y:S02]  /*411b0*/  ISETP.GE.AND P0, PT, R2, UR60, PT ;  /* 0x0000003c02007c0c */ /* 0x000fe4000bf06270 */
[----:B------:R-:W-:Y:S01]  /*411c0*/  LOP3.LUT R50, R50, 0xfffbffff, RZ, 0xc0, !PT ;  /* 0xfffbffff32327812 */ /* 0x000fe200078ec0ff */
[----:B------:R-:W-:Y:S01]  /*411d0*/  VIADD R2, R4, 0x100 ;  /* 0x0000010004027836 */ /* 0x000fe20000000000 */
[----:B------:R-:W-:Y:S01]  /*411e0*/  ISETP.LT.AND P1, PT, R6, UR48, !P0 ;  /* 0x0000003006007c0c */ /* 0x000fe2000c721270 */
[----:B0-----:R-:W-:Y:S01]  /*411f0*/  VIADD R8, R8, UR36 ;  /* 0x0000002408087c36 */ /* 0x001fe20008000000 */
[----:B------:R-:W-:Y:S01]  /*41200*/  ISETP.LT.AND P0, PT, R5, UR46, !P0 ;  /* 0x0000002e05007c0c */ /* 0x000fe2000c701270 */
[----:B------:R-:W-:Y:S01]  /*41210*/  ULDC UR36, c[0x0][0x248] ;  /* 0x0000920000247ab9 */ /* 0x000fe20000000800 */
[----:B------:R-:W-:Y:S01]  /*41220*/  ULDC UR46, c[0x0][0x248] ;  /* 0x00009200002e7ab9 */ /* 0x000fe20000000800 */
[----:B------:R-:W-:Y:S01]  /*41230*/  ULDC UR48, c[0x0][0x228] ;  /* 0x00008a0000307ab9 */ /* 0x000fe20000000800 */
[----:B------:R-:W-:-:S07]  /*41240*/  ULDC UR60, c[0x0][0x228] ;  /* 0x00008a00003c7ab9 */ /* 0x000fce0000000800 */
[----:B------:R-:W-:-:S04]  /*41250*/  @P1 LOP3.LUT R50, R50, 0x40000, RZ, 0xfc, !PT ;  /* 0x0004000032321812 */ /* 0x000fc800078efcff */
[----:B------:R-:W-:-:S04]  /*41260*/  LOP3.LUT R50, R50, 0xfffdffff, RZ, 0xc0, !PT ;  /* 0xfffdffff32327812 */ /* 0x000fc800078ec0ff */
[----:B------:R-:W-:Y:S02]  /*41270*/  @P0 LOP3.LUT R50, R50, 0x20000, RZ, 0xfc, !PT ;  /* 0x0002000032320812 */ /* 0x000fe400078efcff */
[----:B------:R-:W-:-:S04]  /*41280*/  ISETP.GE.AND P0, PT, R2, UR4, PT ;  /* 0x0000000402007c0c */ /* 0x000fc8000bf06270 */
[----:B------:R-:W-:Y:S01]  /*41290*/  ISETP.LT.AND P1, PT, R6, UR10, !P0 ;  /* 0x0000000a06007c0c */ /* 0x000fe2000c721270 */
[----:B------:R0:W-:Y:S01]  /*412a0*/  STL [R1+0x580], R8 ;  /* 0x0005800801007387 */ /* 0x0001e20000100800 */
[----:B------:R-:W-:Y:S02]  /*412b0*/  ISETP.LT.AND P0, PT, R5, UR14, !P0 ;  /* 0x0000000e05007c0c */ /* 0x000fe4000c701270 */
[----:B------:R-:W-:Y:S01]  /*412c0*/  LOP3.LUT R50, R50, 0xfffeffff, RZ, 0xc0, !PT ;  /* 0xfffeffff32327812 */ /* 0x000fe200078ec0ff */
[----:B------:R-:W-:Y:S01]  /*412d0*/  VIADD R2, R4, 0xfe ;  /* 0x000000fe04027836 */ /* 0x000fe20000000000 */
[----:B------:R-:W-:Y:S01]  /*412e0*/  ULDC UR10, c[0x0][0x248] ;  /* 0x00009200000a7ab9 */ /* 0x000fe20000000800 */
[----:B------:R-:W-:Y:S01]  /*412f0*/  ULDC UR14, c[0x0][0x248] ;  /* 0x00009200000e7ab9 */ /* 0x000fe20000000800 */
[----:B0-----:R-:W-:Y:S01]  /*41300*/  VIADD R8, R8, UR36 ;  /* 0x0000002408087c36 */ /* 0x001fe20008000000 */
[----:B------:R-:W-:-:S04]  /*41310*/  ULDC UR36, c[0x0][0x248] ;  /* 0x0000920000247ab9 */ /* 0x000fc80000000800 */
[----:B------:R-:W-:Y:S01]  /*41320*/  @P1 LOP3.LUT R50, R50, 0x10000, RZ, 0xfc, !PT ;  /* 0x0001000032321812 */ /* 0x000fe200078efcff */
[----:B------:R0:W-:Y:S03]  /*41330*/  STL [R1+0x584], R8 ;  /* 0x0005840801007387 */ /* 0x0001e60000100800 */
[----:B------:R-:W-:Y:S01]  /*41340*/  LOP3.LUT R50, R50, 0xffff7fff, RZ, 0xc0, !PT ;  /* 0xffff7fff32327812 */ /* 0x000fe200078ec0ff */
[----:B0-----:R-:W-:Y:S01]  /*41350*/  VIADD R8, R8, UR26 ;  /* 0x0000001a08087c36 */ /* 0x001fe20008000000 */
[----:B------:R-:W-:-:S04]  /*41360*/  ULDC UR26, c[0x0][0x248] ;  /* 0x00009200001a7ab9 */ /* 0x000fc80000000800 */
[----:B------:R0:W-:Y:S01]  /*41370*/  STL [R1+0x588], R8 ;  /* 0x0005880801007387 */ /* 0x0001e20000100800 */
[----:B------:R-:W-:Y:S02]  /*41380*/  @P0 LOP3.LUT R50, R50, 0x8000, RZ, 0xfc, !PT ;  /* 0x0000800032320812 */ /* 0x000fe400078efcff */
[----:B------:R-:W-:Y:S01]  /*41390*/  ISETP.GE.AND P0, PT, R2, UR7, PT ;  /* 0x0000000702007c0c */ /* 0x000fe2000bf06270 */
[----:B0-----:R-:W-:Y:S01]  /*413a0*/  VIADD R8, R8, UR26 ;  /* 0x0000001a08087c36 */ /* 0x001fe20008000000 */
[----:B------:R-:W-:Y:S01]  /*413b0*/  ULDC UR26, c[0x0][0x248] ;  /* 0x00009200001a7ab9 */ /* 0x000fe20000000800 */
[----:B------:R-:W-:Y:S01]  /*413c0*/  LOP3.LUT R50, R50, 0xffffbfff, RZ, 0xc0, !PT ;  /* 0xffffbfff32327812 */ /* 0x000fe200078ec0ff */
[----:B------:R-:W-:Y:S01]  /*413d0*/  VIADD R2, R4, 0xfc ;  /* 0x000000fc04027836 */ /* 0x000fe20000000000 */
[----:B------:R-:W-:Y:S01]  /*413e0*/  ULDC UR7, c[0x0][0x248] ;  /* 0x0000920000077ab9 */ /* 0x000fe20000000800 */
[----:B------:R0:W-:Y:S02]  /*413f0*/  STL [R1+0x58c], R8 ;  /* 0x00058c0801007387 */ /* 0x0001e40000100800 */
[----:B0-----:R-:W-:Y:S01]  /*41400*/  VIADD R8, R8, UR26 ;  /* 0x0000001a08087c36 */ /* 0x001fe20008000000 */
[----:B------:R-:W-:-:S02]  /*41410*/  ULDC UR26, c[0x0][0x228] ;  /* 0x00008a00001a7ab9 */ /* 0x000fc40000000800 */
[----:B------:R-:W-:Y:S01]  /*41420*/  ISETP.LT.AND P1, PT, R6, UR26, !P0 ;  /* 0x0000001a06007c0c */ /* 0x000fe2000c721270 */
[----:B------:R-:W-:Y:S01]  /*41430*/  ULDC UR26, c[0x0][0x228] ;  /* 0x00008a00001a7ab9 */ /* 0x000fe20000000800 */
[----:B------:R-:W-:Y:S01]  /*41440*/  ISETP.LT.AND P0, PT, R5, UR5, !P0 ;  /* 0x0000000505007c0c */ /* 0x000fe2000c701270 */
[----:B------:R0:W-:Y:S01]  /*41450*/  STL [R1+0x590], R8 ;  /* 0x0005900801007387 */ /* 0x0001e20000100800 */
[----:B------:R-:W-:-:S09]  /*41460*/  ULDC UR5, c[0x0][0x248] ;  /* 0x0000920000057ab9 */ /* 0x000fd20000000800 */
        /* <DEDUP_REMOVED lines=45> */
[----:B------:R-:W-:Y:S01]  /*41740*/  LOP3.LUT R50, R50, 0xffffff7f, RZ, 0xc0, !PT ;  /* 0xffffff7f32327812 */ /* 0x000fe200078ec0ff */
[----:B------:R0:W-:Y:S03]  /*41750*/  STL [R1+0x5a0], R8 ;  /* 0x0005a00801007387 */ /* 0x0001e60000100800 */
[----:B------:R-:W-:Y:S02]  /*41760*/  @P0 LOP3.LUT R50, R50, 0x80, RZ, 0xfc, !PT ;  /* 0x0000008032320812 */ /* 0x000fe400078efcff */
[----:B------:R-:W-:Y:S01]  /*41770*/  ISETP.GE.AND P0, PT, R2, UR21, PT ;  /* 0x0000001502007c0c */ /* 0x000fe2000bf06270 */
[----:B0-----:R-:W-:Y:S01]  /*41780*/  VIADD R8, R8, UR40 ;  /* 0x0000002808087c36 */ /* 0x001fe20008000000 */
[----:B------:R-:W-:Y:S01]  /*41790*/  LOP3.LUT R50, R50, 0xffffffbf, RZ, 0xc0, !PT ;  /* 0xffffffbf32327812 */ /* 0x000fe200078ec0ff */
[----:B------:R-:W-:Y:S01]  /*417a0*/  VIADD R2, R4, 0xf4 ;  /* 0x000000f404027836 */ /* 0x000fe20000000000 */
[----:B------:R-:W-:Y:S01]  /*417b0*/  ISETP.LT.AND P1, PT, R6, UR16, !P0 ;  /* 0x0000001006007c0c */ /* 0x000fe2000c721270 */
[----:B------:R-:W-:Y:S01]  /*417c0*/  ULDC UR40, c[0x0][0x248] ;  /* 0x0000920000287ab9 */ /* 0x000fe20000000800 */
[----:B------:R0:W-:Y:S01]  /*417d0*/  STL [R1+0x5a4], R8 ;  /* 0x0005a40801007387 */ /* 0x0001e20000100800 */
[----:B------:R-:W-:Y:S01]  /*417e0*/  ULDC UR21, c[0x0][0x228] ;  /* 0x00008a0000157ab9 */ /* 0x000fe20000000800 */
[----:B------:R-:W-:Y:S01]  /*417f0*/  ULDC UR16, c[0x0][0x228] ;  /* 0x00008a0000107ab9 */ /* 0x000fe20000000800 */
[----:B0-----:R-:W-:Y:S01]  /*41800*/  VIADD R8, R8, UR22 ;  /* 0x0000001608087c36 */ /* 0x001fe20008000000 */
[----:B------:R-:W-:-:S02]  /*41810*/  ULDC UR22, c[0x0][0x228] ;  /* 0x00008a0000167ab9 */ /* 0x000fc40000000800 */
[----:B------:R-:W-:Y:S01]  /*41820*/  ISETP.LT.AND P0, PT, R5, UR22, !P0 ;  /* 0x0000001605007c0c */ /* 0x000fe2000c701270 */
[----:B------:R-:W-:-:S04]  /*41830*/  ULDC UR22, c[0x0][0x248] ;  /* 0x0000920000167ab9 */ /* 0x000fc80000000800 */
[----:B------:R-:W-:-:S04]  /*41840*/  @P1 LOP3.LUT R50, R50, 0x40, RZ, 0xfc, !PT ;  /* 0x0000004032321812 */ /* 0x000fc800078efcff */
[----:B------:R-:W-:-:S04]  /*41850*/  LOP3.LUT R50, R50, 0xffffffdf, RZ, 0xc0, !PT ;  /* 0xffffffdf32327812 */ /* 0x000fc800078ec0ff */
        /* <DEDUP_REMOVED lines=26> */
[----:B------:R-:W-:Y:S01]  /*41a00*/  @P1 LOP3.LUT R50, R50, 0x4, RZ, 0xfc, !PT ;  /* 0x0000000432321812 */ /* 0x000fe200078efcff */
[----:B------:R0:W-:Y:S03]  /*41a10*/  STL [R1+0x5b0], R8 ;  /* 0x0005b00801007387 */ /* 0x0001e60000100800 */
[----:B------:R-:W-:Y:S01]  /*41a20*/  LOP3.LUT R50, R50, 0xfffffffd, RZ, 0xc0, !PT ;  /* 0xfffffffd32327812 */ /* 0x000fe200078ec0ff */
[----:B0-----:R-:W-:-:S03]  /*41a30*/  VIADD R8, R8, UR44 ;  /* 0x0000002c08087c36 */ /* 0x001fc60008000000 */
[----:B------:R-:W-:Y:S01]  /*41a40*/  @P0 LOP3.LUT R50, R50, 0x2, RZ, 0xfc, !PT ;  /* 0x0000000232320812 */ /* 0x000fe200078efcff */
[----:B------:R-:W-:Y:S01]  /*41a50*/  ULDC UR44, c[0x0][0x248] ;  /* 0x00009200002c7ab9 */ /* 0x000fe20000000800 */
[----:B------:R-:W-:Y:S01]  /*41a60*/  ISETP.GE.AND P0, PT, R2, UR17, PT ;  /* 0x0000001102007c0c */ /* 0x000fe2000bf06270 */
[----:B------:R0:W-:Y:S01]  /*41a70*/  STL [R1+0x5b4], R8 ;  /* 0x0005b40801007387 */ /* 0x0001e20000100800 */
[----:B------:R-:W-:Y:S02]  /*41a80*/  VIADD R2, R4, 0xee ;  /* 0x000000ee04027836 */ /* 0x000fe40000000000 */
[----:B------:R-:W-:Y:S01]  /*41a90*/  ISETP.LT.AND P1, PT, R6, UR32, !P0 ;  /* 0x0000002006007c0c */ /* 0x000fe2000c721270 */
[----:B------:R-:W-:Y:S01]  /*41aa0*/  ULDC UR17, c[0x0][0x228] ;  /* 0x00008a0000117ab9 */ /* 0x000fe20000000800 */
[----:B------:R-:W-:Y:S01]  /*41ab0*/  LOP3.LUT R50, R50, 0xfffffffe, RZ, 0xc0, !PT ;  /* 0xfffffffe32327812 */ /* 0x000fe200078ec0ff */
[----:B------:R-:W-:Y:S01]  /*41ac0*/  ULDC UR32, c[0x0][0x228] ;  /* 0x00008a0000207ab9 */ /* 0x000fe20000000800 */
[----:B0-----:R-:W-:Y:S01]  /*41ad0*/  VIADD R8, R8, UR6 ;  /* 0x0000000608087c36 */ /* 0x001fe20008000000 */
[----:B------:R-:W-:-:S02]  /*41ae0*/  ULDC UR6, c[0x0][0x228] ;  /* 0x00008a0000067ab9 */ /* 0x000fc40000000800 */
[----:B------:R-:W-:Y:S01]  /*41af0*/  ISETP.LT.AND P0, PT, R5, UR6, !P0 ;  /* 0x0000000605007c0c */ /* 0x000fe2000c701270 */
[----:B------:R-:W-:-:S05]  /*41b00*/  ULDC UR6, c[0x0][0x248] ;  /* 0x0000920000067ab9 */ /* 0x000fca0000000800 */
[----:B------:R-:W-:Y:S01]  /*41b10*/  @P1 LOP3.LUT R50, R50, 0x1, RZ, 0xfc, !PT ;  /* 0x0000000132321812 */ /* 0x000fe200078efcff */
[----:B------:R0:W-:Y:S06]  /*41b20*/  STL [R1+0x5b8], R8 ;  /* 0x0005b80801007387 */ /* 0x0001ec0000100800 */
        /* <DEDUP_REMOVED lines=8> */
[----:B------:R-:W-:Y:S01]  /*41bb0*/  ISETP.LT.AND P0, PT, R5, UR44, !P0 ;  /* 0x0000002c05007c0c */ /* 0x000fe2000c701270 */
[----:B------:R-:W-:Y:S01]  /*41bc0*/  ULDC UR34, c[0x0][0x248] ;  /* 0x0000920000227ab9 */ /* 0x000fe20000000800 */
[----:B------:R-:W-:-:S09]  /*41bd0*/  ULDC UR27, c[0x0][0x228] ;  /* 0x00008a00001b7ab9 */ /* 0x000fd20000000800 */
[----:B------:R-:W-:-:S04]  /*41be0*/  @P1 LOP3.LUT R51, R51, 0x40000000, RZ, 0xfc, !PT ;  /* 0x4000000033331812 */ /* 0x000fc800078efcff */
[----:B------:R-:W-:Y:S01]  /*41bf0*/  LOP3.LUT R51, R51, 0xdfffffff, RZ, 0xc0, !PT ;  /* 0xdfffffff33337812 */ /* 0x000fe200078ec0ff */
[----:B0-----:R-:W-:Y:S01]  /*41c00*/  VIADD R8, R8, UR12 ;  /* 0x0000000c08087c36 */ /* 0x001fe20008000000 */
[----:B------:R-:W-:Y:S02]  /*41c10*/  ULDC UR12, c[0x0][0x228] ;  /* 0x00008a00000c7ab9 */ /* 0x000fe40000000800 */
        /* <DEDUP_REMOVED lines=15> */
[----:B0-----:R-:W-:Y:S01]  /*41d10*/  VIADD R8, R8, UR52 ;  /* 0x0000003408087c36 */ /* 0x001fe20008000000 */
[----:B------:R-:W-:Y:S01]  /*41d20*/  ISETP.LT.AND P1, PT, R6, UR56, !P0 ;  /* 0x0000003806007c0c */ /* 0x000fe2000c721270 */
[----:B------:R-:W-:Y:S01]  /*41d30*/  VIADD R2, R4, 0xe8 ;  /* 0x000000e804027836 */ /* 0x000fe20000000000 */
[----:B------:R-:W-:Y:S01]  /*41d40*/  ISETP.LT.AND P0, PT, R5, UR54, !P0 ;  /* 0x0000003605007c0c */ /* 0x000fe2000c701270 */
[----:B------:R-:W-:Y:S01]  /*41d50*/  ULDC UR52, c[0x0][0x228] ;  /* 0x00008a0000347ab9 */ /* 0x000fe20000000800 */
[----:B------:R0:W-:Y:S01]  /*41d60*/  STL [R1+0x5c4], R8 ;  /* 0x0005c40801007387 */ /* 0x0001e20000100800 */
[----:B------:R-:W-:Y:S01]  /*41d70*/  ULDC UR19, c[0x0][0x228] ;  /* 0x00008a0000137ab9 */ /* 0x000fe20000000800 */
[----:B------:R-:W-:Y:S01]  /*41d80*/  ULDC UR54, c[0x0][0x228] ;  /* 0x00008a0000367ab9 */ /* 0x000fe20000000800 */
[----:B------:R-:W-:-:S06]  /*41d90*/  ULDC UR56, c[0x0][0x228] ;  /* 0x00008a0000387ab9 */ /* 0x000fcc0000000800 */
[----:B------:R-:W-:Y:S01]  /*41da0*/  @P1 LOP3.LUT R51, R51, 0x4000000, RZ, 0xfc, !PT ;  /* 0x0400000033331812 */ /* 0x000fe200078efcff */
[----:B0-----:R-:W-:Y:S01]  /*41db0*/  VIADD R8, R8, UR50 ;  /* 0x0000003208087c36 */ /* 0x001fe20008000000 */
[----:B------:R-:W-:Y:S02]  /*41dc0*/  ULDC UR50, c[0x0][0x248] ;  /* 0x0000920000327ab9 */ /* 0x000fe40000000800 */
[----:B------:R-:W-:Y:S02]  /*41dd0*/  LOP3.LUT R51, R51, 0xfdffffff, RZ, 0xc0, !PT ;  /* 0xfdffffff33337812 */ /* 0x000fe400078ec0ff */
[----:B------:R0:W-:Y:S02]  /*41de0*/  STL [R1+0x5c8], R8 ;  /* 0x0005c80801007387 */ /* 0x0001e40000100800 */
[----:B------:R-:W-:Y:S02]  /*41df0*/  @P0 LOP3.LUT R51, R51, 0x2000000, RZ, 0xfc, !PT ;  /* 0x0200000033330812 */ /* 0x000fe400078efcff */
[----:B------:R-:W-:Y:S01]  /*41e00*/  ISETP.GE.AND P0, PT, R2, UR29, PT ;  /* 0x0000001d02007c0c */ /* 0x000fe2000bf06270 */
[----:B0-----:R-:W-:-:S03]  /*41e10*/  VIADD R8, R8, UR50 ;  /* 0x0000003208087c36 */ /* 0x001fc60008000000 */
[----:B------:R-:W-:Y:S01]  /*41e20*/  ISETP.LT.AND P1, PT, R6, UR52, !P0 ;  /* 0x0000003406007c0c */ /* 0x000fe2000c721270 */
[----:B------:R-:W-:Y:S01]  /*41e30*/  ULDC UR50, c[0x0][0x228] ;  /* 0x00008a0000327ab9 */ /* 0x000fe20000000800 */
[----:B------:R-:W-:Y:S01]  /*41e40*/  LOP3.LUT R51, R51, 0xfeffffff, RZ, 0xc0, !PT ;  /* 0xfeffffff33337812 */ /* 0x000fe200078ec0ff */
[----:B------:R-:W-:Y:S01]  /*41e50*/  VIADD R2, R4, 0xe6 ;  /* 0x000000e604027836 */ /* 0x000fe20000000000 */
[----:B------:R0:W-:Y:S01]  /*41e60*/  STL [R1+0x5cc], R8 ;  /* 0x0005cc0801007387 */ /* 0x0001e20000100800 */
[----:B------:R-:W-:Y:S01]  /*41e70*/  ISETP.LT.AND P0, PT, R5, UR50, !P0 ;  /* 0x0000003205007c0c */ /* 0x000fe2000c701270 */
[----:B------:R-:W-:Y:S01]  /*41e80*/  ULDC UR29, c[0x0][0x228] ;  /* 0x00008a00001d7ab9 */ /* 0x000fe20000000800 */
[----:B0-----:R-:W-:Y:S01]  /*41e90*/  VIADD R8, R8, UR46 ;  /* 0x0000002e08087c36 */ /* 0x001fe20008000000 */
[----:B------:R-:W-:-:S04]  /*41ea0*/  ULDC UR46, c[0x0][0x248] ;  /* 0x00009200002e7ab9 */ /* 0x000fc80000000800 */
[----:B------:R0:W-:Y:S01]  /*41eb0*/  STL [R1+0x5d0], R8 ;  /* 0x0005d00801007387 */ /* 0x0001e20000100800 */
[----:B------:R-:W-:Y:S01]  /*41ec0*/  @P1 LOP3.LUT R51, R51, 0x1000000, RZ, 0xfc, !PT ;  /* 0x0100000033331812 */ /* 0x000fe200078efcff */
[----:B0-----:R-:W-:-:S03]  /*41ed0*/  VIADD R8, R8, UR46 ;  /* 0x0000002e08087c36 */ /* 0x001fc60008000000 */
[----:B------:R-:W-:Y:S01]  /*41ee0*/  LOP3.LUT R51, R51, 0xff7fffff, RZ, 0xc0, !PT ;  /* 0xff7fffff33337812 */ /* 0x000fe200078ec0ff */
[----:B------:R-:W-:Y:S01]  /*41ef0*/  ULDC UR46, c[0x0][0x228] ;  /* 0x00008a00002e7ab9 */ /* 0x000fe20000000800 */
[----:B------:R0:W-:Y:S02]  /*41f00*/  STL [R1+0x5d4], R8 ;  /* 0x0005d40801007387 */ /* 0x0001e40000100800 */
[----:B------:R-:W-:Y:S02]  /*41f10*/  @P0 LOP3.LUT R51, R51, 0x800000, RZ, 0xfc, !PT ;  /* 0x0080000033330812 */ /* 0x000fe400078efcff */
[----:B------:R-:W-:Y:S01]  /*41f20*/  ISETP.GE.AND P0, PT, R2, UR15, PT ;  /* 0x0000000f02007c0c */ /* 0x000fe2000bf06270 */
[----:B0-----:R-:W-:Y:S01]  /*41f30*/  VIADD R8, R8, UR10 ;  /* 0x0000000a08087c36 */ /* 0x001fe20008000000 */
[----:B------:R-:W-:Y:S01]  /*41f40*/  ULDC UR10, c[0x0][0x248] ;  /* 0x00009200000a7ab9 */ /* 0x000fe20000000800 */
[----:B------:R-:W-:Y:S01]  /*41f50*/  LOP3.LUT R51, R51, 0xffbfffff, RZ, 0xc0, !PT ;  /* 0xffbfffff33337812 */ /* 0x000fe200078ec0ff */
[----:B------:R-:W-:Y:S01]  /*41f60*/  VIADD R2, R4, 0xe4 ;  /* 0x000000e404027836 */ /* 0x000fe20000000000 */
[----:B------:R-:W-:Y:S01]  /*41f70*/  ULDC UR15, c[0x0][0x248] ;  /* 0x00009200000f7ab9 */ /* 0x000fe20000000800 */
[----:B------:R0:W-:Y:S01]  /*41f80*/  STL [R1+0x5d8], R8 ;  /* 0x0005d80801007387 */ /* 0x0001e20000100800 */
[----:B------:R-:W-:Y:S01]  /*41f90*/  ISETP.LT.AND P1, PT, R6, UR47, !P0 ;  /* 0x0000002f06007c0c */ /* 0x000fe2000c721270 */
[----:B------:R-:W-:Y:S01]  /*41fa0*/  ULDC UR47, c[0x0][0x228] ;  /* 0x00008a00002f7ab9 */ /* 0x000fe20000000800 */
[----:B0-----:R-:W-:Y:S01]  /*41fb0*/  VIADD R8, R8, UR10 ;  /* 0x0000000a08087c36 */ /* 0x001fe20008000000 */
[----:B------:R-:W-:Y:S01]  /*41fc0*/  ISETP.LT.AND P0, PT, R5, UR48, !P0 ;  /* 0x0000003005007c0c */ /* 0x000fe2000c701270 */
[----:B------:R-:W-:Y:S01]  /*41fd0*/  ULDC UR10, c[0x0][0x228] ;  /* 0x00008a00000a7ab9 */ /* 0x000fe20000000800 */
[----:B------:R-:W-:-:S02]  /*41fe0*/  ULDC UR48, c[0x0][0x228] ;  /* 0x00008a0000307ab9 */ /* 0x000fc40000000800 */
[----:B------:R0:W-:Y:S02]  /*41ff0*/  STL [R1+0x5dc], R8 ;  /* 0x0005dc0801007387 */ /* 0x0001e40000100800 */
        /* <DEDUP_REMOVED lines=8> */
[----:B------:R-:W-:Y:S01]  /*42080*/  @P0 LOP3.LUT R51, R51, 0x200000, RZ, 0xfc, !PT ;  /* 0x0020000033330812 */ /* 0x000fe200078efcff */
[----:B0-----:R-:W-:Y:S01]  /*42090*/  VIADD R8, R8, UR7 ;  /* 0x0000000708087c36 */ /* 0x001fe20008000000 */
[----:B------:R-:W-:Y:S01]  /*420a0*/  ISETP.GE.AND P0, PT, R2, UR45, PT ;  /* 0x0000002d02007c0c */ /* 0x000fe2000bf06270 */
[----:B------:R-:W-:-:S03]  /*420b0*/  ULDC UR7, c[0x0][0x228] ;  /* 0x00008a0000077ab9 */ /* 0x000fc60000000800 */
[----:B------:R0:W-:Y:S01]  /*420c0*/  STL [R1+0x5e8], R8 ;  /* 0x0005e80801007387 */ /* 0x0001e20000100800 */
[----:B------:R-:W-:Y:S02]  /*420d0*/  ISETP.LT.AND P1, PT, R6, UR51, !P0 ;  /* 0x0000003306007c0c */ /* 0x000fe4000c721270 */
[----:B------:R-:W-:Y:S01]  /*420e0*/  LOP3.LUT R51, R51, 0xffefffff, RZ, 0xc0, !PT ;  /* 0xffefffff33337812 */ /* 0x000fe200078ec0ff */
[----:B------:R-:W-:Y:S01]  /*420f0*/  VIADD R2, R4, 0xe2 ;  /* 0x000000e204027836 */ /* 0x000fe20000000000 */
[----:B------:R-:W-:Y:S01]  /*42100*/  ULDC.64 UR44, c[0x0][0x228] ;  /* 0x00008a00002c7ab9 */ /* 0x000fe20000000a00 */
[----:B0-----:R-:W-:Y:S01]  /*42110*/  VIADD R8, R8, UR14 ;  /* 0x0000000e08087c36 */ /* 0x001fe20008000000 */
[----:B------:R-:W-:Y:S01]  /*42120*/  ULDC UR14, c[0x0][0x248] ;  /* 0x00009200000e7ab9 */ /* 0x000fe20000000800 */
[----:B------:R-:W-:-:S03]  /*42130*/  ULDC.64 UR50, c[0x0][0x228] ;  /* 0x00008a0000327ab9 */ /* 0x000fc60000000a00 */
[----:B------:R0:W-:Y:S01]  /*42140*/  STL [R1+0x5ec], R8 ;  /* 0x0005ec0801007387 */ /* 0x0001e20000100800 */
[----:B------:R-:W-:Y:S01]  /*42150*/  ISETP.LT.AND P0, PT, R5, UR47, !P0 ;  /* 0x0000002f05007c0c */ /* 0x000fe2000c701270 */
[----:B------:R-:W-:Y:S01]  /*42160*/  ULDC UR47, c[0x0][0x228] ;  /* 0x00008a00002f7ab9 */ /* 0x000fe20000000800 */
[----:B0-----:R-:W-:Y:S01]  /*42170*/  VIADD R8, R8, UR14 ;  /* 0x0000000e08087c36 */ /* 0x001fe20008000000 */
[----:B------:R-:W-:Y:S01]  /*42180*/  @P1 LOP3.LUT R51, R51, 0x100000, RZ, 0xfc, !PT ;  /* 0x0010000033331812 */ /* 0x000fe200078efcff */
[----:B------:R-:W-:-:S03]  /*42190*/  ULDC UR14, c[0x0][0x228] ;  /* 0x00008a00000e7ab9 */ /* 0x000fc60000000800 */
[----:B------:R0:W-:Y:S02]  /*421a0*/  STL [R1+0x800], R8 ;  /* 0x0008000801007387 */ /* 0x0001e40000100800 */
[----:B0-----:R-:W-:Y:S01]  /*421b0*/  VIADD R8, R8, UR28 ;  /* 0x0000001c08087c36 */ /* 0x001fe20008000000 */
[----:B------:R-:W-:-:S04]  /*421c0*/  ULDC UR28, c[0x0][0x248] ;  /* 0x00009200001c7ab9 */ /* 0x000fc80000000800 */
[----:B------:R0:W-:Y:S01]  /*421d0*/  STL [R1+0x804], R8 ;  /* 0x0008040801007387 */ /* 0x0001e20000100800 */
[----:B------:R-:W-:Y:S01]  /*421e0*/  LOP3.LUT R51, R51, 0xfff7ffff, RZ, 0xc0, !PT ;  /* 0xfff7ffff33337812 */ /* 0x000fe200078ec0ff */
[----:B0-----:R-:W-:-:S03]  /*421f0*/  VIADD R8, R8, UR28 ;  /* 0x0000001c08087c36 */ /* 0x001fc60008000000 */
[----:B------:R-:W-:Y:S01]  /*42200*/  @P0 LOP3.LUT R51, R51, 0x80000, RZ, 0xfc, !PT ;  /* 0x0008000033330812 */ /* 0x000fe200078efcff */
[----:B------:R-:W-:Y:S01]  /*42210*/  ULDC UR28, c[0x0][0x228] ;  /* 0x00008a00001c7ab9 */ /* 0x000fe20000000800 */
[----:B------:R0:W-:Y:S01]  /*42220*/  STL [R1+0x808], R8 ;  /* 0x0008080801007387 */ /* 0x0001e20000100800 */
[----:B------:R-:W-:Y:S01]  /*42230*/  ISETP.GE.AND P0, PT, R2, UR35, PT ;  /* 0x0000002302007c0c */ /* 0x000fe2000bf06270 */
[----:B0-----:R-:W-:-:S03]  /*42240*/  VIADD R8, R8, UR36 ;  /* 0x0000002408087c36 */ /* 0x001fc60008000000 */
[----:B------:R-:W-:Y:S01]  /*42250*/  ISETP.LT.AND P1, PT, R6, UR47, !P0 ;  /* 0x0000002f06007c0c */ /* 0x000fe2000c721270 */
[----:B------:R-:W-:Y:S01]  /*42260*/  ULDC UR36, c[0x0][0x248] ;  /* 0x0000920000247ab9 */ /* 0x000fe20000000800 */
[----:B------:R-:W-:Y:S01]  /*42270*/  LOP3.LUT R51, R51, 0xfffbffff, RZ, 0xc0, !PT ;  /* 0xfffbffff33337812 */ /* 0x000fe200078ec0ff */
[----:B------:R-:W-:Y:S01]  /*42280*/  VIADD R2, R4, 0xe0 ;  /* 0x000000e004027836 */ /* 0x000fe20000000000 */
[----:B------:R0:W-:Y:S01]  /*42290*/  STL [R1+0x80c], R8 ;  /* 0x00080c0801007387 */ /* 0x0001e20000100800 */
[----:B------:R-:W-:Y:S01]  /*422a0*/  ULDC UR35, c[0x0][0x228] ;  /* 0x00008a0000237ab9 */ /* 0x000fe20000000800 */
[----:B0-----:R-:W-:Y:S01]  /*422b0*/  VIADD R8, R8, UR22 ;  /* 0x0000001608087c36 */ /* 0x001fe20008000000 */
[----:B------:R-:W-:Y:S01]  /*422c0*/  ISETP.LT.AND P0, PT, R5, UR61, !P0 ;  /* 0x0000003d05007c0c */ /* 0x000fe2000c701270 */
[----:B------:R-:W-:-:S05]  /*422d0*/  ULDC UR22, c[0x0][0x228] ;  /* 0x00008a0000167ab9 */ /* 0x000fca0000000800 */
[----:B------:R-:W-:Y:S01]  /*422e0*/  @P1 LOP3.LUT R51, R51, 0x40000, RZ, 0xfc, !PT ;  /* 0x0004000033331812 */ /* 0x000fe200078efcff */
[----:B------:R-:W-:Y:S01]  /*422f0*/  ULDC UR61, c[0x0][0x228] ;  /* 0x00008a00003d7ab9 */ /* 0x000fe20000000800 */
[----:B------:R0:W-:Y:S02]  /*42300*/  STL [R1+0x810], R8 ;  /* 0x0008100801007387 */ /* 0x0001e40000100800 */
[----:B0-----:R-:W-:Y:S01]  /*42310*/  VIADD R8, R8, UR36 ;  /* 0x0000002408087c36 */ /* 0x001fe20008000000 */
[----:B------:R-:W-:Y:S01]  /*42320*/  LOP3.LUT R51, R51, 0xfffdffff, RZ, 0xc0, !PT ;  /* 0xfffdffff33337812 */ /* 0x000fe200078ec0ff */
[----:B------:R-:W-:-:S03]  /*42330*/  ULDC UR36, c[0x0][0x248] ;  /* 0x0000920000247ab9 */ /* 0x000fc60000000800 */
[----:B------:R0:W-:Y:S02]  /*42340*/  STL [R1+0x814], R8 ;  /* 0x0008140801007387 */ /* 0x0001e40000100800 */
        /* <DEDUP_REMOVED lines=14> */
[----:B------:R-:W-:-:S04]  /*42430*/  ULDC UR24, c[0x0][0x248] ;  /* 0x0000920000187ab9 */ /* 0x000fc80000000800 */
        /* <DEDUP_REMOVED lines=13> */
[----:B------:R-:W-:-:S04]  /*42510*/  ULDC UR24, c[0x0][0x248] ;  /* 0x0000920000187ab9 */ /* 0x000fc80000000800 */
[----:B------:R0:W-:Y:S01]  /*42520*/  STL [R1+0x830], R8 ;  /* 0x0008300801007387 */ /* 0x0001e20000100800 */
[----:B------:R-:W-:Y:S01]  /*42530*/  ISETP.GE.AND P0, PT, R2, UR57, PT ;  /* 0x0000003902007c0c */ /* 0x000fe2000bf06270 */
[----:B0-----:R-:W-:-:S03]  /*42540*/  VIADD R8, R8, UR24 ;  /* 0x0000001808087c36 */ /* 0x001fc60008000000 */
[----:B------:R-:W-:Y:S02]  /*42550*/  ISETP.LT.AND P1, PT, R6, UR5, !P0 ;  /* 0x0000000506007c0c */ /* 0x000fe4000c721270 */
[----:B------:R-:W-:Y:S01]  /*42560*/  LOP3.LUT R51, R51, 0xffffbfff, RZ, 0xc0, !PT ;  /* 0xffffbfff33337812 */ /* 0x000fe200078ec0ff */
[----:B------:R-:W-:Y:S01]  /*42570*/  VIADD R2, R4, 0xdc ;  /* 0x000000dc04027836 */ /* 0x000fe20000000000 */
[----:B------:R0:W-:Y:S01]  /*42580*/  STL [R1+0x834], R8 ;  /* 0x0008340801007387 */ /* 0x0001e20000100800 */
[----:B------:R-:W-:Y:S01]  /*42590*/  ISETP.LT.AND P0, PT, R5, UR7, !P0 ;  /* 0x0000000705007c0c */ /* 0x000fe2000c701270 */
[----:B------:R-:W-:Y:S01]  /*425a0*/  ULDC UR5, c[0x0][0x248] ;  /* 0x0000920000057ab9 */ /* 0x000fe20000000800 */
[----:B------:R-:W-:Y:S01]  /*425b0*/  ULDC UR57, c[0x0][0x228] ;  /* 0x00008a0000397ab9 */ /* 0x000fe20000000800 */
[----:B------:R-:W-:Y:S01]  /*425c0*/  ULDC UR7, c[0x0][0x248] ;  /* 0x0000920000077ab9 */ /* 0x000fe20000000800 */
        /* <DEDUP_REMOVED lines=9> */
[----:B0-----:R-:W-:Y:S01]  /*42660*/  VIADD R8, R8, UR34 ;  /* 0x0000002208087c36 */ /* 0x001fe20008000000 */
[----:B------:R-:W-:Y:S01]  /*42670*/  @P0 LOP3.LUT R51, R51, 0x2000, RZ, 0xfc, !PT ;  /* 0x0000200033330812 */ /* 0x000fe200078efcff */
[----:B------:R-:W-:-:S03]  /*42680*/  ULDC UR34, c[0x0][0x228] ;  /* 0x00008a0000227ab9 */ /* 0x000fc60000000800 */
[----:B------:R0:W-:Y:S01]  /*42690*/  STL [R1+0x840], R8 ;  /* 0x0008400801007387 */ /* 0x0001e20000100800 */
[----:B------:R-:W-:Y:S01]  /*426a0*/  ISETP.GE.AND P0, PT, R2, UR31, PT ;  /* 0x0000001f02007c0c */ /* 0x000fe2000bf06270 */
[----:B0-----:R-:W-:-:S03]  /*426b0*/  VIADD R8, R8, UR36 ;  /* 0x0000002408087c36 */ /* 0x001fc60008000000 */
[----:B------:R-:W-:Y:S02]  /*426c0*/  ISETP.LT.AND P1, PT, R6, UR20, !P0 ;  /* 0x0000001406007c0c */ /* 0x000fe4000c721270 */
[----:B------:R-:W-:Y:S01]  /*426d0*/  LOP3.LUT R51, R51, 0xfffffbff, RZ, 0xc0, !PT ;  /* 0xfffffbff33337812 */ /* 0x000fe200078ec0ff */
[----:B------:R-:W-:Y:S01]  /*426e0*/  VIADD R2, R4, 0xda ;  /* 0x000000da04027836 */ /* 0x000fe20000000000 */
[----:B------:R0:W-:Y:S01]  /*426f0*/  STL [R1+0x844], R8 ;  /* 0x0008440801007387 */ /* 0x0001e20000100800 */
[----:B------:R-:W-:Y:S01]  /*42700*/  ULDC UR36, c[0x0][0x228] ;  /* 0x00008a0000247ab9 */ /* 0x000fe20000000800 */
[----:B0-----:R-:W-:Y:S01]  /*42710*/  VIADD R8, R8, UR39 ;  /* 0x0000002708087c36 */ /* 0x001fe20008000000 */
[----:B------:R-:W-:-:S04]  /*42720*/  ULDC UR39, c[0x0][0x248] ;  /* 0x0000920000277ab9 */ /* 0x000fc80000000800 */
[----:B------:R0:W-:Y:S01]  /*42730*/  STL [R1+0x848], R8 ;  /* 0x0008480801007387 */ /* 0x0001e20000100800 */
[----:B------:R-:W-:Y:S01]  /*42740*/  ISETP.LT.AND P0, PT, R5, UR26, !P0 ;  /* 0x0000001a05007c0c */ /* 0x000fe2000c701270 */
[----:B0-----:R-:W-:Y:S01]  /*42750*/  VIADD R8, R8, UR39 ;  /* 0x0000002708087c36 */ /* 0x001fe20008000000 */
[----:B------:R-:W-:Y:S01]  /*42760*/  @P1 LOP3.LUT R51, R51, 0x400, RZ, 0xfc, !PT ;  /* 0x0000040033331812 */ /* 0x000fe200078efcff */
[----:B------:R-:W-:-:S03]  /*42770*/  ULDC UR39, c[0x0][0x228] ;  /* 0x00008a0000277ab9 */ /* 0x000fc60000000800 */
[----:B------:R0:W-:Y:S01]  /*42780*/  STL [R1+0x84c], R8 ;  /* 0x00084c0801007387 */ /* 0x0001e20000100800 */
[----:B------:R-:W-:Y:S01]  /*42790*/  LOP3.LUT R51, R51, 0xfffffdff, RZ, 0xc0, !PT ;  /* 0xfffffdff33337812 */ /* 0x000fe200078ec0ff */
[----:B0-----:R-:W-:-:S05]  /*427a0*/  VIADD R8, R8, UR41 ;  /* 0x0000002908087c36 */ /* 0x001fca0008000000 */
[----:B------:R-:W-:Y:S01]  /*427b0*/  @P0 LOP3.LUT R51, R51, 0x200, RZ, 0xfc, !PT ;  /* 0x0000020033330812 */ /* 0x000fe200078efcff */
[----:B------:R-:W-:Y:S01]  /*427c0*/  ULDC UR41, c[0x0][0x228] ;  /* 0x00008a0000297ab9 */ /* 0x000fe20000000800 */
[----:B------:R0:W-:Y:S01]  /*427d0*/  STL [R1+0x850], R8 ;  /* 0x0008500801007387 */ /* 0x0001e20000100800 */
[----:B------:R-:W-:Y:S01]  /*427e0*/  ISETP.GE.AND P0, PT, R2, UR11, PT ;  /* 0x0000000b02007c0c */ /* 0x000fe2000bf06270 */
[----:B0-----:R-:W-:Y:S01]  /*427f0*/  VIADD R8, R8, UR15 ;  /* 0x0000000f08087c36 */ /* 0x001fe20008000000 */
[----:B------:R-:W-:-:S04]  /*42800*/  ULDC UR15, c[0x0][0x248] ;  /* 0x00009200000f7ab9 */ /* 0x000fc80000000800 */
[----:B------:R0:W-:Y:S01]  /*42810*/  STL [R1+0x854], R8 ;  /* 0x0008540801007387 */ /* 0x0001e20000100800 */
[----:B------:R-:W-:Y:S01]  /*42820*/  ISETP.LT.AND P1, PT, R6, UR14, !P0 ;  /* 0x0000000e06007c0c */ /* 0x000fe2000c721270 */
[----:B0-----:R-:W-:Y:S01]  /*42830*/  VIADD R8, R8, UR15 ;  /* 0x0000000f08087c36 */ /* 0x001fe20008000000 */
[----:B------:R-:W-:-:S04]  /*42840*/  ULDC UR15, c[0x0][0x248] ;  /* 0x00009200000f7ab9 */ /* 0x000fc80000000800 */
[----:B------:R0:W-:Y:S01]  /*42850*/  STL [R1+0x858], R8 ;  /* 0x0008580801007387 */ /* 0x0001e20000100800 */
[----:B------:R-:W-:Y:S01]  /*42860*/  ISETP.LT.AND P0, PT, R5, UR25, !P0 ;  /* 0x0000001905007c0c */ /* 0x000fe2000c701270 */
[----:B0-----:R-:W-:Y:S01]  /*42870*/  VIADD R8, R8, UR15 ;  /* 0x0000000f08087c36 */ /* 0x001fe20008000000 */
[----:B------:R-:W-:Y:S01]  /*42880*/  ULDC UR15, c[0x0][0x248] ;  /* 0x00009200000f7ab9 */ /* 0x000fe20000000800 */
[----:B------:R-:W-:-:S03]  /*42890*/  LOP3.LUT R51, R51, 0xffffffbf, RZ, 0xc0, !PT ;  /* 0xffffffbf33337812 */ /* 0x000fc600078ec0ff */
[----:B------:R0:W-:Y:S01]  /*428a0*/  STL [R1+0x85c], R8 ;  /* 0x00085c0801007387 */ /* 0x0001e20000100800 */
[----:B------:R-:W-:Y:S01]  /*428b0*/  @P1 LOP3.LUT R51, R51, 0x40, RZ, 0xfc, !PT ;  /* 0x0000004033331812 */ /* 0x000fe200078efcff */
[----:B0-----:R-:W-:Y:S01]  /*428c0*/  VIADD R8, R8, UR15 ;  /* 0x0000000f08087c36 */ /* 0x001fe20008000000 */
[----:B------:R-:W-:-:S04]  /*428d0*/  ULDC UR15, c[0x0][0x248] ;  /* 0x00009200000f7ab9 */ /* 0x000fc80000000800 */
[----:B------:R0:W-:Y:S01]  /*428e0*/  STL [R1+0x860], R8 ;  /* 0x0008600801007387 */ /* 0x0001e20000100800 */
[----:B------:R-:W-:Y:S01]  /*428f0*/  LOP3.LUT R51, R51, 0xffffffdf, RZ, 0xc0, !PT ;  /* 0xffffffdf33337812 */ /* 0x000fe200078ec0ff */
[----:B------:R-:W-:Y:S02]  /*42900*/  VIADD R2, R4, 0xd8 ;  /* 0x000000d804027836 */ /* 0x000fe40000000000 */
[----:B0-----:R-:W-:Y:S01]  /*42910*/  VIADD R8, R8, UR15 ;  /* 0x0000000f08087c36 */ /* 0x001fe20008000000 */
[----:B------:R-:W-:Y:S01]  /*42920*/  ULDC UR15, c[0x0][0x248] ;  /* 0x00009200000f7ab9 */ /* 0x000fe20000000800 */
[----:B------:R-:W-:-:S03]  /*42930*/  @P0 LOP3.LUT R51, R51, 0x20, RZ, 0xfc, !PT ;  /* 0x0000002033330812 */ /* 0x000fc600078efcff */
[----:B------:R0:W-:Y:S01]  /*42940*/  STL [R1+0x864], R8 ;  /* 0x0008640801007387 */ /* 0x0001e20000100800 */
[----:B------:R-:W-:Y:S01]  /*42950*/  ISETP.GE.AND P0, PT, R2, UR13, PT ;  /* 0x0000000d02007c0c */ /* 0x000fe2000bf06270 */
[----:B0-----:R-:W-:-:S03]  /*42960*/  VIADD R8, R8, UR15 ;  /* 0x0000000f08087c36 */ /* 0x001fc60008000000 */
[----:B------:R-:W-:Y:S02]  /*42970*/  ISETP.LT.AND P1, PT, R6, UR30, !P0 ;  /* 0x0000001e06007c0c */ /* 0x000fe4000c721270 */
[----:B------:R-:W-:Y:S01]  /*42980*/  LOP3.LUT R51, R51, 0xfffffffb, RZ, 0xc0, !PT ;  /* 0xfffffffb33337812 */ /* 0x000fe200078ec0ff */
[----:B------:R-:W-:Y:S01]  /*42990*/  VIADD R2, R4, 0xd7 ;  /* 0x000000d704027836 */ /* 0x000fe20000000000 */
[----:B------:R0:W-:Y:S01]  /*429a0*/  STL [R1+0x868], R8 ;  /* 0x0008680801007387 */ /* 0x0001e20000100800 */
[----:B------:R-:W-:Y:S01]  /*429b0*/  ULDC.64 UR14, c[0x0][0x228] ;  /* 0x00008a00000e7ab9 */ /* 0x000fe20000000a00 */
[----:B------:R-:W-:Y:S01]  /*429c0*/  ULDC.64 UR30, c[0x0][0x228] ;  /* 0x00008a00001e7ab9 */ /* 0x000fe20000000a00 */
[----:B0-----:R-:W-:Y:S01]  /*429d0*/  VIADD R8, R8, UR10 ;  /* 0x0000000a08087c36 */ /* 0x001fe20008000000 */
[----:B------:R-:W-:-:S04]  /*429e0*/  ULDC UR10, c[0x0][0x248] ;  /* 0x00009200000a7ab9 */ /* 0x000fc80000000800 */
[----:B------:R0:W-:Y:S01]  /*429f0*/  STL [R1+0x86c], R8 ;  /* 0x00086c0801007387 */ /* 0x0001e20000100800 */
[----:B------:R-:W-:Y:S01]  /*42a00*/  @P1 LOP3.LUT R51, R51, 0x4, RZ, 0xfc, !PT ;  /* 0x0000000433331812 */ /* 0x000fe200078efcff */
[----:B0-----:R-:W-:Y:S01]  /*42a10*/  VIADD R8, R8, UR10 ;  /* 0x0000000a08087c36 */ /* 0x001fe20008000000 */
[----:B------:R-:W-:Y:S02]  /*42a20*/  ULDC.64 UR10, c[0x0][0x228] ;  /* 0x00008a00000a7ab9 */ /* 0x000fe40000000a00 */
[----:B------:R-:W-:Y:S02]  /*42a30*/  ISETP.LT.AND P0, PT, R5, UR10, !P0 ;  /* 0x0000000a05007c0c */ /* 0x000fe4000c701270 */
[----:B------:R-:W-:-:S11]  /*42a40*/  LOP3.LUT R51, R51, 0xfffffffd, RZ, 0xc0, !PT ;  /* 0xfffffffd33337812 */ /* 0x000fd600078ec0ff */
[----:B------:R-:W-:Y:S02]  /*42a50*/  @P0 LOP3.LUT R51, R51, 0x2, RZ, 0xfc, !PT ;  /* 0x0000000233330812 */ /* 0x000fe400078efcff */
[----:B------:R-:W-:Y:S01]  /*42a60*/  ISETP.GE.AND P0, PT, R2, UR55, PT ;  /* 0x0000003702007c0c */ /* 0x000fe2000bf06270 */
[----:B------:R-:W-:Y:S01]  /*42a70*/  VIADD R2, R4, 0xd6 ;  /* 0x000000d604027836 */ /* 0x000fe20000000000 */
[----:B------:R-:W-:Y:S01]  /*42a80*/  LOP3.LUT R51, R51, 0xfffffffe, RZ, 0xc0, !PT ;  /* 0xfffffffe33337812 */ /* 0x000fe200078ec0ff */
[----:B------:R0:W-:Y:S01]  /*42a90*/  STL [R1+0x870], R8 ;  /* 0x0008700801007387 */ /* 0x0001e20000100800 */
[----:B------:R-:W-:Y:S01]  /*42aa0*/  ISETP.LT.AND P1, PT, R6, UR28, !P0 ;  /* 0x0000001c06007c0c */ /* 0x000fe2000c721270 */
[----:B------:R-:W-:Y:S01]  /*42ab0*/  ULDC UR55, c[0x0][0x228] ;  /* 0x00008a0000377ab9 */ /* 0x000fe20000000800 */
[----:B------:R-:W-:-:S13]  /*42ac0*/  ISETP.LT.AND P0, PT, R5, UR14, !P0 ;  /* 0x0000000e05007c0c */ /* 0x000fda000c701270 */
[----:B------:R-:W-:Y:S02]  /*42ad0*/  @P0 LOP3.LUT R52, R52, 0x80000000, RZ, 0xfc, !PT ;  /* 0x8000000034340812 */ /* 0x000fe400078efcff */
[----:B------:R-:W-:Y:S02]  /*42ae0*/  ISETP.GE.AND P0, PT, R2, UR53, PT ;  /* 0x0000003502007c0c */ /* 0x000fe4000bf06270 */
[----:B------:R-:W-:Y:S02]  /*42af0*/  @P1 LOP3.LUT R51, R51, 0x1, RZ, 0xfc, !PT ;  /* 0x0000000133331812 */ /* 0x000fe400078efcff */
[----:B------:R-:W-:Y:S01]  /*42b00*/  LOP3.LUT R52, R52, 0xbfffffff, RZ, 0xc0, !PT ;  /* 0xbfffffff34347812 */ /* 0x000fe200078ec0ff */
[----:B------:R-:W-:Y:S01]  /*42b10*/  VIADD R2, R4, 0xd5 ;  /* 0x000000d504027836 */ /* 0x000fe20000000000 */
[----:B------:R-:W-:Y:S01]  /*42b20*/  ISETP.LT.AND P1, PT, R6, UR21, !P0 ;  /* 0x0000001506007c0c */ /* 0x000fe2000c721270 */
[----:B------:R-:W-:Y:S01]  /*42b30*/  ULDC.64 UR20, c[0x0][0x228] ;  /* 0x00008a0000147ab9 */ /* 0x000fe20000000a00 */
[----:B------:R-:W-:Y:S01]  /*42b40*/  ISETP.LT.AND P0, PT, R5, UR30, !P0 ;  /* 0x0000001e05007c0c */ /* 0x000fe2000c701270 */
[----:B0-----:R-:W-:Y:S01]  /*42b50*/  VIADD R8, R8, UR5 ;  /* 0x0000000508087c36 */ /* 0x001fe20008000000 */
[----:B------:R-:W-:Y:S01]  /*42b60*/  ULDC UR5, c[0x0][0x248] ;  /* 0x0000920000057ab9 */ /* 0x000fe20000000800 */
[----:B------:R-:W-:-:S08]  /*42b70*/  ULDC.64 UR52, c[0x0][0x228] ;  /* 0x00008a0000347ab9 */ /* 0x000fd00000000a00 */
        /* <DEDUP_REMOVED lines=9> */
[----:B------:R-:W-:-:S10]  /*42c10*/  ULDC UR49, c[0x0][0x228] ;  /* 0x00008a0000317ab9 */ /* 0x000fd40000000800 */
[----:B------:R-:W-:-:S04]  /*42c20*/  @P1 LOP3.LUT R52, R52, 0x10000000, RZ, 0xfc, !PT ;  /* 0x1000000034341812 */ /* 0x000fc800078efcff */
[----:B------:R-:W-:-:S04]  /*42c30*/  LOP3.LUT R52, R52, 0xf7ffffff, RZ, 0xc0, !PT ;  /* 0xf7ffffff34347812 */ /* 0x000fc800078ec0ff */
[----:B------:R-:W-:Y:S02]  /*42c40*/  @P0 LOP3.LUT R52, R52, 0x8000000, RZ, 0xfc, !PT ;  /* 0x0800000034340812 */ /* 0x000fe400078efcff */
[----:B------:R-:W-:Y:S02]  /*42c50*/  ISETP.GE.AND P0, PT, R2, UR43, PT ;  /* 0x0000002b02007c0c */ /* 0x000fe4000bf06270 */
[----:B------:R-:W-:Y:S01]  /*42c60*/  LOP3.LUT R52, R52, 0xfbffffff, RZ, 0xc0, !PT ;  /* 0xfbffffff34347812 */ /* 0x000fe200078ec0ff */
[----:B------:R-:W-:Y:S01]  /*42c70*/  VIADD R2, R4, 0xd3 ;  /* 0x000000d304027836 */ /* 0x000fe20000000000 */
[----:B------:R-:W-:Y:S01]  /*42c80*/  ISETP.LT.AND P1, PT, R6, UR46, !P0 ;  /* 0x0000002e06007c0c */ /* 0x000fe2000c721270 */
[----:B------:R-:W-:Y:S01]  /*42c90*/  ULDC.64 UR46, c[0x0][0x228] ;  /* 0x00008a00002e7ab9 */ /* 0x000fe20000000a00 */
[----:B------:R-:W-:Y:S01]  /*42ca0*/  ISETP.LT.AND P0, PT, R5, UR44, !P0 ;  /* 0x0000002c05007c0c */ /* 0x000fe2000c701270 */
[----:B0-----:R-:W-:Y:S01]  /*42cb0*/  VIADD R8, R8, UR5 ;  /* 0x0000000508087c36 */ /* 0x001fe20008000000 */
[----:B------:R-:W-:Y:S01]  /*42cc0*/  ULDC UR5, c[0x0][0x248] ;  /* 0x0000920000057ab9 */ /* 0x000fe20000000800 */
[----:B------:R-:W-:-:S08]  /*42cd0*/  ULDC UR43, c[0x0][0x228] ;  /* 0x00008a00002b7ab9 */ /* 0x000fd00000000800 */
[----:B------:R-:W-:-:S04]  /*42ce0*/  @P1 LOP3.LUT R52, R52, 0x4000000, RZ, 0xfc, !PT ;  /* 0x0400000034341812 */ /* 0x000fc800078efcff */
[----:B------:R-:W-:-:S04]  /*42cf0*/  LOP3.LUT R52, R52, 0xfdffffff, RZ, 0xc0, !PT ;  /* 0xfdffffff34347812 */ /* 0x000fc800078ec0ff */
[----:B------:R-:W-:Y:S02]  /*42d00*/  @P0 LOP3.LUT R52, R52, 0x2000000, RZ, 0xfc, !PT ;  /* 0x0200000034340812 */ /* 0x000fe400078efcff */
[----:B------:R-:W-:-:S04]  /*42d10*/  ISETP.GE.AND P0, PT, R2, UR37, PT ;  /* 0x0000002502007c0c */ /* 0x000fc8000bf06270 */
[----:B------:R-:W-:Y:S02]  /*42d20*/  ISETP.LT.AND P1, PT, R6, UR22, !P0 ;  /* 0x0000001606007c0c */ /* 0x000fe4000c721270 */
[----:B------:R-:W-:Y:S02]  /*42d30*/  ISETP.LT.AND P0, PT, R5, UR46, !P0 ;  /* 0x0000002e05007c0c */ /* 0x000fe4000c701270 */
[----:B------:R-:W-:Y:S01]  /*42d40*/  LOP3.LUT R52, R52, 0xfeffffff, RZ, 0xc0, !PT ;  /* 0xfeffffff34347812 */ /* 0x000fe200078ec0ff */
[----:B------:R-:W-:Y:S01]  /*42d50*/  VIADD R2, R4, 0xd2 ;  /* 0x000000d204027836 */ /* 0x000fe20000000000 */
[----:B------:R0:W-:Y:S01]  /*42d60*/  STL [R1+0x878], R8 ;  /* 0x0008780801007387 */ /* 0x0001e20000100800 */
[----:B------:R-:W-:-:S06]  /*42d70*/  ULDC UR46, c[0x0][0x228] ;  /* 0x00008a00002e7ab9 */ /* 0x000fcc0000000800 */
[----:B------:R-:W-:-:S04]  /*42d80*/  @P1 LOP3.LUT R52, R52, 0x1000000, RZ, 0xfc, !PT ;  /* 0x0100000034341812 */ /* 0x000fc800078efcff */
[----:B------:R-:W-:-:S04]  /*42d90*/  LOP3.LUT R52, R52, 0xff7fffff, RZ, 0xc0, !PT ;  /* 0xff7fffff34347812 */ /* 0x000fc800078ec0ff */
[----:B------:R-:W-:Y:S02]  /*42da0*/  @P0 LOP3.LUT R52, R52, 0x800000, RZ, 0xfc, !PT ;  /* 0x0080000034340812 */ /* 0x000fe400078efcff */
[----:B------:R-:W-:-:S04]  /*42db0*/  ISETP.GE.AND P0, PT, R2, UR33, PT ;  /* 0x0000002102007c0c */ /* 0x000fc8000bf06270 */
[----:B------:R-:W-:Y:S02]  /*42dc0*/  ISETP.LT.AND P1, PT, R6, UR58, !P0 ;  /* 0x0000003a06007c0c */ /* 0x000fe4000c721270 */
[----:B------:R-:W-:Y:S01]  /*42dd0*/  LOP3.LUT R52, R52, 0xffbfffff, RZ, 0xc0, !PT ;  /* 0xffbfffff34347812 */ /* 0x000fe200078ec0ff */
[----:B------:R-:W-:Y:S01]  /*42de0*/  VIADD R2, R4, 0xd1 ;  /* 0x000000d104027836 */ /* 0x000fe20000000000 */
[----:B------:R-:W-:Y:S01]  /*42df0*/  ISETP.LT.AND P0, PT, R5, UR50, !P0 ;  /* 0x0000003205007c0c */ /* 0x000fe2000c701270 */
[----:B0-----:R-:W-:Y:S01]  /*42e00*/  VIADD R8, R8, UR5 ;  /* 0x0000000508087c36 */ /* 0x001fe20008000000 */
[----:B------:R-:W-:Y:S01]  /*42e10*/  ULDC UR5, c[0x0][0x248] ;  /* 0x0000920000057ab9 */ /* 0x000fe20000000800 */
[----:B------:R-:W-:Y:S01]  /*42e20*/  ULDC UR58, c[0x0][0x228] ;  /* 0x00008a00003a7ab9 */ /* 0x000fe20000000800 */
[----:B------:R-:W-:-:S05]  /*42e30*/  ULDC UR50, c[0x0][0x228] ;  /* 0x00008a0000327ab9 */ /* 0x000fca0000000800 */
[----:B------:R-:W-:-:S04]  /*42e40*/  @P1 LOP3.LUT R52, R52, 0x400000, RZ, 0xfc, !PT ;  /* 0x0040000034341812 */ /* 0x000fc800078efcff */
[----:B------:R-:W-:-:S04]  /*42e50*/  LOP3.LUT R52, R52, 0xffdfffff, RZ, 0xc0, !PT ;  /* 0xffdfffff34347812 */ /* 0x000fc800078ec0ff */
[----:B------:R-:W-:Y:S02]  /*42e60*/  @P0 LOP3.LUT R52, R52, 0x200000, RZ, 0xfc, !PT ;  /* 0x0020000034340812 */ /* 0x000fe400078efcff */
[----:B------:R-:W-:Y:S02]  /*42e70*/  ISETP.GE.AND P0, PT, R2, UR11, PT ;  /* 0x0000000b02007c0c */ /* 0x000fe4000bf06270 */
[----:B------:R-:W-:Y:S01]  /*42e80*/  LOP3.LUT R52, R52, 0xffefffff, RZ, 0xc0, !PT ;  /* 0xffefffff34347812 */ /* 0x000fe200078ec0ff */
[----:B------:R0:W-:Y:S01]  /*42e90*/  STL [R1+0x87c], R8 ;  /* 0x00087c0801007387 */ /* 0x0001e20000100800 */
[----:B------:R-:W-:Y:S01]  /*42ea0*/  ISETP.LT.AND P1, PT, R6, UR57, !P0 ;  /* 0x0000003906007c0c */ /* 0x000fe2000c721270 */
[----:B------:R-:W-:Y:S01]  /*42eb0*/  VIADD R2, R4, 0xd0 ;  /* 0x000000d004027836 */ /* 0x000fe20000000000 */
[----:B------:R-:W-:Y:S01]  /*42ec0*/  ISETP.LT.AND P0, PT, R5, UR52, !P0 ;  /* 0x0000003405007c0c */ /* 0x000fe2000c701270 */
[----:B------:R-:W-:Y:S01]  /*42ed0*/  ULDC UR57, c[0x0][0x228] ;  /* 0x00008a0000397ab9 */ /* 0x000fe20000000800 */
[----:B------:R-:W-:Y:S01]  /*42ee0*/  ULDC.64 UR10, c[0x0][0x228] ;  /* 0x00008a00000a7ab9 */ /* 0x000fe20000000a00 */
[----:B------:R-:W-:Y:S01]  /*42ef0*/  ULDC UR52, c[0x0][0x228] ;  /* 0x00008a0000347ab9 */ /* 0x000fe20000000800 */
[----:B0-----:R-:W-:Y:S01]  /*42f00*/  VIADD R8, R8, UR5 ;  /* 0x0000000508087c36 */ /* 0x001fe20008000000 */
[----:B------:R-:W-:-:S06]  /*42f10*/  ULDC UR5, c[0x0][0x248] ;  /* 0x0000920000057ab9 */ /* 0x000fcc0000000800 */
[----:B------:R-:W-:Y:S01]  /*42f20*/  @P1 LOP3.LUT R52, R52, 0x100000, RZ, 0xfc, !PT ;  /* 0x0010000034341812 */ /* 0x000fe200078efcff */
[----:B------:R0:W-:Y:S03]  /*42f30*/  STL [R1+0x880], R8 ;  /* 0x0008800801007387 */ /* 0x0001e60000100800 */
[----:B------:R-:W-:-:S04]  /*42f40*/  LOP3.LUT R52, R52, 0xfff7ffff, RZ, 0xc0, !PT ;  /* 0xfff7ffff34347812 */ /* 0x000fc800078ec0ff */
        /* <DEDUP_REMOVED lines=10> */
[----:B------:R-:W-:Y:S01]  /*42ff0*/  ISETP.LT.AND P0, PT, R5, UR10, !P0 ;  /* 0x0000000a05007c0c */ /* 0x000fe2000c701270 */
[----:B------:R-:W-:Y:S01]  /*43000*/  ULDC UR5, c[0x0][0x248] ;  /* 0x0000920000057ab9 */ /* 0x000fe20000000800 */
[----:B------:R-:W-:Y:S02]  /*43010*/  ULDC UR57, c[0x0][0x228] ;  /* 0x00008a0000397ab9 */ /* 0x000fe40000000800 */
[----:B------:R0:W-:Y:S03]  /*43020*/  STL [R1+0x888], R8 ;  /* 0x0008880801007387 */ /* 0x0001e60000100800 */
[----:B------:R-:W-:Y:S01]  /*43030*/  @P1 LOP3.LUT R52, R52, 0x40000, RZ, 0xfc, !PT ;  /* 0x0004000034341812 */ /* 0x000fe200078efcff */
[----:B0-----:R-:W-:Y:S01]  /*43040*/  VIADD R8, R8, UR7 ;  /* 0x0000000708087c36 */ /* 0x001fe20008000000 */
[----:B------:R-:W-:-:S04]  /*43050*/  ULDC UR7, c[0x0][0x248] ;  /* 0x0000920000077ab9 */ /* 0x000fc80000000800 */
[----:B------:R0:W-:Y:S01]  /*43060*/  STL [R1+0x88c], R8 ;  /* 0x00088c0801007387 */ /* 0x0001e20000100800 */
[----:B------:R-:W-:Y:S01]  /*43070*/  LOP3.LUT R52, R52, 0xfffdffff, RZ, 0xc0, !PT ;  /* 0xfffdffff34347812 */ /* 0x000fe200078ec0ff */
[----:B0-----:R-:W-:Y:S01]  /*43080*/  VIADD R8, R8, UR5 ;  /* 0x0000000508087c36 */ /* 0x001fe20008000000 */
[----:B------:R-:W-:-:S04]  /*43090*/  ULDC UR5, c[0x0][0x248] ;  /* 0x0000920000057ab9 */ /* 0x000fc80000000800 */
[----:B------:R0:W-:Y:S01]  /*430a0*/  STL [R1+0x890], R8 ;  /* 0x0008900801007387 */ /* 0x0001e20000100800 */
        /* <DEDUP_REMOVED lines=9> */
[----:B------:R-:W-:Y:S01]  /*43140*/  ULDC.64 UR30, c[0x0][0x228] ;  /* 0x00008a00001e7ab9 */ /* 0x000fe20000000a00 */
[----:B0-----:R-:W-:Y:S01]  /*43150*/  VIADD R8, R8, UR5 ;  /* 0x0000000508087c36 */ /* 0x001fe20008000000 */
[----:B------:R-:W-:-:S04]  /*43160*/  ULDC UR5, c[0x0][0x248] ;  /* 0x0000920000057ab9 */ /* 0x000fc80000000800 */
[----:B------:R0:W-:Y:S01]  /*43170*/  STL [R1+0x898], R8 ;  /* 0x0008980801007387 */ /* 0x0001e20000100800 */
[----:B------:R-:W-:Y:S01]  /*43180*/  ISETP.LT.AND P0, PT, R5, UR14, !P0 ;  /* 0x0000000e05007c0c */ /* 0x000fe2000c701270 */
        /* <DEDUP_REMOVED lines=14> */
[----:B------:R-:W-:Y:S01]  /*43270*/  ULDC.64 UR20, c[0x0][0x228] ;  /* 0x00008a0000147ab9 */ /* 0x000fe20000000a00 */
[----:B------:R0:W-:Y:S01]  /*43280*/  STL [R1+0x8a4], R8 ;  /* 0x0008a40801007387 */ /* 0x0001e20000100800 */
[----:B------:R-:W-:Y:S01]  /*43290*/  ISETP.LT.AND P1, PT, R6, UR57, !P0 ;  /* 0x0000003906007c0c */ /* 0x000fe2000c721270 */
[----:B------:R-:W-:Y:S01]  /*432a0*/  ULDC UR57, c[0x0][0x228] ;  /* 0x00008a0000397ab9 */ /* 0x000fe20000000800 */
        /* <DEDUP_REMOVED lines=24> */
[----:B------:R-:W-:Y:S01]  /*43430*/  ULDC.64 UR44, c[0x0][0x228] ;  /* 0x00008a00002c7ab9 */ /* 0x000fe20000000a00 */
[----:B------:R-:W-:Y:S01]  /*43440*/  ULDC UR57, c[0x0][0x228] ;  /* 0x00008a0000397ab9 */ /* 0x000fe20000000800 */
        /* <DEDUP_REMOVED lines=19> */
[----:B------:R-:W-:Y:S01]  /*43580*/  ULDC.64 UR16, c[0x0][0x228] ;  /* 0x00008a0000107ab9 */ /* 0x000fe20000000a00 */
        /* <DEDUP_REMOVED lines=47> */
[----:B------:R-:W-:Y:S01]  /*43880*/  ULDC UR53, c[0x0][0x228] ;  /* 0x00008a0000357ab9 */ /* 0x000fe20000000800 */
[----:B0-----:R-:W-:-:S06]  /*43890*/  VIADD R8, R8, UR5 ;  /* 0x0000000508087c36 */ /* 0x001fcc0008000000 */
[----:B------:R-:W-:Y:S01]  /*438a0*/  @P1 LOP3.LUT R52, R52, 0x40, RZ, 0xfc, !PT ;  /* 0x0000004034341812 */ /* 0x000fe200078efcff */
[----:B------:R-:W-:Y:S01]  /*438b0*/  ULDC UR5, c[0x0][0x248] ;  /* 0x0000920000057ab9 */ /* 0x000fe20000000800 */
[----:B------:R0:W-:Y:S02]  /*438c0*/  STL [R1+0x8f0], R8 ;  /* 0x0008f00801007387 */ /* 0x0001e40000100800 */
[----:B0-----:R-:W-:Y:S01]  /*438d0*/  VIADD R8, R8, UR6 ;  /* 0x0000000608087c36 */ /* 0x001fe20008000000 */
[----:B------:R-:W-:Y:S02]  /*438e0*/  ULDC.64 UR6, c[0x0][0x228] ;  /* 0x00008a0000067ab9 */ /* 0x000fe40000000a00 */
[----:B------:R-:W-:Y:S01]  /*438f0*/  ISETP.LT.AND P0, PT, R5, UR6, !P0 ;  /* 0x0000000605007c0c */ /* 0x000fe2000c701270 */
[----:B------:R-:W-:Y:S01]  /*43900*/  ULDC UR6, c[0x0][0x248] ;  /* 0x0000920000067ab9 */ /* 0x000fe20000000800 */
[----:B------:R-:W-:-:S11]  /*43910*/  LOP3.LUT R52, R52, 0xffffffdf, RZ, 0xc0, !PT ;  /* 0xffffffdf34347812 */ /* 0x000fd600078ec0ff */
[----:B------:R-:W-:Y:S02]  /*43920*/  @P0 LOP3.LUT R52, R52, 0x20, RZ, 0xfc, !PT ;  /* 0x0000002034340812 */ /* 0x000fe400078efcff */
[----:B------:R-:W-:Y:S02]  /*43930*/  ISETP.GE.AND P0, PT, R2, UR11, PT ;  /* 0x0000000b02007c0c */ /* 0x000fe4000bf06270 */
[----:B------:R-:W-:Y:S01]  /*43940*/  LOP3.LUT R52, R52, 0xffffffef, RZ, 0xc0, !PT ;  /* 0xffffffef34347812 */ /* 0x000fe200078ec0ff */
[----:B------:R-:W-:Y:S01]  /*43950*/  VIADD R2, R4, 0xc8 ;  /* 0x000000c804027836 */ /* 0x000fe20000000000 */
[----:B------:R-:W-:Y:S01]  /*43960*/  ISETP.LT.AND P1, PT, R6, UR32, !P0 ;  /* 0x0000002006007c0c */ /* 0x000fe2000c721270 */
[----:B------:R-:W-:Y:S01]  /*43970*/  ULDC.64 UR10, c[0x0][0x228] ;  /* 0x00008a00000a7ab9 */ /* 0x000fe20000000a00 */
[----:B------:R-:W-:Y:S01]  /*43980*/  ISETP.LT.AND P0, PT, R5, UR26, !P0 ;  /* 0x0000001a05007c0c */ /* 0x000fe2000c701270 */
[----:B------:R0:W-:Y:S01]  /*43990*/  STL [R1+0x8f4], R8 ;  /* 0x0008f40801007387 */ /* 0x0001e20000100800 */
[----:B------:R-:W-:-:S09]  /*439a0*/  ULDC.64 UR32, c[0x0][0x228] ;  /* 0x00008a0000207ab9 */ /* 0x000fd20000000a00 */
        /* <DEDUP_REMOVED lines=9> */
[----:B------:R-:W-:Y:S01]  /*43a40*/  ULDC.64 UR24, c[0x0][0x228] ;  /* 0x00008a0000187ab9 */ /* 0x000fe20000000a00 */
[----:B0-----:R-:W-:Y:S01]  /*43a50*/  VIADD R8, R8, UR5 ;  /* 0x0000000508087c36 */ /* 0x001fe20008000000 */
[----:B------:R-:W-:Y:S01]  /*43a60*/  ULDC UR5, c[0x0][0x248] ;  /* 0x0000920000057ab9 */ /* 0x000fe20000000800 */
[----:B------:R-:W-:-:S07]  /*43a70*/  ULDC UR10, c[0x0][0x248] ;  /* 0x00009200000a7ab9 */ /* 0x000fce0000000800 */
[----:B------:R-:W-:-:S04]  /*43a80*/  @P1 LOP3.LUT R52, R52, 0x4, RZ, 0xfc, !PT ;  /* 0x0000000434341812 */ /* 0x000fc800078efcff */
[----:B------:R-:W-:-:S04]  /*43a90*/  LOP3.LUT R52, R52, 0xfffffffd, RZ, 0xc0, !PT ;  /* 0xfffffffd34347812 */ /* 0x000fc800078ec0ff */
[----:B------:R-:W-:Y:S02]  /*43aa0*/  @P0 LOP3.LUT R52, R52, 0x2, RZ, 0xfc, !PT ;  /* 0x0000000234340812 */ /* 0x000fe400078efcff */
[----:B------:R-:W-:Y:S01]  /*43ab0*/  ISETP.GE.AND P0, PT, R2, UR31, PT ;  /* 0x0000001f02007c0c */ /* 0x000fe2000bf06270 */
[----:B------:R-:W-:Y:S01]  /*43ac0*/  VIADD R2, R4, 0xc6 ;  /* 0x000000c604027836 */ /* 0x000fe20000000000 */
[----:B------:R-:W-:Y:S01]  /*43ad0*/  LOP3.LUT R52, R52, 0xfffffffe, RZ, 0xc0, !PT ;  /* 0xfffffffe34347812 */ /* 0x000fe200078ec0ff */
[----:B------:R0:W-:Y:S01]  /*43ae0*/  STL [R1+0x8f8], R8 ;  /* 0x0008f80801007387 */ /* 0x0001e20000100800 */
[----:B------:R-:W-:Y:S01]  /*43af0*/  ISETP.LT.AND P1, PT, R6, UR18, !P0 ;  /* 0x0000001206007c0c */ /* 0x000fe2000c721270 */
[----:B------:R-:W-:Y:S01]  /*43b00*/  ULDC.64 UR30, c[0x0][0x228] ;  /* 0x00008a00001e7ab9 */ /* 0x000fe20000000a00 */
[----:B------:R-:W-:Y:S01]  /*43b10*/  ISETP.LT.AND P0, PT, R5, UR14, !P0 ;  /* 0x0000000e05007c0c */ /* 0x000fe2000c701270 */
[----:B------:R-:W-:-:S12]  /*43b20*/  ULDC UR14, c[0x0][0x248] ;  /* 0x00009200000e7ab9 */ /* 0x000fd80000000800 */
        /* <DEDUP_REMOVED lines=33> */
[----:B------:R-:W-:Y:S01]  /*43d40*/  ULDC.64 UR16, c[0x0][0x228] ;  /* 0x00008a0000107ab9 */ /* 0x000fe20000000a00 */
[----:B------:R-:W-:-:S08]  /*43d50*/  ULDC.64 UR18, c[0x0][0x228] ;  /* 0x00008a0000127ab9 */ /* 0x000fd00000000a00 */
[----:B------:R-:W-:Y:S01]  /*43d60*/  @P1 LOP3.LUT R53, R53, 0x4000000, RZ, 0xfc, !PT ;  /* 0x0400000035351812 */ /* 0x000fe200078efcff */
[----:B------:R0:W-:Y:S01]  /*43d70*/  STL [R1+0x900], R8 ;  /* 0x0009000801007387 */ /* 0x0001e20000100800 */
[----:B------:R-:W-:Y:S02]  /*43d80*/  ULDC UR12, c[0x0][0x248] ;  /* 0x00009200000c7ab9 */ /* 0x000fe40000000800 */
[----:B------:R-:W-:-:S04]  /*43d90*/  LOP3.LUT R53, R53, 0xfdffffff, RZ, 0xc0, !PT ;  /* 0xfdffffff35357812 */ /* 0x000fc800078ec0ff */
[----:B------:R-:W-:Y:S02]  /*43da0*/  @P0 LOP3.LUT R53, R53, 0x2000000, RZ, 0xfc, !PT ;  /* 0x0200000035350812 */ /* 0x000fe400078efcff */
[----:B------:R-:W-:Y:S01]  /*43db0*/  ISETP.GE.AND P0, PT, R2, UR7, PT ;  /* 0x0000000702007c0c */ /* 0x000fe2000bf06270 */
[----:B0-----:R-:W-:Y:S01]  /*43dc0*/  VIADD R8, R8, UR6 ;  /* 0x0000000608087c36 */ /* 0x001fe20008000000 */
[----:B------:R-:W-:Y:S01]  /*43dd0*/  LOP3.LUT R53, R53, 0xfeffffff, RZ, 0xc0, !PT ;  /* 0xfeffffff35357812 */ /* 0x000fe200078ec0ff */
[----:B------:R-:W-:Y:S01]  /*43de0*/  ULDC UR6, c[0x0][0x248] ;  /* 0x0000920000067ab9 */ /* 0x000fe20000000800 */
[----:B------:R-:W-:Y:S01]  /*43df0*/  ISETP.LT.AND P1, PT, R6, UR34, !P0 ;  /* 0x0000002206007c0c */ /* 0x000fe2000c721270 */
[----:B------:R-:W-:Y:S01]  /*43e00*/  VIADD R2, R4, 0xc2 ;  /* 0x000000c204027836 */ /* 0x000fe20000000000 */
[----:B------:R0:W-:Y:S01]  /*43e10*/  STL [R1+0x904], R8 ;  /* 0x0009040801007387 */ /* 0x0001e20000100800 */
[----:B------:R-:W-:Y:S01]  /*43e20*/  ISETP.LT.AND P0, PT, R5, UR16, !P0 ;  /* 0x0000001005007c0c */ /* 0x000fe2000c701270 */
[----:B------:R-:W-:Y:S01]  /*43e30*/  ULDC UR16, c[0x0][0x248] ;  /* 0x0000920000107ab9 */ /* 0x000fe20000000800 */
[----:B------:R-:W-:Y:S01]  /*43e40*/  ULDC UR7, c[0x0][0x228] ;  /* 0x00008a0000077ab9 */ /* 0x000fe20000000800 */
[----:B0-----:R-:W-:-:S07]  /*43e50*/  VIADD R8, R8, UR5 ;  /* 0x0000000508087c36 */ /* 0x001fce0008000000 */
[----:B------:R-:W-:Y:S01]  /*43e60*/  @P1 LOP3.LUT R53, R53, 0x1000000, RZ, 0xfc, !PT ;  /* 0x0100000035351812 */ /* 0x000fe200078efcff */
[----:B------:R-:W-:Y:S01]  /*43e70*/  ULDC UR5, c[0x0][0x248] ;  /* 0x0000920000057ab9 */ /* 0x000fe20000000800 */
[----:B------:R0:W-:Y:S02]  /*43e80*/  STL [R1+0x908], R8 ;  /* 0x0009080801007387 */ /* 0x0001e40000100800 */
        /* <DEDUP_REMOVED lines=15> */
[----:B------:R-:W-:Y:S01]  /*43f80*/  ULDC.64 UR36, c[0x0][0x228] ;  /* 0x00008a0000247ab9 */ /* 0x000fe20000000a00 */
[----:B0-----:R-:W-:-:S04]  /*43f90*/  VIADD R8, R8, UR6 ;  /* 0x0000000608087c36 */ /* 0x001fc80008000000 */
[----:B------:R-:W-:Y:S01]  /*43fa0*/  @P1 LOP3.LUT R53, R53, 0x400000, RZ, 0xfc, !PT ;  /* 0x0040000035351812 */ /* 0x000fe200078efcff */
[----:B------:R-:W-:Y:S01]  /*43fb0*/  ULDC UR6, c[0x0][0x248] ;  /* 0x0000920000067ab9 */ /* 0x000fe20000000800 */
        /* <DEDUP_REMOVED lines=17> */
[----:B0-----:R-:W-:Y:S01]  /*440d0*/  VIADD R8, R8, UR6 ;  /* 0x0000000608087c36 */ /* 0x001fe20008000000 */
[----:B------:R-:W-:Y:S01]  /*440e0*/  ISETP.LT.AND P0, PT, R5, UR22, !P0 ;  /* 0x0000001605007c0c */ /* 0x000fe2000c701270 */
[----:B------:R-:W-:-:S03]  /*440f0*/  ULDC UR6, c[0x0][0x228] ;  /* 0x00008a0000067ab9 */ /* 0x000fc60000000800 */
        /* <DEDUP_REMOVED lines=12> */
[----:B------:R-:W-:-:S04]  /*441c0*/  ULDC UR10, c[0x0][0x248] ;  /* 0x00009200000a7ab9 */ /* 0x000fc80000000800 */
[----:B------:R0:W-:Y:S01]  /*441d0*/  STL [R1+0x934], R8 ;  /* 0x0009340801007387 */ /* 0x0001e20000100800 */
[----:B------:R-:W-:Y:S02]  /*441e0*/  ISETP.LT.AND P1, PT, R6, UR29, !P0 ;  /* 0x0000001d06007c0c */ /* 0x000fe4000c721270 */
[----:B------:R-:W-:Y:S01]  /*441f0*/  LOP3.LUT R53, R53, 0xfffbffff, RZ, 0xc0, !PT ;  /* 0xfffbffff35357812 */ /* 0x000fe200078ec0ff */
[----:B------:R-:W-:Y:S02]  /*44200*/  VIADD R2, R4, 0xbf ;  /* 0x000000bf04027836 */ /* 0x000fe40000000000 */
[----:B0-----:R-:W-:Y:S01]  /*44210*/  VIADD R8, R8, UR10 ;  /* 0x0000000a08087c36 */ /* 0x001fe20008000000 */
[----:B------:R-:W-:Y:S01]  /*44220*/  ISETP.LT.AND P0, PT, R5, UR26, !P0 ;  /* 0x0000001a05007c0c */ /* 0x000fe2000c701270 */
[----:B------:R-:W-:Y:S01]  /*44230*/  ULDC.64 UR28, c[0x0][0x228] ;  /* 0x00008a00001c7ab9 */ /* 0x000fe20000000a00 */
[----:B------:R-:W-:Y:S02]  /*44240*/  ULDC UR10, c[0x0][0x228] ;  /* 0x00008a00000a7ab9 */ /* 0x000fe40000000800 */
        /* <DEDUP_REMOVED lines=21> */
[----:B------:R-:W-:Y:S01]  /*443a0*/  ULDC UR12, c[0x0][0x228] ;  /* 0x00008a00000c7ab9 */ /* 0x000fe20000000800 */
[----:B0-----:R-:W-:Y:S01]  /*443b0*/  VIADD R8, R8, UR14 ;  /* 0x0000000e08087c36 */ /* 0x001fe20008000000 */
[----:B------:R-:W-:-:S04]  /*443c0*/  ULDC UR14, c[0x0][0x248] ;  /* 0x00009200000e7ab9 */ /* 0x000fc80000000800 */
[----:B------:R0:W-:Y:S01]  /*443d0*/  STL [R1+0x94c], R8 ;  /* 0x00094c0801007387 */ /* 0x0001e20000100800 */
[----:B------:R-:W-:Y:S01]  /*443e0*/  @P1 LOP3.LUT R53, R53, 0x10000, RZ, 0xfc, !PT ;  /* 0x0001000035351812 */ /* 0x000fe200078efcff */
[----:B0-----:R-:W-:Y:S01]  /*443f0*/  VIADD R8, R8, UR14 ;  /* 0x0000000e08087c36 */ /* 0x001fe20008000000 */
[----:B------:R-:W-:Y:S02]  /*44400*/  ULDC.64 UR14, c[0x0][0x228] ;  /* 0x00008a00000e7ab9 */ /* 0x000fe40000000a00 */
[----:B------:R-:W-:Y:S01]  /*44410*/  ISETP.LT.AND P0, PT, R5, UR14, !P0 ;  /* 0x0000000e05007c0c */ /* 0x000fe2000c701270 */
[----:B------:R-:W-:Y:S01]  /*44420*/  ULDC UR14, c[0x0][0x228] ;  /* 0x00008a00000e7ab9 */ /* 0x000fe20000000800 */
[----:B------:R-:W-:-:S11]  /*44430*/  LOP3.LUT R53, R53, 0xffff7fff, RZ, 0xc0, !PT ;  /* 0xffff7fff35357812 */ /* 0x000fd600078ec0ff */
[----:B------:R-:W-:Y:S02]  /*44440*/  @P0 LOP3.LUT R53, R53, 0x8000, RZ, 0xfc, !PT ;  /* 0x0000800035350812 */ /* 0x000fe400078efcff */
[----:B------:R-:W-:-:S04]  /*44450*/  ISETP.GE.AND P0, PT, R2, UR21, PT ;  /* 0x0000001502007c0c */ /* 0x000fc8000bf06270 */
[----:B------:R-:W-:Y:S02]  /*44460*/  ISETP.LT.AND P1, PT, R6, UR40, !P0 ;  /* 0x0000002806007c0c */ /* 0x000fe4000c721270 */
[----:B------:R-:W-:Y:S02]  /*44470*/  ISETP.LT.AND P0, PT, R5, UR24, !P0 ;  /* 0x0000001805007c0c */ /* 0x000fe4000c701270 */
[----:B------:R-:W-:Y:S01]  /*44480*/  LOP3.LUT R53, R53, 0xffffbfff, RZ, 0xc0, !PT ;  /* 0xffffbfff35357812 */ /* 0x000fe200078ec0ff */
[----:B------:R0:W-:Y:S01]  /*44490*/  STL [R1+0x950], R8 ;  /* 0x0009500801007387 */ /* 0x0001e20000100800 */
[----:B------:R-:W-:Y:S01]  /*444a0*/  VIADD R2, R4, 0xbd ;  /* 0x000000bd04027836 */ /* 0x000fe20000000000 */
        /* <DEDUP_REMOVED lines=9> */
[----:B------:R-:W-:Y:S02]  /*44540*/  ISETP.LT.AND P1, PT, R6, UR42, !P0 ;  /* 0x0000002a06007c0c */ /* 0x000fe4000c721270 */
[----:B------:R-:W-:Y:S01]  /*44550*/  LOP3.LUT R53, R53, 0xffffefff, RZ, 0xc0, !PT ;  /* 0xffffefff35357812 */ /* 0x000fe200078ec0ff */
[----:B------:R-:W-:Y:S01]  /*44560*/  VIADD R2, R4, 0xbc ;  /* 0x000000bc04027836 */ /* 0x000fe20000000000 */
[----:B------:R0:W-:Y:S01]  /*44570*/  STL [R1+0x958], R8 ;  /* 0x0009580801007387 */ /* 0x0001e20000100800 */
[----:B------:R-:W-:Y:S01]  /*44580*/  ULDC UR16, c[0x0][0x228] ;  /* 0x00008a0000107ab9 */ /* 0x000fe20000000800 */
        /* <DEDUP_REMOVED lines=15> */
[----:B------:R0:W-:Y:S01]  /*44680*/  STL [R1+0x960], R8 ;  /* 0x0009600801007387 */ /* 0x0001e20000100800 */
[----:B------:R-:W-:Y:S01]  /*44690*/  ISETP.LT.AND P0, PT, R5, UR28, !P0 ;  /* 0x0000001c05007c0c */ /* 0x000fe2000c701270 */
[----:B------:R-:W-:Y:S01]  /*446a0*/  ULDC.64 UR40, c[0x0][0x228] ;  /* 0x00008a0000287ab9 */ /* 0x000fe20000000a00 */
[----:B------:R-:W-:-:S09]  /*446b0*/  ULDC UR17, c[0x0][0x228] ;  /* 0x00008a0000117ab9 */ /* 0x000fd20000000800 */
        /* <DEDUP_REMOVED lines=27> */
[----:B------:R-:W-:Y:S01]  /*44870*/  ISETP.GE.AND P0, PT, R2, UR27, PT ;  /* 0x0000001b02007c0c */ /* 0x000fe2000bf06270 */
[----:B0-----:R-:W-:Y:S01]  /*44880*/  VIADD R8, R8, UR20 ;  /* 0x0000001408087c36 */ /* 0x001fe20008000000 */
[----:B------:R-:W-:Y:S01]  /*44890*/  LOP3.LUT R53, R53, 0xffffffef, RZ, 0xc0, !PT ;  /* 0xffffffef35357812 */ /* 0x000fe200078ec0ff */
[----:B------:R-:W-:Y:S01]  /*448a0*/  VIADD R2, R4, 0xb8 ;  /* 0x000000b804027836 */ /* 0x000fe20000000000 */
[----:B------:R-:W-:Y:S01]  /*448b0*/  ISETP.LT.AND P1, PT, R6, UR56, !P0 ;  /* 0x0000003806007c0c */ /* 0x000fe2000c721270 */
[----:B------:R-:W-:Y:S01]  /*448c0*/  ULDC UR20, c[0x0][0x248] ;  /* 0x0000920000147ab9 */ /* 0x000fe20000000800 */
[----:B------:R-:W-:Y:S01]  /*448d0*/  ISETP.LT.AND P0, PT, R5, UR22, !P0 ;  /* 0x0000001605007c0c */ /* 0x000fe2000c701270 */
[----:B------:R0:W-:Y:S01]  /*448e0*/  STL [R1+0x968], R8 ;  /* 0x0009680801007387 */ /* 0x0001e20000100800 */
[----:B------:R-:W-:Y:S01]  /*448f0*/  ULDC.64 UR26, c[0x0][0x228] ;  /* 0x00008a00001a7ab9 */ /* 0x000fe20000000a00 */
[----:B------:R-:W-:Y:S01]  /*44900*/  ULDC UR22, c[0x0][0x248] ;  /* 0x0000920000167ab9 */ /* 0x000fe20000000800 */
[----:B------:R-:W-:Y:S01]  /*44910*/  ULDC UR56, c[0x0][0x228] ;  /* 0x00008a0000387ab9 */ /* 0x000fe20000000800 */
[----:B0-----:R-:W-:-:S06]  /*44920*/  VIADD R8, R8, UR18 ;  /* 0x0000001208087c36 */ /* 0x001fcc0008000000 */
[----:B------:R-:W-:Y:S01]  /*44930*/  @P1 LOP3.LUT R53, R53, 0x10, RZ, 0xfc, !PT ;  /* 0x0000001035351812 */ /* 0x000fe200078efcff */
[----:B------:R-:W-:Y:S01]  /*44940*/  ULDC UR18, c[0x0][0x248] ;  /* 0x0000920000127ab9 */ /* 0x000fe20000000800 */
[----:B------:R0:W-:Y:S02]  /*44950*/  STL [R1+0x96c], R8 ;  /* 0x00096c0801007387 */ /* 0x0001e40000100800 */
        /* <DEDUP_REMOVED lines=9> */
[----:B------:R-:W-:Y:S01]  /*449f0*/  ULDC UR15, c[0x0][0x228] ;  /* 0x00008a00000f7ab9 */ /* 0x000fe20000000800 */
        /* <DEDUP_REMOVED lines=9> */
[----:B------:R0:W-:Y:S01]  /*44a90*/  STL [R1+0x978], R8 ;  /* 0x0009780801007387 */ /* 0x0001e20000100800 */
[----:B------:R-:W-:Y:S01]  /*44aa0*/  LOP3.LUT R53, R53, 0xfffffffd, RZ, 0xc0, !PT ;  /* 0xfffffffd35357812 */ /* 0x000fe200078ec0ff */
[----:B0-----:R-:W-:Y:S01]  /*44ab0*/  VIADD R8, R8, UR20 ;  /* 0x0000001408087c36 */ /* 0x001fe20008000000 */
[----:B------:R-:W-:-:S04]  /*44ac0*/  ULDC UR20, c[0x0][0x248] ;  /* 0x0000920000147ab9 */ /* 0x000fc80000000800 */
[----:B------:R0:W-:Y:S01]  /*44ad0*/  STL [R1+0x97c], R8 ;  /* 0x00097c0801007387 */ /* 0x0001e20000100800 */
[----:B------:R-:W-:Y:S01]  /*44ae0*/  @P0 LOP3.LUT R53, R53, 0x2, RZ, 0xfc, !PT ;  /* 0x0000000235350812 */ /* 0x000fe200078efcff */
[----:B0-----:R-:W-:Y:S01]  /*44af0*/  VIADD R8, R8, UR20 ;  /* 0x0000001408087c36 */ /* 0x001fe20008000000 */
[----:B------:R-:W-:Y:S01]  /*44b00*/  ISETP.GE.AND P0, PT, R2, UR25, PT ;  /* 0x0000001902007c0c */ /* 0x000fe2000bf06270 */
[----:B------:R-:W-:-:S03]  /*44b10*/  ULDC UR20, c[0x0][0x228] ;  /* 0x00008a0000147ab9 */ /* 0x000fc60000000800 */
[----:B------:R0:W-:Y:S01]  /*44b20*/  STL [R1+0x980], R8 ;  /* 0x0009800801007387 */ /* 0x0001e20000100800 */
[----:B------:R-:W-:Y:S01]  /*44b30*/  ISETP.LT.AND P1, PT, R6, UR61, !P0 ;  /* 0x0000003d06007c0c */ /* 0x000fe2000c721270 */
[----:B------:R-:W-:Y:S01]  /*44b40*/  VIADD R2, R4, 0xb6 ;  /* 0x000000b604027836 */ /* 0x000fe20000000000 */
[----:B------:R-:W-:Y:S01]  /*44b50*/  ISETP.LT.AND P0, PT, R5, UR34, !P0 ;  /* 0x0000002205007c0c */ /* 0x000fe2000c701270 */
[----:B------:R-:W-:Y:S01]  /*44b60*/  ULDC UR61, c[0x0][0x228] ;  /* 0x00008a00003d7ab9 */ /* 0x000fe20000000800 */
[----:B0-----:R-:W-:Y:S01]  /*44b70*/  VIADD R8, R8, UR24 ;  /* 0x0000001808087c36 */ /* 0x001fe20008000000 */
[----:B------:R-:W-:-:S04]  /*44b80*/  ULDC UR24, c[0x0][0x248] ;  /* 0x0000920000187ab9 */ /* 0x000fc80000000800 */
[----:B------:R0:W-:Y:S02]  /*44b90*/  STL [R1+0x984], R8 ;  /* 0x0009840801007387 */ /* 0x0001e40000100800 */
[----:B0-----:R-:W-:Y:S01]  /*44ba0*/  VIADD R8, R8, UR24 ;  /* 0x0000001808087c36 */ /* 0x001fe20008000000 */
[----:B------:R-:W-:Y:S01]  /*44bb0*/  LOP3.LUT R53, R53, 0xfffffffe, RZ, 0xc0, !PT ;  /* 0xfffffffe35357812 */ /* 0x000fe200078ec0ff */
[----:B------:R-:W-:-:S03]  /*44bc0*/  ULDC UR24, c[0x0][0x248] ;  /* 0x0000920000187ab9 */ /* 0x000fc60000000800 */
[----:B------:R0:W-:Y:S01]  /*44bd0*/  STL [R1+0x988], R8 ;  /* 0x0009880801007387 */ /* 0x0001e20000100800 */
[----:B------:R-:W-:Y:S01]  /*44be0*/  @P0 LOP3.LUT R54, R54, 0x80000000, RZ, 0xfc, !PT ;  /* 0x8000000036360812 */ /* 0x000fe200078efcff */
[----:B0-----:R-:W-:Y:S01]  /*44bf0*/  VIADD R8, R8, UR22 ;  /* 0x0000001608087c36 */ /* 0x001fe20008000000 */
[----:B------:R-:W-:-:S04]  /*44c00*/  ULDC UR22, c[0x0][0x248] ;  /* 0x0000920000167ab9 */ /* 0x000fc80000000800 */
[----:B------:R0:W-:Y:S01]  /*44c10*/  STL [R1+0x98c], R8 ;  /* 0x00098c0801007387 */ /* 0x0001e20000100800 */
[----:B------:R-:W-:Y:S02]  /*44c20*/  ISETP.GE.AND P0, PT, R2, UR21, PT ;  /* 0x0000001502007c0c */ /* 0x000fe4000bf06270 */
[----:B------:R-:W-:Y:S01]  /*44c30*/  @P1 LOP3.LUT R53, R53, 0x1, RZ, 0xfc, !PT ;  /* 0x0000000135351812 */ /* 0x000fe200078efcff */
[----:B0-----:R-:W-:Y:S01]  /*44c40*/  VIADD R8, R8, UR22 ;  /* 0x0000001608087c36 */ /* 0x001fe20008000000 */
[----:B------:R-:W-:Y:S02]  /*44c50*/  ISETP.LT.AND P1, PT, R6, UR43, !P0 ;  /* 0x0000002b06007c0c */ /* 0x000fe4000c721270 */
[----:B------:R-:W-:Y:S01]  /*44c60*/  LOP3.LUT R54, R54, 0xbfffffff, RZ, 0xc0, !PT ;  /* 0xbfffffff36367812 */ /* 0x000fe200078ec0ff */
[----:B------:R-:W-:Y:S01]  /*44c70*/  VIADD R2, R4, 0xb5 ;  /* 0x000000b504027836 */ /* 0x000fe20000000000 */
[----:B------:R0:W-:Y:S01]  /*44c80*/  STL [R1+0x990], R8 ;  /* 0x0009900801007387 */ /* 0x0001e20000100800 */
[----:B------:R-:W-:Y:S01]  /*44c90*/  ULDC UR43, c[0x0][0x228] ;  /* 0x00008a00002b7ab9 */ /* 0x000fe20000000800 */
[----:B------:R-:W-:Y:S01]  /*44ca0*/  ULDC UR22, c[0x0][0x228] ;  /* 0x00008a0000167ab9 */ /* 0x000fe20000000800 */
        /* <DEDUP_REMOVED lines=37> */
[----:B0-----:R-:W-:Y:S01]  /*44f00*/  VIADD R8, R8, UR26 ;  /* 0x0000001a08087c36 */ /* 0x001fe20008000000 */
[----:B------:R-:W-:Y:S02]  /*44f10*/  ULDC UR26, c[0x0][0x248] ;  /* 0x00009200001a7ab9 */ /* 0x000fe40000000800 */
[----:B------:R-:W-:Y:S02]  /*44f20*/  @P0 LOP3.LUT R54, R54, 0x2000000, RZ, 0xfc, !PT ;  /* 0x0200000036360812 */ /* 0x000fe400078efcff */
        /* <DEDUP_REMOVED lines=35> */
[----:B------:R-:W-:Y:S01]  /*45160*/  ULDC UR43, c[0x0][0x228] ;  /* 0x00008a00002b7ab9 */ /* 0x000fe20000000800 */
[----:B------:R-:W-:Y:S01]  /*45170*/  ISETP.LT.AND P0, PT, R5, UR38, !P0 ;  /* 0x0000002605007c0c */ /* 0x000fe2000c701270 */
[----:B0-----:R-:W-:Y:S01]  /*45180*/  VIADD R8, R8, UR28 ;  /* 0x0000001c08087c36 */ /* 0x001fe20008000000 */
        /* <DEDUP_REMOVED lines=11> */
[----:B------:R-:W-:-:S10]  /*45240*/  ULDC.64 UR34, c[0x0][0x228] ;  /* 0x00008a0000227ab9 */ /* 0x000fd40000000a00 */
        /* <DEDUP_REMOVED lines=30> */
[----:B------:R-:W-:-:S07]  /*45430*/  ULDC UR53, c[0x0][0x228] ;  /* 0x00008a0000357ab9 */ /* 0x000fce0000000800 */
[----:B------:R-:W-:-:S04]  /*45440*/  @P1 LOP3.LUT R54, R54, 0x1000, RZ, 0xfc, !PT ;  /* 0x0000100036361812 */ /* 0x000fc800078efcff */
[----:B------:R-:W-:Y:S01]  /*45450*/  LOP3.LUT R54, R54, 0xfffff7ff, RZ, 0xc0, !PT ;  /* 0xfffff7ff36367812 */ /* 0x000fe200078ec0ff */
[----:B------:R0:W-:Y:S03]  /*45460*/  STL [R1+0x9b8], R8 ;  /* 0x0009b80801007387 */ /* 0x0001e60000100800 */
        /* <DEDUP_REMOVED lines=11> */
[----:B------:R-:W-:Y:S02]  /*45520*/  ULDC.64 UR28, c[0x0][0x228] ;  /* 0x00008a00001c7ab9 */ /* 0x000fe40000000a00 */
[----:B------:R-:W-:-:S03]  /*45530*/  ISETP.LT.AND P0, PT, R5, UR28, !P0 ;  /* 0x0000001c05007c0c */ /* 0x000fc6000c701270 */
[----:B------:R-:W-:-:S04]  /*45540*/  @P1 LOP3.LUT R54, R54, 0x400, RZ, 0xfc, !PT ;  /* 0x0000040036361812 */ /* 0x000fc800078efcff */
[----:B------:R-:W-:-:S06]  /*45550*/  LOP3.LUT R54, R54, 0xfffffdff, RZ, 0xc0, !PT ;  /* 0xfffffdff36367812 */ /* 0x000fcc00078ec0ff */
        /* <DEDUP_REMOVED lines=41> */
[----:B------:R-:W-:Y:S01]  /*457f0*/  ISETP.GE.AND P0, PT, R2, UR43, PT ;  /* 0x0000002b02007c0c */ /* 0x000fe2000bf06270 */
[----:B------:R-:W-:Y:S01]  /*45800*/  VIADD R2, R4, 0xa6 ;  /* 0x000000a604027836 */ /* 0x000fe20000000000 */
[----:B------:R-:W-:Y:S01]  /*45810*/  LOP3.LUT R54, R54, 0xfffffffe, RZ, 0xc0, !PT ;  /* 0xfffffffe36367812 */ /* 0x000fe200078ec0ff */
[----:B------:R-:W-:Y:S01]  /*45820*/  ULDC.64 UR42, c[0x0][0x228] ;  /* 0x00008a00002a7ab9 */ /* 0x000fe20000000a00 */
        /* <DEDUP_REMOVED lines=42> */
[----:B------:R-:W-:-:S09]  /*45ad0*/  ULDC.64 UR32, c[0x0][0x228] ;  /* 0x00008a0000207ab9 */ /* 0x000fd20000000a00 */
        /* <DEDUP_REMOVED lines=9> */
[----:B------:R-:W-:Y:S01]  /*45b70*/  ISETP.LT.AND P0, PT, R5, UR32, !P0 ;  /* 0x0000002005007c0c */ /* 0x000fe2000c701270 */
[----:B------:R0:W-:Y:S01]  /*45b80*/  STL [R1+0x9c4], R8 ;  /* 0x0009c40801007387 */ /* 0x0001e20000100800 */
[----:B------:R-:W-:Y:S01]  /*45b90*/  ULDC.64 UR38, c[0x0][0x228] ;  /* 0x00008a0000267ab9 */ /* 0x000fe20000000a00 */
[----:B------:R-:W-:Y:S01]  /*45ba0*/  ULDC UR53, c[0x0][0x228] ;  /* 0x00008a0000357ab9 */ /* 0x000fe20000000800 */
[----:B0-----:R-:W-:-:S07]  /*45bb0*/  VIADD R8, R8, UR27 ;  /* 0x0000001b08087c36 */ /* 0x001fce0008000000 */
        /* <DEDUP_REMOVED lines=58> */
[----:B------:R-:W-:-:S03]  /*45f60*/  ULDC UR55, c[0x0][0x228] ;  /* 0x00008a0000377ab9 */ /* 0x000fc60000000800 */
        /* <DEDUP_REMOVED lines=179> */
[----:B------:R-:W-:Y:S01]  /*46aa0*/  VIADD R2, R4, 0x96 ;  /* 0x0000009604027836 */ /* 0x000fe20000000000 */
[----:B------:R-:W-:Y:S01]  /*46ab0*/  LOP3.LUT R55, R55, 0xfffffffe, RZ, 0xc0, !PT ;  /* 0xfffffffe37377812 */ /* 0x000fe200078ec0ff */
[----:B------:R-:W-:Y:S01]  /*46ac0*/  ULDC.64 UR42, c[0x0][0x228] ;  /* 0x00008a00002a7ab9 */ /* 0x000fe20000000a00 */
[----:B------:R0:W-:Y:S01]  /*46ad0*/  STL [R1+0xa78], R8 ;  /* 0x000a780801007387 */ /* 0x0001e20000100800 */
[----:B------:R-:W-:Y:S01]  /*46ae0*/  ISETP.LT.AND P1, PT, R6, UR6, !P0 ;  /* 0x0000000606007c0c */ /* 0x000fe2000c721270 */
[----:B------:R-:W-:Y:S01]  /*46af0*/  ULDC UR6, c[0x0][0x248] ;  /* 0x0000920000067ab9 */ /* 0x000fe20000000800 */
[----:B------:R-:W-:Y:S01]  /*46b00*/  ISETP.LT.AND P0, PT, R5, UR34, !P0 ;  /* 0x0000002205007c0c */ /* 0x000fe2000c701270 */
[----:B0-----:R-:W-:Y:S01]  /*46b10*/  VIADD R8, R8, UR23 ;  /* 0x0000001708087c36 */ /* 0x001fe20008000000 */
[----:B------:R-:W-:-:S04]  /*46b20*/  ULDC UR23, c[0x0][0x248] ;  /* 0x0000920000177ab9 */ /* 0x000fc80000000800 */
        /* <DEDUP_REMOVED lines=8> */
[----:B------:R-:W-:Y:S02]  /*46bb0*/  @P1 LOP3.LUT R55, R55, 0x1, RZ, 0xfc, !PT ;  /* 0x0000000137371812 */ /* 0x000fe400078efcff */
[----:B------:R-:W-:Y:S01]  /*46bc0*/  LOP3.LUT R56, R56, 0xbfffffff, RZ, 0xc0, !PT ;  /* 0xbfffffff38387812 */ /* 0x000fe200078ec0ff */
[----:B------:R0:W-:Y:S01]  /*46bd0*/  STL [R1+0xa84], R8 ;  /* 0x000a840801007387 */ /* 0x0001e20000100800 */
[----:B------:R-:W-:Y:S01]  /*46be0*/  ISETP.LT.AND P1, PT, R6, UR7, !P0 ;  /* 0x0000000706007c0c */ /* 0x000fe2000c721270 */
[----:B------:R-:W-:Y:S01]  /*46bf0*/  VIADD R2, R4, 0x95 ;  /* 0x0000009504027836 */ /* 0x000fe20000000000 */
[----:B------:R-:W-:Y:S01]  /*46c00*/  ULDC.64 UR36, c[0x0][0x228] ;  /* 0x00008a0000247ab9 */ /* 0x000fe20000000a00 */
[----:B0-----:R-:W-:-:S05]  /*46c10*/  VIADD R8, R8, UR25 ;  /* 0x0000001908087c36 */ /* 0x001fca0008000000 */
[----:B------:R0:W-:Y:S01]  /*46c20*/  STL [R1+0xa88], R8 ;  /* 0x000a880801007387 */ /* 0x0001e20000100800 */
[----:B------:R-:W-:Y:S01]  /*46c30*/  ISETP.LT.AND P0, PT, R5, UR42, !P0 ;  /* 0x0000002a05007c0c */ /* 0x000fe2000c701270 */
[----:B------:R-:W-:Y:S01]  /*46c40*/  ULDC UR42, c[0x0][0x228] ;  /* 0x00008a00002a7ab9 */ /* 0x000fe20000000800 */
[----:B0-----:R-:W-:Y:S01]  /*46c50*/  VIADD R8, R8, UR23 ;  /* 0x0000001708087c36 */ /* 0x001fe20008000000 */
[----:B------:R-:W-:-:S04]  /*46c60*/  ULDC UR23, c[0x0][0x248] ;  /* 0x0000920000177ab9 */ /* 0x000fc80000000800 */
[----:B------:R0:W-:Y:S01]  /*46c70*/  STL [R1+0xa8c], R8 ;  /* 0x000a8c0801007387 */ /* 0x0001e20000100800 */
[----:B------:R-:W-:Y:S01]  /*46c80*/  @P1 LOP3.LUT R56, R56, 0x40000000, RZ, 0xfc, !PT ;  /* 0x4000000038381812 */ /* 0x000fe200078efcff */
[----:B0-----:R-:W-:-:S05]  /*46c90*/  VIADD R8, R8, UR23 ;  /* 0x0000001708087c36 */ /* 0x001fca0008000000 */
        /* <DEDUP_REMOVED lines=14> */
[----:B0-----:R-:W-:-:S07]  /*46d80*/  VIADD R8, R8, UR5 ;  /* 0x0000000508087c36 */ /* 0x001fce0008000000 */
        /* <DEDUP_REMOVED lines=37> */
[----:B------:R-:W-:-:S06]  /*46fe0*/  ULDC UR14, c[0x0][0x248] ;  /* 0x00009200000e7ab9 */ /* 0x000fcc0000000800 */
[----:B------:R-:W-:-:S04]  /*46ff0*/  @P1 LOP3.LUT R56, R56, 0x400000, RZ, 0xfc, !PT ;  /* 0x0040000038381812 */ /* 0x000fc800078efcff */
[----:B------:R-:W-:-:S04]  /*47000*/  LOP3.LUT R56, R56, 0xffdfffff, RZ, 0xc0, !PT ;  /* 0xffdfffff38387812 */ /* 0x000fc800078ec0ff */
[----:B------:R-:W-:Y:S02]  /*47010*/  @P0 LOP3.LUT R56, R56, 0x200000, RZ, 0xfc, !PT ;  /* 0x0020000038380812 */ /* 0x000fe400078efcff */
[----:B------:R-:W-:-:S04]  /*47020*/  ISETP.GE.AND P0, PT, R2, UR41, PT ;  /* 0x0000002902007c0c */ /* 0x000fc8000bf06270 */
[----:B------:R-:W-:Y:S02]  /*47030*/  ISETP.LT.AND P1, PT, R6, UR16, !P0 ;  /* 0x0000001006007c0c */ /* 0x000fe4000c721270 */
[----:B------:R-:W-:Y:S02]  /*47040*/  ISETP.LT.AND P0, PT, R5, UR32, !P0 ;  /* 0x0000002005007c0c */ /* 0x000fe4000c701270 */
[----:B------:R-:W-:Y:S01]  /*47050*/  LOP3.LUT R56, R56, 0xffefffff, RZ, 0xc0, !PT ;  /* 0xffefffff38387812 */ /* 0x000fe200078ec0ff */
[----:B------:R-:W-:-:S08]  /*47060*/  VIADD R2, R4, 0x90 ;  /* 0x0000009004027836 */ /* 0x000fd00000000000 */
        /* <DEDUP_REMOVED lines=40> */
[----:B------:R-:W-:Y:S01]  /*472f0*/  ISETP.GE.AND P0, PT, R2, UR29, PT ;  /* 0x0000001d02007c0c */ /* 0x000fe2000bf06270 */
[----:B------:R0:W-:Y:S01]  /*47300*/  STL [R1+0xaac], R8 ;  /* 0x000aac0801007387 */ /* 0x0001e20000100800 */
[----:B------:R-:W-:Y:S01]  /*47310*/  LOP3.LUT R56, R56, 0xffffefff, RZ, 0xc0, !PT ;  /* 0xffffefff38387812 */ /* 0x000fe200078ec0ff */
[----:B------:R-:W-:Y:S01]  /*47320*/  VIADD R2, R4, 0x8c ;  /* 0x0000008c04027836 */ /* 0x000fe20000000000 */
[----:B------:R-:W-:Y:S01]  /*47330*/  ISETP.LT.AND P1, PT, R6, UR19, !P0 ;  /* 0x0000001306007c0c */ /* 0x000fe2000c721270 */
[----:B------:R-:W-:Y:S01]  /*47340*/  ULDC.64 UR18, c[0x0][0x228] ;  /* 0x00008a0000127ab9 */ /* 0x000fe20000000a00 */
[----:B------:R-:W-:Y:S01]  /*47350*/  ISETP.LT.AND P0, PT, R5, UR34, !P0 ;  /* 0x0000002205007c0c */ /* 0x000fe2000c701270 */
[----:B------:R-:W-:Y:S01]  /*47360*/  ULDC.64 UR28, c[0x0][0x228] ;  /* 0x00008a00001c7ab9 */ /* 0x000fe20000000a00 */
[----:B0-----:R-:W-:Y:S01]  /*47370*/  VIADD R8, R8, UR6 ;  /* 0x0000000608087c36 */ /* 0x001fe20008000000 */
[----:B------:R-:W-:-:S04]  /*47380*/  ULDC UR6, c[0x0][0x248] ;  /* 0x0000920000067ab9 */ /* 0x000fc80000000800 */
[----:B------:R0:W-:Y:S04]  /*47390*/  STL [R1+0xab0], R8 ;  /* 0x000ab00801007387 */ /* 0x0001e80000100800 */
[----:B------:R-:W-:Y:S01]  /*473a0*/  @P1 LOP3.LUT R56, R56, 0x1000, RZ, 0xfc, !PT ;  /* 0x0000100038381812 */ /* 0x000fe200078efcff */
[----:B0-----:R-:W-:-:S03]  /*473b0*/  VIADD R8, R8, UR5 ;  /* 0x0000000508087c36 */ /* 0x001fc60008000000 */
[----:B------:R-:W-:Y:S01]  /*473c0*/  LOP3.LUT R56, R56, 0xfffff7ff, RZ, 0xc0, !PT ;  /* 0xfffff7ff38387812 */ /* 0x000fe200078ec0ff */
[----:B------:R-:W-:Y:S01]  /*473d0*/  ULDC UR5, c[0x0][0x248] ;  /* 0x0000920000057ab9 */ /* 0x000fe20000000800 */
        /* <DEDUP_REMOVED lines=30> */
[----:B------:R-:W-:Y:S02]  /*475c0*/  ULDC UR10, c[0x0][0x248] ;  /* 0x00009200000a7ab9 */ /* 0x000fe40000000800 */
[----:B------:R-:W-:Y:S02]  /*475d0*/  ISETP.LT.AND P1, PT, R6, UR15, !P0 ;  /* 0x0000000f06007c0c */ /* 0x000fe4000c721270 */
[----:B------:R-:W-:Y:S01]  /*475e0*/  LOP3.LUT R56, R56, 0xfffffeff, RZ, 0xc0, !PT ;  /* 0xfffffeff38387812 */ /* 0x000fe200078ec0ff */
[----:B------:R0:W-:Y:S01]  /*475f0*/  STL [R1+0xacc], R8 ;  /* 0x000acc0801007387 */ /* 0x0001e20000100800 */
[----:B------:R-:W-:Y:S01]  /*47600*/  ISETP.LT.AND P0, PT, R5, UR28, !P0 ;  /* 0x0000001c05007c0c */ /* 0x000fe2000c701270 */
[----:B------:R-:W-:Y:S01]  /*47610*/  VIADD R2, R4, 0x8a ;  /* 0x0000008a04027836 */ /* 0x000fe20000000000 */
[----:B------:R-:W-:Y:S01]  /*47620*/  ULDC.64 UR30, c[0x0][0x228] ;  /* 0x00008a00001e7ab9 */ /* 0x000fe20000000a00 */
[----:B------:R-:W-:Y:S01]  /*47630*/  ULDC UR15, c[0x0][0x248] ;  /* 0x00009200000f7ab9 */ /* 0x000fe20000000800 */
[----:B0-----:R-:W-:-:S05]  /*47640*/  VIADD R8, R8, UR10 ;  /* 0x0000000a08087c36 */ /* 0x001fca0008000000 */
        /* <DEDUP_REMOVED lines=19> */
[----:B------:R-:W-:Y:S01]  /*47780*/  ULDC.64 UR22, c[0x0][0x228] ;  /* 0x00008a0000167ab9 */ /* 0x000fe20000000a00 */
        /* <DEDUP_REMOVED lines=46> */
[----:B------:R-:W-:Y:S01]  /*47a70*/  ULDC UR13, c[0x0][0x228] ;  /* 0x00008a00000d7ab9 */ /* 0x000fe20000000800 */
[----:B0-----:R-:W-:-:S05]  /*47a80*/  VIADD R8, R8, UR18 ;  /* 0x0000001208087c36 */ /* 0x001fca0008000000 */
        /* <DEDUP_REMOVED lines=16> */
[----:B------:R-:W-:Y:S01]  /*47b90*/  ULDC UR24, c[0x0][0x248] ;  /* 0x0000920000187ab9 */ /* 0x000fe20000000800 */
[----:B------:R-:W-:-:S11]  /*47ba0*/  ULDC UR17, c[0x0][0x228] ;  /* 0x00008a0000117ab9 */ /* 0x000fd60000000800 */
        /* <DEDUP_REMOVED lines=57> */
[----:B------:R-:W-:Y:S01]  /*47f40*/  ULDC UR38, c[0x0][0x228] ;  /* 0x00008a0000267ab9 */ /* 0x000fe20000000800 */
[----:B------:R-:W-:Y:S01]  /*47f50*/  ULDC UR23, c[0x0][0x228] ;  /* 0x00008a0000177ab9 */ /* 0x000fe20000000800 */
[----:B0-----:R-:W-:-:S07]  /*47f60*/  VIADD R8, R8, UR18 ;  /* 0x0000001208087c36 */ /* 0x001fce0008000000 */
[----:B------:R-:W-:Y:S01]  /*47f70*/  @P1 LOP3.LUT R57, R57, 0x400000, RZ, 0xfc, !PT ;  /* 0x0040000039391812 */ /* 0x000fe200078efcff */
[----:B------:R-:W-:-:S03]  /*47f80*/  ULDC UR18, c[0x0][0x228] ;  /* 0x00008a0000127ab9 */ /* 0x000fc60000000800 */
        /* <DEDUP_REMOVED lines=56> */
[----:B------:R-:W-:Y:S01]  /*48310*/  ULDC UR26, c[0x0][0x248] ;  /* 0x00009200001a7ab9 */ /* 0x000fe20000000800 */
        /* <DEDUP_REMOVED lines=71> */
[----:B0-----:R-:W-:Y:S01]  /*48790*/  VIADD R8, R8, UR25 ;  /* 0x0000001908087c36 */ /* 0x001fe20008000000 */
[----:B------:R-:W-:-:S07]  /*487a0*/  ULDC UR25, c[0x0][0x248] ;  /* 0x0000920000197ab9 */ /* 0x000fce0000000800 */
        /* <DEDUP_REMOVED lines=60> */
[----:B------:R-:W-:-:S04]  /*48b70*/  ULDC UR26, c[0x0][0x248] ;  /* 0x00009200001a7ab9 */ /* 0x000fc80000000800 */
[----:B------:R0:W-:Y:S01]  /*48b80*/  STL [R1+0xcf4], R8 ;  /* 0x000cf40801007387 */ /* 0x0001e20000100800 */
[----:B------:R-:W-:Y:S01]  /*48b90*/  LOP3.LUT R57, R57, 0xfffffffe, RZ, 0xc0, !PT ;  /* 0xfffffffe39397812 */ /* 0x000fe200078ec0ff */
[----:B0-----:R-:W-:Y:S01]  /*48ba0*/  VIADD R8, R8, UR25 ;  /* 0x0000001908087c36 */ /* 0x001fe20008000000 */
[----:B------:R-:W-:Y:S01]  /*48bb0*/  @P0 LOP3.LUT R58, R58, 0x80000000, RZ, 0xfc, !PT ;  /* 0x800000003a3a0812 */ /* 0x000fe200078efcff */
[----:B------:R-:W-:-:S03]  /*48bc0*/  ULDC UR25, c[0x0][0x248] ;  /* 0x0000920000197ab9 */ /* 0x000fc60000000800 */
[----:B------:R0:W-:Y:S01]  /*48bd0*/  STL [R1+0xcf8], R8 ;  /* 0x000cf80801007387 */ /* 0x0001e20000100800 */
[----:B------:R-:W-:Y:S02]  /*48be0*/  ISETP.GE.AND P0, PT, R2, UR33, PT ;  /* 0x0000002102007c0c */ /* 0x000fe4000bf06270 */
[----:B------:R-:W-:Y:S01]  /*48bf0*/  @P1 LOP3.LUT R57, R57, 0x1, RZ, 0xfc, !PT ;  /* 0x0000000139391812 */ /* 0x000fe200078efcff */
[----:B0-----:R-:W-:Y:S01]  /*48c00*/  VIADD R8, R8, UR26 ;  /* 0x0000001a08087c36 */ /* 0x001fe20008000000 */
        /* <DEDUP_REMOVED lines=57> */
[----:B------:R-:W-:Y:S01]  /*48fa0*/  ULDC.64 UR36, c[0x0][0x228] ;  /* 0x00008a0000247ab9 */ /* 0x000fe20000000a00 */
[----:B------:R-:W-:Y:S01]  /*48fb0*/  ULDC UR26, c[0x0][0x248] ;  /* 0x00009200001a7ab9 */ /* 0x000fe20000000800 */
[----:B------:R-:W-:-:S08]  /*48fc0*/  ULDC UR59, c[0x0][0x228] ;  /* 0x00008a00003b7ab9 */ /* 0x000fd00000000800 */
        /* <DEDUP_REMOVED lines=10> */
[----:B------:R-:W-:Y:S01]  /*49070*/  ULDC UR58, c[0x0][0x228] ;  /* 0x00008a00003a7ab9 */ /* 0x000fe20000000800 */
        /* <DEDUP_REMOVED lines=116> */
[----:B------:R-:W-:-:S08]  /*497c0*/  ULDC UR49, c[0x0][0x228] ;  /* 0x00008a0000317ab9 */ /* 0x000fd00000000800 */
        /* <DEDUP_REMOVED lines=88> */
[----:B------:R-:W-:-:S11]  /*49d50*/  ISETP.LT.AND P0, PT, R5, UR32, !P0 ;  /* 0x0000002005007c0c */ /* 0x000fd6000c701270 */
        /* <DEDUP_REMOVED lines=22> */
[----:B------:R-:W-:Y:S01]  /*49ec0*/  ULDC.64 UR30, c[0x0][0x228] ;  /* 0x00008a00001e7ab9 */ /* 0x000fe20000000a00 */
[----:B------:R-:W-:-:S07]  /*49ed0*/  ULDC UR6, c[0x0][0x248] ;  /* 0x0000920000067ab9 */ /* 0x000fce0000000800 */
        /* <DEDUP_REMOVED lines=12> */
[----:B0-----:R-:W-:Y:S01]  /*49fa0*/  VIADD R8, R8, UR25 ;  /* 0x0000001908087c36 */ /* 0x001fe20008000000 */
[----:B------:R-:W-:-:S04]  /*49fb0*/  ULDC UR25, c[0x0][0x248] ;  /* 0x0000920000197ab9 */ /* 0x000fc80000000800 */
[----:B------:R0:W-:Y:S05]  /*49fc0*/  STL [R1+0xdd0], R8 ;  /* 0x000dd00801007387 */ /* 0x0001ea0000100800 */
[----:B------:R-:W-:Y:S01]  /*49fd0*/  @P1 LOP3.LUT R59, R59, 0x400000, RZ, 0xfc, !PT ;  /* 0x004000003b3b1812 */ /* 0x000fe200078efcff */
[----:B0-----:R-:W-:-:S03]  /*49fe0*/  VIADD R8, R8, UR26 ;  /* 0x0000001a08087c36 */ /* 0x001fc60008000000 */
[----:B------:R-:W-:Y:S02]  /*49ff0*/  LOP3.LUT R59, R59, 0xffdfffff, RZ, 0xc0, !PT ;  /* 0xffdfffff3b3b7812 */ /* 0x000fe400078ec0ff */
        /* <DEDUP_REMOVED lines=10> */
[----:B0-----:R-:W-:-:S05]  /*4a0a0*/  VIADD R8, R8, UR25 ;  /* 0x0000001908087c36 */ /* 0x001fca0008000000 */
        /* <DEDUP_REMOVED lines=96> */
[----:B------:R-:W-:-:S08]  /*4a6b0*/  ULDC.64 UR36, c[0x0][0x228] ;  /* 0x00008a0000247ab9 */ /* 0x000fd00000000a00 */
        /* <DEDUP_REMOVED lines=24> */
[----:B------:R-:W-:Y:S01]  /*4a840*/  ULDC.64 UR38, c[0x0][0x228] ;  /* 0x00008a0000267ab9 */ /* 0x000fe20000000a00 */
[----:B0-----:R-:W-:Y:S01]  /*4a850*/  VIADD R8, R8, UR5 ;  /* 0x0000000508087c36 */ /* 0x001fe20008000000 */
[----:B------:R-:W-:Y:S01]  /*4a860*/  ISETP.LT.AND P0, PT, R5, UR30, !P0 ;  /* 0x0000001e05007c0c */ /* 0x000fe2000c701270 */
[----:B------:R-:W-:-:S03]  /*4a870*/  ULDC UR5, c[0x0][0x248] ;  /* 0x0000920000057ab9 */ /* 0x000fc60000000800 */
[----:B------:R0:W-:Y:S05]  /*4a880*/  STL [R1+0xf40], R8 ;  /* 0x000f400801007387 */ /* 0x0001ea0000100800 */
[----:B------:R-:W-:Y:S01]  /*4a890*/  @P1 LOP3.LUT R59, R59, 0x4, RZ, 0xfc, !PT ;  /* 0x000000043b3b1812 */ /* 0x000fe200078efcff */
[----:B0-----:R-:W-:-:S03]  /*4a8a0*/  VIADD R8, R8, UR6 ;  /* 0x0000000608087c36 */ /* 0x001fc60008000000 */
[----:B------:R-:W-:Y:S01]  /*4a8b0*/  LOP3.LUT R59, R59, 0xfffffffd, RZ, 0xc0, !PT ;  /* 0xfffffffd3b3b7812 */ /* 0x000fe200078ec0ff */
[----:B------:R-:W-:Y:S01]  /*4a8c0*/  ULDC UR6, c[0x0][0x248] ;  /* 0x0000920000067ab9 */ /* 0x000fe20000000800 */
[----:B------:R0:W-:Y:S02]  /*4a8d0*/  STL [R1+0xf44], R8 ;  /* 0x000f440801007387 */ /* 0x0001e40000100800 */
[----:B------:R-:W-:Y:S01]  /*4a8e0*/  @P0 LOP3.LUT R59, R59, 0x2, RZ, 0xfc, !PT ;  /* 0x000000023b3b0812 */ /* 0x000fe200078efcff */
[----:B0-----:R-:W-:Y:S01]  /*4a8f0*/  VIADD R8, R8, UR5 ;  /* 0x0000000508087c36 */ /* 0x001fe20008000000 */
[----:B------:R-:W-:Y:S01]  /*4a900*/  ULDC UR5, c[0x0][0x248] ;  /* 0x0000920000057ab9 */ /* 0x000fe20000000800 */
[----:B------:R-:W-:-:S03]  /*4a910*/  ISETP.GE.AND P0, PT, R2, UR11, PT ;  /* 0x0000000b02007c0c */ /* 0x000fc6000bf06270 */
[----:B------:R0:W-:Y:S01]  /*4a920*/  STL [R1+0xf4c], R8 ;  /* 0x000f4c0801007387 */ /* 0x0001e20000100800 */
[----:B------:R-:W-:Y:S01]  /*4a930*/  ISETP.LT.AND P1, PT, R6, UR20, !P0 ;  /* 0x0000001406007c0c */ /* 0x000fe2000c721270 */
[----:B------:R-:W-:Y:S01]  /*4a940*/  VIADD R2, R4, 0x56 ;  /* 0x0000005604027836 */ /* 0x000fe20000000000 */
[----:B------:R-:W-:Y:S01]  /*4a950*/  ISETP.LT.AND P0, PT, R5, UR18, !P0 ;  /* 0x0000001205007c0c */ /* 0x000fe2000c701270 */
[----:B------:R-:W-:Y:S01]  /*4a960*/  ULDC UR18, c[0x0][0x248] ;  /* 0x0000920000127ab9 */ /* 0x000fe20000000800 */
[----:B------:R-:W-:Y:S01]  /*4a970*/  LOP3.LUT R59, R59, 0xfffffffe, RZ, 0xc0, !PT ;  /* 0xfffffffe3b3b7812 */ /* 0x000fe200078ec0ff */
[----:B------:R-:W-:Y:S01]  /*4a980*/  ULDC UR20, c[0x0][0x248] ;  /* 0x0000920000147ab9 */ /* 0x000fe20000000800 */
[----:B------:R-:W-:Y:S01]  /*4a990*/  ULDC UR11, c[0x0][0x228] ;  /* 0x00008a00000b7ab9 */ /* 0x000fe20000000800 */
[----:B0-----:R-:W-:Y:S01]  /*4a9a0*/  VIADD R8, R8, UR5 ;  /* 0x0000000508087c36 */ /* 0x001fe20008000000 */
[----:B------:R-:W-:-:S04]  /*4a9b0*/  ULDC UR5, c[0x0][0x228] ;  /* 0x00008a0000057ab9 */ /* 0x000fc80000000800 */
[----:B------:R0:W-:Y:S02]  /*4a9c0*/  STL [R1+0xf54], R8 ;  /* 0x000f540801007387 */ /* 0x0001e40000100800 */
        /* <DEDUP_REMOVED lines=8> */
[----:B------:R-:W-:Y:S02]  /*4aa50*/  @P1 LOP3.LUT R59, R59, 0x1, RZ, 0xfc, !PT ;  /* 0x000000013b3b1812 */ /* 0x000fe400078efcff */
[----:B------:R-:W-:Y:S01]  /*4aa60*/  LOP3.LUT R188, R188, 0xbfffffff, RZ, 0xc0, !PT ;  /* 0xbfffffffbcbc7812 */ /* 0x000fe200078ec0ff */
[----:B------:R-:W-:Y:S01]  /*4aa70*/  VIADD R2, R4, 0x55 ;  /* 0x0000005504027836 */ /* 0x000fe20000000000 */
[----:B------:R-:W-:Y:S01]  /*4aa80*/  ULDC.64 UR26, c[0x0][0x228] ;  /* 0x00008a00001a7ab9 */ /* 0x000fe20000000a00 */
[----:B0-----:R-:W-:Y:S01]  /*4aa90*/  VIADD R8, R8, UR10 ;  /* 0x0000000a08087c36 */ /* 0x001fe20008000000 */
[----:B------:R-:W-:Y:S01]  /*4aaa0*/  ULDC UR10, c[0x0][0x248] ;  /* 0x00009200000a7ab9 */ /* 0x000fe20000000800 */
[----:B------:R-:W-:-:S03]  /*4aab0*/  ISETP.LT.AND P1, PT, R6, UR22, !P0 ;  /* 0x0000001606007c0c */ /* 0x000fc6000c721270 */
[----:B------:R0:W-:Y:S01]  /*4aac0*/  STL [R1+0xf60], R8 ;  /* 0x000f600801007387 */ /* 0x0001e20000100800 */
[----:B------:R-:W-:Y:S01]  /*4aad0*/  ISETP.LT.AND P0, PT, R5, UR32, !P0 ;  /* 0x0000002005007c0c */ /* 0x000fe2000c701270 */
[----:B0-----:R-:W-:-:S08]  /*4aae0*/  VIADD R8, R8, UR10 ;  /* 0x0000000a08087c36 */ /* 0x001fd00008000000 */
        /* <DEDUP_REMOVED lines=109> */
[----:B------:R-:W-:Y:S01]  /*4b1c0*/  ULDC UR30, c[0x0][0x228] ;  /* 0x00008a00001e7ab9 */ /* 0x000fe20000000800 */
[----:B------:R0:W-:Y:S01]  /*4b1d0*/  STL [R1+0xfbc], R8 ;  /* 0x000fbc0801007387 */ /* 0x0001e20000100800 */
        /* <DEDUP_REMOVED lines=76> */
[----:B------:R-:W-:-:S08]  /*4b6a0*/  ULDC.64 UR30, c[0x0][0x228] ;  /* 0x00008a00001e7ab9 */ /* 0x000fd00000000a00 */
        /* <DEDUP_REMOVED lines=100> */
[----:B------:R-:W-:Y:S01]  /*4bcf0*/  R2UR UR4, R26 ;  /* 0x000000001a0472ca */ /* 0x000fe200000e0000 */
[----:B------:R-:W-:Y:S01]  /*4bd00*/  VIADD R25, R4, 0x19 ;  /* 0x0000001904197836 */ /* 0x000fe20000000000 */
        /* <DEDUP_REMOVED lines=24> */
[----:B------:R-:W-:Y:S01]  /*4be90*/  VIADD R24, R4, 0x18 ;  /* 0x0000001804187836 */ /* 0x000fe20000000000 */
        /* <DEDUP_REMOVED lines=49> */
[----:B------:R-:W-:Y:S01]  /*4c1b0*/  VIADD R20, R4, 0x14 ;  /* 0x0000001404147836 */ /* 0x000fe20000000000 */
[----:B------:R-:W-:-:S08]  /*4c1c0*/  ULDC UR55, c[0x0][0x248] ;  /* 0x0000920000377ab9 */ /* 0x000fd00000000800 */
        /* <DEDUP_REMOVED lines=11> */
[----:B------:R-:W-:Y:S01]  /*4c280*/  ULDC.64 UR34, c[0x0][0x228] ;  /* 0x00008a0000227ab9 */ /* 0x000fe20000000a00 */
        /* <DEDUP_REMOVED lines=14> */
[C---:B------:R-:W-:Y:S01]  /*4c370*/  VIADD R2, R4.reuse, 0x36 ;  /* 0x0000003604027836 */ /* 0x040fe20000000000 */
[----:B------:R-:W-:Y:S01]  /*4c380*/  LOP3.LUT R189, R189, 0xfffffffe, RZ, 0xc0, !PT ;  /* 0xfffffffebdbd7812 */ /* 0x000fe200078ec0ff */
[----:B------:R0:W-:Y:S01]  /*4c390*/  STL [R1+0xff8], R8 ;  /* 0x000ff80801007387 */ /* 0x0001e20000100800 */
[----:B------:R-:W-:Y:S01]  /*4c3a0*/  ISETP.LT.AND P0, PT, R5, UR34, !P0 ;  /* 0x0000002205007c0c */ /* 0x000fe2000c701270 */
[----:B------:R-:W-:Y:S01]  /*4c3b0*/  ULDC.64 UR32, c[0x0][0x228] ;  /* 0x00008a0000207ab9 */ /* 0x000fe20000000a00 */
[----:B------:R-:W-:Y:S01]  /*4c3c0*/  VIADD R19, R4, 0x13 ;  /* 0x0000001304137836 */ /* 0x000fe20000000000 */
[----:B------:R-:W-:Y:S01]  /*4c3d0*/  ULDC UR53, c[0x0][0x248] ;  /* 0x0000920000357ab9 */ /* 0x000fe20000000800 */
[----:B0-----:R-:W-:Y:S01]  /*4c3e0*/  VIADD R8, R8, UR13 ;  /* 0x0000000d08087c36 */ /* 0x001fe20008000000 */
[----:B------:R-:W-:-:S04]  /*4c3f0*/  ULDC UR13, c[0x0][0x248] ;  /* 0x00009200000d7ab9 */ /* 0x000fc80000000800 */
[----:B------:R0:W-:Y:S04]  /*4c400*/  STL [R1+0xffc], R8 ;  /* 0x000ffc0801007387 */ /* 0x0001e80000100800 */
        /* <DEDUP_REMOVED lines=9> */
[C---:B------:R-:W-:Y:S01]  /*4c4a0*/  VIADD R2, R4.reuse, 0x35 ;  /* 0x0000003504027836 */ /* 0x040fe20000000000 */
[----:B------:R0:W-:Y:S01]  /*4c4b0*/  STL [R1+0x1004], R8 ;  /* 0x0010040801007387 */ /* 0x0001e20000100800 */
[----:B------:R-:W-:Y:S01]  /*4c4c0*/  ULDC.64 UR36, c[0x0][0x228] ;  /* 0x00008a0000247ab9 */ /* 0x000fe20000000a00 */
[----:B------:R-:W-:Y:S01]  /*4c4d0*/  ULDC UR13, c[0x0][0x228] ;  /* 0x00008a00000d7ab9 */ /* 0x000fe20000000800 */
[----:B------:R-:W-:Y:S01]  /*4c4e0*/  VIADD R18, R4, 0x12 ;  /* 0x0000001204127836 */ /* 0x000fe20000000000 */
        /* <DEDUP_REMOVED lines=46> */
[----:B------:R-:W-:Y:S01]  /*4c7d0*/  VIADD R17, R4, 0x11 ;  /* 0x0000001104117836 */ /* 0x000fe20000000000 */
[----:B------:R-:W-:Y:S02]  /*4c7e0*/  ULDC UR50, c[0x0][0x248] ;  /* 0x0000920000327ab9 */ /* 0x000fe40000000800 */
        /* <DEDUP_REMOVED lines=43> */
[----:B------:R-:W-:-:S02]  /*4caa0*/  VIADD R16, R4, 0x10 ;  /* 0x0000001004107836 */ /* 0x000fc40000000000 */
        /* <DEDUP_REMOVED lines=207> */
[----:B------:R0:W-:Y:S01]  /*4d7a0*/  STL [R1+0x1080], R8 ;  /* 0x0010800801007387 */ /* 0x0001e20000100800 */
[----:B------:R-:W-:Y:S01]  /*4d7b0*/  LOP3.LUT R190, R190, 0xffffffef, RZ, 0xc0, !PT ;  /* 0xffffffefbebe7812 */ /* 0x000fe200078ec0ff */
[----:B------:R-:W-:Y:S01]  /*4d7c0*/  VIADD R2, R4, 0x28 ;  /* 0x0000002804027836 */ /* 0x000fe20000000000 */
[----:B------:R-:W-:Y:S01]  /*4d7d0*/  ULDC UR16, c[0x0][0x248] ;  /* 0x0000920000107ab9 */ /* 0x000fe20000000800 */
[----:B0-----:R-:W-:Y:S01]  /*4d7e0*/  VIADD R8, R8, UR21 ;  /* 0x0000001508087c36 */ /* 0x001fe20008000000 */
[----:B------:R-:W-:Y:S01]  /*4d7f0*/  ISETP.LT.AND P0, PT, R5, UR44, !P0 ;  /* 0x0000002c05007c0c */ /* 0x000fe2000c701270 */
[----:B------:R-:W-:-:S05]  /*4d800*/  ULDC UR21, c[0x0][0x248] ;  /* 0x0000920000157ab9 */ /* 0x000fca0000000800 */
[----:B------:R-:W-:Y:S01]  /*4d810*/  @P1 LOP3.LUT R190, R190, 0x10, RZ, 0xfc, !PT ;  /* 0x00000010bebe1812 */ /* 0x000fe200078efcff */
[C---:B------:R-:W-:Y:S01]  /*4d820*/  VIADD R14, R4.reuse, 0xe ;  /* 0x0000000e040e7836 */ /* 0x040fe20000000000 */
[----:B------:R0:W-:Y:S01]  /*4d830*/  STL [R1+0x1074], R8 ;  /* 0x0010740801007387 */ /* 0x0001e20000100800 */
[----:B------:R-:W-:Y:S01]  /*4d840*/  VIADD R13, R4, 0xd ;  /* 0x0000000d040d7836 */ /* 0x000fe20000000000 */
[----:B------:R-:W-:Y:S01]  /*4d850*/  ULDC UR44, c[0x0][0x248] ;  /* 0x00009200002c7ab9 */ /* 0x000fe20000000800 */
[----:B0-----:R-:W-:Y:S01]  /*4d860*/  VIADD R8, R8, UR25 ;  /* 0x0000001908087c36 */ /* 0x001fe20008000000 */
[----:B------:R-:W-:Y:S01]  /*4d870*/  LOP3.LUT R190, R190, 0xfffffff7, RZ, 0xc0, !PT ;  /* 0xfffffff7bebe7812 */ /* 0x000fe200078ec0ff */
[----:B------:R-:W-:-:S03]  /*4d880*/  ULDC UR25, c[0x0][0x248] ;  /* 0x0000920000197ab9 */ /* 0x000fc60000000800 */
        /* <DEDUP_REMOVED lines=13> */
[----:B0-----:R-:W-:Y:S01]  /*4d960*/  VIADD R8, R8, UR27 ;  /* 0x0000001b08087c36 */ /* 0x001fe20008000000 */
[----:B------:R-:W-:Y:S01]  /*4d970*/  ISETP.LT.AND P0, PT, R5, UR46, !P0 ;  /* 0x0000002e05007c0c */ /* 0x000fe2000c701270 */
[----:B------:R-:W-:-:S03]  /*4d980*/  ULDC UR27, c[0x0][0x248] ;  /* 0x00009200001b7ab9 */ /* 0x000fc60000000800 */
[----:B------:R0:W-:Y:S02]  /*4d990*/  STL [R1+0x103c], R8 ;  /* 0x00103c0801007387 */ /* 0x0001e40000100800 */
[----:B0-----:R-:W-:Y:S01]  /*4d9a0*/  VIADD R8, R8, UR23 ;  /* 0x0000001708087c36 */ /* 0x001fe20008000000 */
[----:B------:R-:W-:Y:S01]  /*4d9b0*/  @P1 LOP3.LUT R190, R190, 0x4, RZ, 0xfc, !PT ;  /* 0x00000004bebe1812 */ /* 0x000fe200078efcff */
[----:B------:R-:W-:-:S03]  /*4d9c0*/  ULDC UR23, c[0x0][0x248] ;  /* 0x0000920000177ab9 */ /* 0x000fc60000000800 */
[----:B------:R0:W-:Y:S02]  /*4d9d0*/  STL [R1+0x102c], R8 ;  /* 0x00102c0801007387 */ /* 0x0001e40000100800 */
[----:B0-----:R-:W-:Y:S01]  /*4d9e0*/  VIADD R8, R8, UR5 ;  /* 0x0000000508087c36 */ /* 0x001fe20008000000 */
[----:B------:R-:W-:Y:S01]  /*4d9f0*/  LOP3.LUT R190, R190, 0xfffffffd, RZ, 0xc0, !PT ;  /* 0xfffffffdbebe7812 */ /* 0x000fe200078ec0ff */
[----:B------:R-:W-:-:S03]  /*4da00*/  ULDC UR5, c[0x0][0x248] ;  /* 0x0000920000057ab9 */ /* 0x000fc60000000800 */
        /* <DEDUP_REMOVED lines=8> */
[----:B------:R-:W-:Y:S01]  /*4da90*/  LOP3.LUT R190, R190, 0xfffffffe, RZ, 0xc0, !PT ;  /* 0xfffffffebebe7812 */ /* 0x000fe200078ec0ff */
[----:B------:R-:W-:Y:S01]  /*4daa0*/  ULDC.64 UR32, c[0x0][0x228] ;  /* 0x00008a0000207ab9 */ /* 0x000fe20000000a00 */
[----:B0-----:R-:W-:Y:S01]  /*4dab0*/  VIADD R8, R8, UR6 ;  /* 0x0000000608087c36 */ /* 0x001fe20008000000 */
[----:B------:R-:W-:Y:S01]  /*4dac0*/  ISETP.LT.AND P0, PT, R5, UR34, !P0 ;  /* 0x0000002205007c0c */ /* 0x000fe2000c701270 */
[----:B------:R-:W-:Y:S01]  /*4dad0*/  ULDC UR6, c[0x0][0x248] ;  /* 0x0000920000067ab9 */ /* 0x000fe20000000800 */
[----:B------:R-:W-:-:S06]  /*4dae0*/  ULDC UR18, c[0x0][0x248] ;  /* 0x0000920000127ab9 */ /* 0x000fcc0000000800 */
[----:B------:R-:W-:Y:S01]  /*4daf0*/  @P1 LOP3.LUT R190, R190, 0x1, RZ, 0xfc, !PT ;  /* 0x00000001bebe1812 */ /* 0x000fe200078efcff */
[----:B------:R0:W-:Y:S01]  /*4db00*/  STL [R1+0x1008], R8 ;  /* 0x0010080801007387 */ /* 0x0001e20000100800 */
[----:B------:R-:W-:Y:S01]  /*4db10*/  ULDC UR34, c[0x0][0x248] ;  /* 0x0000920000227ab9 */ /* 0x000fe20000000800 */
[----:B0-----:R-:W-:Y:S02]  /*4db20*/  VIADD R8, R8, UR21 ;  /* 0x0000001508087c36 */ /* 0x001fe40008000000 */
[----:B------:R-:W-:Y:S01]  /*4db30*/  @P0 LOP3.LUT R191, R191, 0x80000000, RZ, 0xfc, !PT ;  /* 0x80000000bfbf0812 */ /* 0x000fe200078efcff */
[----:B------:R-:W-:Y:S02]  /*4db40*/  ULDC UR21, c[0x0][0x248] ;  /* 0x0000920000157ab9 */ /* 0x000fe40000000800 */
[----:B------:R0:W-:Y:S02]  /*4db50*/  STL [R1+0xff4], R8 ;  /* 0x000ff40801007387 */ /* 0x0001e40000100800 */
        /* <DEDUP_REMOVED lines=9> */
[----:B------:R-:W-:Y:S01]  /*4dbf0*/  ISETP.LT.AND P0, PT, R5, UR32, !P0 ;  /* 0x0000002005007c0c */ /* 0x000fe2000c701270 */
[----:B------:R-:W-:Y:S01]  /*4dc00*/  ULDC UR23, c[0x0][0x248] ;  /* 0x0000920000177ab9 */ /* 0x000fe20000000800 */
[----:B------:R-:W-:Y:S02]  /*4dc10*/  ULDC UR32, c[0x0][0x248] ;  /* 0x0000920000207ab9 */ /* 0x000fe40000000800 */
        /* <DEDUP_REMOVED lines=21> */
[----:B0-----:R-:W-:Y:S01]  /*4dd70*/  VIADD R8, R8, UR30 ;  /* 0x0000001e08087c36 */ /* 0x001fe20008000000 */
[----:B------:R-:W-:-:S04]  /*4dd80*/  ULDC.64 UR30, c[0x0][0x228] ;  /* 0x00008a00001e7ab9 */ /* 0x000fc80000000a00 */
        /* <DEDUP_REMOVED lines=20> */
[----:B0-----:R-:W-:-:S05]  /*4ded0*/  VIADD R8, R8, UR11 ;  /* 0x0000000b08087c36 */ /* 0x001fca0008000000 */
[----:B------:R0:W-:Y:S02]  /*4dee0*/  STL [R1+0xf64], R8 ;  /* 0x000f640801007387 */ /* 0x0001e40000100800 */
[----:B0-----:R-:W-:Y:S01]  /*4def0*/  VIADD R8, R8, UR5 ;  /* 0x0000000508087c36 */ /* 0x001fe20008000000 */
[----:B------:R-:W-:Y:S01]  /*4df00*/  @P1 LOP3.LUT R191, R191, 0x4000000, RZ, 0xfc, !PT ;  /* 0x04000000bfbf1812 */ /* 0x000fe200078efcff */
[----:B------:R-:W-:-:S03]  /*4df10*/  ULDC UR5, c[0x0][0x248] ;  /* 0x0000920000057ab9 */ /* 0x000fc60000000800 */
[----:B------:R0:W-:Y:S02]  /*4df20*/  STL [R1+0xf50], R8 ;  /* 0x000f500801007387 */ /* 0x0001e40000100800 */
[----:B0-----:R-:W-:Y:S01]  /*4df30*/  VIADD R8, R8, UR10 ;  /* 0x0000000a08087c36 */ /* 0x001fe20008000000 */
[----:B------:R-:W-:Y:S02]  /*4df40*/  ULDC.64 UR10, c[0x0][0x228] ;  /* 0x00008a00000a7ab9 */ /* 0x000fe40000000a00 */
[----:B------:R-:W-:Y:S01]  /*4df50*/  ISETP.LT.AND P0, PT, R5, UR10, !P0 ;  /* 0x0000000a05007c0c */ /* 0x000fe2000c701270 */
[----:B------:R-:W-:Y:S01]  /*4df60*/  ULDC UR10, c[0x0][0x248] ;  /* 0x00009200000a7ab9 */ /* 0x000fe20000000800 */
[----:B------:R-:W-:Y:S01]  /*4df70*/  LOP3.LUT R191, R191, 0xfdffffff, RZ, 0xc0, !PT ;  /* 0xfdffffffbfbf7812 */ /* 0x000fe200078ec0ff */
[----:B------:R0:W-:Y:S02]  /*4df80*/  STL [R1+0xf48], R8 ;  /* 0x000f480801007387 */ /* 0x0001e40000100800 */
[----:B0-----:R-:W-:-:S08]  /*4df90*/  VIADD R8, R8, UR6 ;  /* 0x0000000608087c36 */ /* 0x001fd00008000000 */
[----:B------:R-:W-:Y:S01]  /*4dfa0*/  @P0 LOP3.LUT R191, R191, 0x2000000, RZ, 0xfc, !PT ;  /* 0x02000000bfbf0812 */ /* 0x000fe200078efcff */
[----:B------:R-:W-:Y:S01]  /*4dfb0*/  ULDC UR6, c[0x0][0x248] ;  /* 0x0000920000067ab9 */ /* 0x000fe20000000800 */
[----:B------:R-:W-:Y:S01]  /*4dfc0*/  ISETP.GE.AND P0, PT, R2, UR43, PT ;  /* 0x0000002b02007c0c */ /* 0x000fe2000bf06270 */
[----:B------:R0:W-:Y:S01]  /*4dfd0*/  STL [R1+0xf34], R8 ;  /* 0x000f340801007387 */ /* 0x0001e20000100800 */
[----:B------:R-:W-:Y:S01]  /*4dfe0*/  LOP3.LUT R191, R191, 0xfeffffff, RZ, 0xc0, !PT ;  /* 0xfeffffffbfbf7812 */ /* 0x000fe200078ec0ff */
[----:B------:R-:W-:Y:S01]  /*4dff0*/  VIADD R2, R4, 0x22 ;  /* 0x0000002204027836 */ /* 0x000fe20000000000 */
[----:B------:R-:W-:Y:S01]  /*4e000*/  ISETP.LT.AND P1, PT, R6, UR28, !P0 ;  /* 0x0000001c06007c0c */ /* 0x000fe2000c721270 */
[----:B------:R-:W-:Y:S01]  /*4e010*/  ULDC.64 UR42, c[0x0][0x228] ;  /* 0x00008a00002a7ab9 */ /* 0x000fe20000000a00 */
[----:B------:R-:W-:Y:S01]  /*4e020*/  ULDC UR28, c[0x0][0x248] ;  /* 0x00009200001c7ab9 */ /* 0x000fe20000000800 */
[----:B0-----:R-:W-:Y:S01]  /*4e030*/  VIADD R8, R8, UR12 ;  /* 0x0000000c08087c36 */ /* 0x001fe20008000000 */
[----:B------:R-:W-:-:S04]  /*4e040*/  ULDC UR12, c[0x0][0x248] ;  /* 0x00009200000c7ab9 */ /* 0x000fc80000000800 */
[----:B------:R0:W-:Y:S05]  /*4e050*/  STL [R1+0xf2c], R8 ;  /* 0x000f2c0801007387 */ /* 0x0001ea0000100800 */
[----:B------:R-:W-:Y:S01]  /*4e060*/  @P1 LOP3.LUT R191, R191, 0x1000000, RZ, 0xfc, !PT ;  /* 0x01000000bfbf1812 */ /* 0x000fe200078efcff */
[----:B0-----:R-:W-:Y:S01]  /*4e070*/  VIADD R8, R8, UR14 ;  /* 0x0000000e08087c36 */ /* 0x001fe20008000000 */
[----:B------:R-:W-:Y:S02]  /*4e080*/  ULDC.64 UR14, c[0x0][0x228] ;  /* 0x00008a00000e7ab9 */ /* 0x000fe40000000a00 */
[----:B------:R-:W-:Y:S01]  /*4e090*/  ISETP.LT.AND P0, PT, R5, UR14, !P0 ;  /* 0x0000000e05007c0c */ /* 0x000fe2000c701270 */
[----:B------:R-:W-:Y:S01]  /*4e0a0*/  ULDC UR14, c[0x0][0x248] ;  /* 0x00009200000e7ab9 */ /* 0x000fe20000000800 */
[----:B------:R-:W-:Y:S01]  /*4e0b0*/  LOP3.LUT R191, R191, 0xff7fffff, RZ, 0xc0, !PT ;  /* 0xff7fffffbfbf7812 */ /* 0x000fe200078ec0ff */
[----:B------:R0:W-:Y:S10]  /*4e0c0*/  STL [R1+0xdf8], R8 ;  /* 0x000df80801007387 */ /* 0x0001f40000100800 */
[----:B------:R-:W-:-:S02]  /*4e0d0*/  @P0 LOP3.LUT R191, R191, 0x800000, RZ, 0xfc, !PT ;  /* 0x00800000bfbf0812 */ /* 0x000fc400078efcff */
[----:B------:R-:W-:Y:S01]  /*4e0e0*/  ISETP.GE.AND P0, PT, R2, UR45, PT ;  /* 0x0000002d02007c0c */ /* 0x000fe2000bf06270 */
[----:B0-----:R-:W-:Y:S01]  /*4e0f0*/  VIADD R8, R8, UR38 ;  /* 0x0000002608087c36 */ /* 0x001fe20008000000 */
[----:B------:R-:W-:Y:S01]  /*4e100*/  LOP3.LUT R191, R191, 0xffbfffff, RZ, 0xc0, !PT ;  /* 0xffbfffffbfbf7812 */ /* 0x000fe200078ec0ff */
[----:B------:R-:W-:Y:S01]  /*4e110*/  VIADD R2, R4, 0x21 ;  /* 0x0000002104027836 */ /* 0x000fe20000000000 */
[----:B------:R-:W-:Y:S01]  /*4e120*/  ISETP.LT.AND P1, PT, R6, UR26, !P0 ;  /* 0x0000001a06007c0c */ /* 0x000fe2000c721270 */
[----:B------:R-:W-:Y:S01]  /*4e130*/  ULDC UR38, c[0x0][0x248] ;  /* 0x0000920000267ab9 */ /* 0x000fe20000000800 */
[----:B------:R0:W-:Y:S02]  /*4e140*/  STL [R1+0xdf0], R8 ;  /* 0x000df00801007387 */ /* 0x0001e40000100800 */
[----:B0-----:R-:W-:Y:S01]  /*4e150*/  VIADD R8, R8, UR25 ;  /* 0x0000001908087c36 */ /* 0x001fe20008000000 */
[----:B------:R-:W-:Y:S02]  /*4e160*/  ULDC.64 UR24, c[0x0][0x228] ;  /* 0x00008a0000187ab9 */ /* 0x000fe40000000a00 */
        /* <DEDUP_REMOVED lines=11> */
[----:B------:R-:W-:Y:S01]  /*4e220*/  ULDC.64 UR46, c[0x0][0x228] ;  /* 0x00008a00002e7ab9 */ /* 0x000fe20000000a00 */
[----:B------:R0:W-:Y:S01]  /*4e230*/  STL [R1+0xdd4], R8 ;  /* 0x000dd40801007387 */ /* 0x0001e20000100800 */
[----:B------:R-:W-:Y:S01]  /*4e240*/  VIADD R12, R4, 0xc ;  /* 0x0000000c040c7836 */ /* 0x000fe20000000000 */
[----:B------:R-:W-:Y:S01]  /*4e250*/  ULDC UR40, c[0x0][0x248] ;  /* 0x0000920000287ab9 */ /* 0x000fe20000000800 */
[----:B0-----:R-:W-:Y:S01]  /*4e260*/  VIADD R8, R8, UR21 ;  /* 0x0000001508087c36 */ /* 0x001fe20008000000 */
[----:B------:R-:W-:-:S02]  /*4e270*/  ULDC.64 UR20, c[0x0][0x228] ;  /* 0x00008a0000147ab9 */ /* 0x000fc40000000a00 */
[----:B------:R-:W-:Y:S01]  /*4e280*/  ISETP.LT.AND P0, PT, R5, UR20, !P0 ;  /* 0x0000001405007c0c */ /* 0x000fe2000c701270 */
[----:B------:R-:W-:-:S04]  /*4e290*/  ULDC UR20, c[0x0][0x248] ;  /* 0x0000920000147ab9 */ /* 0x000fc80000000800 */
[----:B------:R-:W-:-:S04]  /*4e2a0*/  @P1 LOP3.LUT R191, R191, 0x100000, RZ, 0xfc, !PT ;  /* 0x00100000bfbf1812 */ /* 0x000fc800078efcff */
[----:B------:R-:W-:-:S04]  /*4e2b0*/  LOP3.LUT R191, R191, 0xfff7ffff, RZ, 0xc0, !PT ;  /* 0xfff7ffffbfbf7812 */ /* 0x000fc800078ec0ff */
[----:B------:R-:W-:Y:S02]  /*4e2c0*/  @P0 LOP3.LUT R191, R191, 0x80000, RZ, 0xfc, !PT ;  /* 0x00080000bfbf0812 */ /* 0x000fe400078efcff */
[----:B------:R-:W-:-:S04]  /*4e2d0*/  ISETP.GE.AND P0, PT, R2, UR35, PT ;  /* 0x0000002302007c0c */ /* 0x000fc8000bf06270 */
[----:B------:R-:W-:Y:S01]  /*4e2e0*/  ISETP.LT.AND P1, PT, R6, UR19, !P0 ;  /* 0x0000001306007c0c */ /* 0x000fe2000c721270 */
[----:B------:R0:W-:Y:S01]  /*4e2f0*/  STL [R1+0xdc4], R8 ;  /* 0x000dc40801007387 */ /* 0x0001e20000100800 */
[----:B------:R-:W-:Y:S01]  /*4e300*/  LOP3.LUT R191, R191, 0xfffbffff, RZ, 0xc0, !PT ;  /* 0xfffbffffbfbf7812 */ /* 0x000fe200078ec0ff */
[----:B0-----:R-:W-:Y:S01]  /*4e310*/  VIADD R8, R8, UR16 ;  /* 0x0000001008087c36 */ /* 0x001fe20008000000 */
[----:B------:R-:W-:Y:S02]  /*4e320*/  ULDC.64 UR16, c[0x0][0x228] ;  /* 0x00008a0000107ab9 */ /* 0x000fe40000000a00 */
[----:B------:R-:W-:-:S07]  /*4e330*/  ISETP.LT.AND P0, PT, R5, UR16, !P0 ;  /* 0x0000001005007c0c */ /* 0x000fce000c701270 */
[----:B------:R-:W-:Y:S01]  /*4e340*/  @P1 LOP3.LUT R191, R191, 0x40000, RZ, 0xfc, !PT ;  /* 0x00040000bfbf1812 */ /* 0x000fe200078efcff */
[----:B------:R-:W-:Y:S01]  /*4e350*/  VIADD R2, R4, 0x1f ;  /* 0x0000001f04027836 */ /* 0x000fe20000000000 */
[----:B------:R0:W-:Y:S02]  /*4e360*/  STL [R1+0xdb8], R8 ;  /* 0x000db80801007387 */ /* 0x0001e40000100800 */
[----:B------:R-:W-:Y:S01]  /*4e370*/  LOP3.LUT R191, R191, 0xfffdffff, RZ, 0xc0, !PT ;  /* 0xfffdffffbfbf7812 */ /* 0x000fe200078ec0ff */
[----:B0-----:R-:W-:-:S03]  /*4e380*/  VIADD R8, R8, UR36 ;  /* 0x0000002408087c36 */ /* 0x001fc60008000000 */
[----:B------:R-:W-:Y:S01]  /*4e390*/  @P0 LOP3.LUT R191, R191, 0x20000, RZ, 0xfc, !PT ;  /* 0x00020000bfbf0812 */ /* 0x000fe200078efcff */
[----:B------:R-:W-:Y:S01]  /*4e3a0*/  ULDC UR36, c[0x0][0x248] ;  /* 0x0000920000247ab9 */ /* 0x000fe20000000800 */
[----:B------:R-:W-:Y:S01]  /*4e3b0*/  ISETP.GE.AND P0, PT, R2, UR33, PT ;  /* 0x0000002102007c0c */ /* 0x000fe2000bf06270 */
[----:B------:R0:W-:Y:S03]  /*4e3c0*/  STL [R1+0xda8], R8 ;  /* 0x000da80801007387 */ /* 0x0001e60000100800 */
[----:B------:R-:W-:Y:S02]  /*4e3d0*/  ISETP.LT.AND P1, PT, R6, UR13, !P0 ;  /* 0x0000000d06007c0c */ /* 0x000fe4000c721270 */
[----:B------:R-:W-:Y:S01]  /*4e3e0*/  LOP3.LUT R191, R191, 0xfffeffff, RZ, 0xc0, !PT ;  /* 0xfffeffffbfbf7812 */ /* 0x000fe200078ec0ff */
[----:B------:R-:W-:Y:S01]  /*4e3f0*/  VIADD R2, R4, 0x1e ;  /* 0x0000001e04027836 */ /* 0x000fe20000000000 */
[----:B------:R-:W-:Y:S01]  /*4e400*/  ULDC UR13, c[0x0][0x248] ;  /* 0x00009200000d7ab9 */ /* 0x000fe20000000800 */
[----:B0-----:R-:W-:Y:S01]  /*4e410*/  VIADD R8, R8, UR32 ;  /* 0x0000002008087c36 */ /* 0x001fe20008000000 */
[----:B------:R-:W-:-:S04]  /*4e420*/  ULDC UR32, c[0x0][0x248] ;  /* 0x0000920000207ab9 */ /* 0x000fc80000000800 */
[----:B------:R0:W-:Y:S03]  /*4e430*/  STL [R1+0xd9c], R8 ;  /* 0x000d9c0801007387 */ /* 0x0001e60000100800 */
[----:B------:R-:W-:Y:S01]  /*4e440*/  @P1 LOP3.LUT R191, R191, 0x10000, RZ, 0xfc, !PT ;  /* 0x00010000bfbf1812 */ /* 0x000fe200078efcff */
[----:B0-----:R-:W-:Y:S01]  /*4e450*/  VIADD R8, R8, UR18 ;  /* 0x0000001208087c36 */ /* 0x001fe20008000000 */
[----:B------:R-:W-:Y:S02]  /*4e460*/  ULDC.64 UR18, c[0x0][0x228] ;  /* 0x00008a0000127ab9 */ /* 0x000fe40000000a00 */
[----:B------:R-:W-:Y:S02]  /*4e470*/  ISETP.LT.AND P0, PT, R5, UR18, !P0 ;  /* 0x0000001205007c0c */ /* 0x000fe4000c701270 */
        /* <DEDUP_REMOVED lines=14> */
[----:B------:R-:W-:-:S05]  /*4e560*/  ISETP.LT.AND P0, PT, R5, UR22, !P0 ;  /* 0x0000001605007c0c */ /* 0x000fca000c701270 */
        /* <DEDUP_REMOVED lines=10> */
[----:B------:R-:W-:Y:S01]  /*4e610*/  VIADD R9, R4, 0xa ;  /* 0x0000000a04097836 */ /* 0x000fe20000000000 */
[----:B------:R-:W-:-:S08]  /*4e620*/  ULDC UR11, c[0x0][0x248] ;  /* 0x00009200000b7ab9 */ /* 0x000fd00000000800 */
[----:B------:R-:W-:Y:S01]  /*4e630*/  @P1 LOP3.LUT R191, R191, 0x1000, RZ, 0xfc, !PT ;  /* 0x00001000bfbf1812 */ /* 0x000fe200078efcff */
[----:B0-----:R-:W-:Y:S01]  /*4e640*/  VIADD R8, R8, UR5 ;  /* 0x0000000508087c36 */ /* 0x001fe20008000000 */
[----:B------:R-:W-:Y:S02]  /*4e650*/  ULDC UR5, c[0x0][0x248] ;  /* 0x0000920000057ab9 */ /* 0x000fe40000000800 */
        /* <DEDUP_REMOVED lines=8> */
[----:B------:R-:W-:Y:S01]  /*4e6e0*/  VIADD R252, R4, 0x9 ;  /* 0x0000000904fc7836 */ /* 0x000fe20000000000 */
[----:B------:R-:W-:Y:S01]  /*4e6f0*/  ULDC UR15, c[0x0][0x248] ;  /* 0x00009200000f7ab9 */ /* 0x000fe20000000800 */
[----:B0-----:R-:W-:Y:S01]  /*4e700*/  VIADD R8, R8, UR6 ;  /* 0x0000000608087c36 */ /* 0x001fe20008000000 */
[----:B------:R-:W-:Y:S01]  /*4e710*/  ISETP.LT.AND P0, PT, R5, UR29, !P0 ;  /* 0x0000001d05007c0c */ /* 0x000fe2000c701270 */
[----:B------:R-:W-:-:S03]  /*4e720*/  ULDC UR6, c[0x0][0x248] ;  /* 0x0000920000067ab9 */ /* 0x000fc60000000800 */
[----:B------:R0:W-:Y:S04]  /*4e730*/  STL [R1+0xd54], R8 ;  /* 0x000d540801007387 */ /* 0x0001e80000100800 */
        /* <DEDUP_REMOVED lines=10> */
[----:B0-----:R-:W-:Y:S01]  /*4e7e0*/  VIADD R8, R8, UR14 ;  /* 0x0000000e08087c36 */ /* 0x001fe20008000000 */
[----:B------:R-:W-:Y:S01]  /*4e7f0*/  LOP3.LUT R191, R191, 0xfffffeff, RZ, 0xc0, !PT ;  /* 0xfffffeffbfbf7812 */ /* 0x000fe200078ec0ff */
[----:B------:R-:W-:-:S03]  /*4e800*/  ULDC UR14, c[0x0][0x248] ;  /* 0x00009200000e7ab9 */ /* 0x000fc60000000800 */
[----:B------:R0:W-:Y:S02]  /*4e810*/  STL [R1+0xd30], R8 ;  /* 0x000d300801007387 */ /* 0x0001e40000100800 */
[----:B0-----:R-:W-:Y:S01]  /*4e820*/  VIADD R8, R8, UR30 ;  /* 0x0000001e08087c36 */ /* 0x001fe20008000000 */
[----:B------:R-:W-:Y:S02]  /*4e830*/  ULDC.64 UR30, c[0x0][0x228] ;  /* 0x00008a00001e7ab9 */ /* 0x000fe40000000a00 */
[----:B------:R-:W-:Y:S02]  /*4e840*/  ISETP.LT.AND P1, PT, R6, UR30, !P0 ;  /* 0x0000001e06007c0c */ /* 0x000fe4000c721270 */
[----:B------:R-:W-:Y:S01]  /*4e850*/  ISETP.LT.AND P0, PT, R5, UR54, !P0 ;  /* 0x0000003605007c0c */ /* 0x000fe2000c701270 */
[----:B------:R0:W-:Y:S01]  /*4e860*/  STL [R1+0xd20], R8 ;  /* 0x000d200801007387 */ /* 0x0001e20000100800 */
[----:B------:R-:W-:Y:S01]  /*4e870*/  VIADD R195, R4, 0x8 ;  /* 0x0000000804c37836 */ /* 0x000fe20000000000 */
[----:B------:R-:W-:-:S08]  /*4e880*/  ULDC UR54, c[0x0][0x248] ;  /* 0x0000920000367ab9 */ /* 0x000fd00000000800 */
[----:B------:R-:W-:-:S04]  /*4e890*/  @P1 LOP3.LUT R191, R191, 0x100, RZ, 0xfc, !PT ;  /* 0x00000100bfbf1812 */ /* 0x000fc800078efcff */
[----:B------:R-:W-:Y:S01]  /*4e8a0*/  LOP3.LUT R191, R191, 0xffffff7f, RZ, 0xc0, !PT ;  /* 0xffffff7fbfbf7812 */ /* 0x000fe200078ec0ff */
[----:B0-----:R-:W-:Y:S01]  /*4e8b0*/  VIADD R8, R8, UR34 ;  /* 0x0000002208087c36 */ /* 0x001fe20008000000 */
[----:B------:R-:W-:Y:S02]  /*4e8c0*/  ULDC.64 UR34, c[0x0][0x228] ;  /* 0x00008a0000227ab9 */ /* 0x000fe40000000a00 */
[----:B------:R-:W-:Y:S02]  /*4e8d0*/  @P0 LOP3.LUT R191, R191, 0x80, RZ, 0xfc, !PT ;  /* 0x00000080bfbf0812 */ /* 0x000fe400078efcff */
[----:B------:R-:W-:-:S04]  /*4e8e0*/  ISETP.GE.AND P0, PT, R26, UR21, PT ;  /* 0x000000151a007c0c */ /* 0x000fc8000bf06270 */
[----:B------:R-:W-:Y:S02]  /*4e8f0*/  ISETP.LT.AND P1, PT, R6, UR34, !P0 ;  /* 0x0000002206007c0c */ /* 0x000fe4000c721270 */
[----:B------:R-:W-:Y:S01]  /*4e900*/  ISETP.LT.AND P0, PT, R5, UR51, !P0 ;  /* 0x0000003305007c0c */ /* 0x000fe2000c701270 */
[----:B------:R0:W-:Y:S01]  /*4e910*/  STL [R1+0xd14], R8 ;  /* 0x000d140801007387 */ /* 0x0001e20000100800 */
[----:B------:R-:W-:Y:S01]  /*4e920*/  LOP3.LUT R191, R191, 0xffffffbf, RZ, 0xc0, !PT ;  /* 0xffffffbfbfbf7812 */ /* 0x000fe200078ec0ff */
[----:B------:R-:W-:-:S08]  /*4e930*/  ULDC UR51, c[0x0][0x228] ;  /* 0x00008a0000337ab9 */ /* 0x000fd00000000800 */
[----:B------:R-:W-:Y:S01]  /*4e940*/  @P1 LOP3.LUT R191, R191, 0x40, RZ, 0xfc, !PT ;  /* 0x00000040bfbf1812 */ /* 0x000fe200078efcff */
[----:B0-----:R-:W-:-:S03]  /*4e950*/  VIADD R8, R8, UR38 ;  /* 0x0000002608087c36 */ /* 0x001fc60008000000 */
[----:B------:R-:W-:Y:S02]  /*4e960*/  LOP3.LUT R191, R191, 0xffffffdf, RZ, 0xc0, !PT ;  /* 0xffffffdfbfbf7812 */ /* 0x000fe400078ec0ff */
[----:B------:R0:W-:Y:S02]  /*4e970*/  STL [R1+0xd04], R8 ;  /* 0x000d040801007387 */ /* 0x0001e40000100800 */
[----:B------:R-:W-:Y:S02]  /*4e980*/  @P0 LOP3.LUT R191, R191, 0x20, RZ, 0xfc, !PT ;  /* 0x00000020bfbf0812 */ /* 0x000fe400078efcff */
[----:B------:R-:W-:Y:S01]  /*4e990*/  ISETP.GE.AND P0, PT, R25, UR17, PT ;  /* 0x0000001119007c0c */ /* 0x000fe2000bf06270 */
[----:B------:R-:W-:Y:S01]  /*4e9a0*/  ULDC.64 UR16, c[0x0][0x228] ;  /* 0x00008a0000107ab9 */ /* 0x000fe20000000a00 */
[----:B0-----:R-:W-:Y:S01]  /*4e9b0*/  VIADD R8, R8, UR39 ;  /* 0x0000002708087c36 */ /* 0x001fe20008000000 */
[----:B------:R-:W-:Y:S01]  /*4e9c0*/  ULDC.64 UR38, c[0x0][0x228] ;  /* 0x00008a0000267ab9 */ /* 0x000fe20000000a00 */
[----:B------:R-:W4:Y:S01]  /*4e9d0*/  LDL.LU R26, [R1+0x1bc4] ;  /* 0x001bc400011a7983 */ /* 0x000f220000300800 */
[----:B------:R-:W-:-:S02]  /*4e9e0*/  ISETP.LT.AND P1, PT, R6, UR38, !P0 ;  /* 0x0000002606007c0c */ /* 0x000fc4000c721270 */
[----:B------:R-:W-:Y:S01]  /*4e9f0*/  ISETP.LT.AND P0, PT, R5, UR51, !P0 ;  /* 0x0000003305007c0c */ /* 0x000fe2000c701270 */
[----:B------:R-:W-:Y:S01]  /*4ea00*/  ULDC UR51, c[0x0][0x228] ;  /* 0x00008a0000337ab9 */ /* 0x000fe20000000800 */
[----:B------:R-:W-:-:S09]  /*4ea10*/  LOP3.LUT R191, R191, 0xffffffef, RZ, 0xc0, !PT ;  /* 0xffffffefbfbf7812 */ /* 0x000fd200078ec0ff */
[----:B------:R-:W-:-:S04]  /*4ea20*/  @P1 LOP3.LUT R191, R191, 0x10, RZ, 0xfc, !PT ;  /* 0x00000010bfbf1812 */ /* 0x000fc800078efcff */
[----:B------:R-:W-:-:S04]  /*4ea30*/  LOP3.LUT R191, R191, 0xfffffff7, RZ, 0xc0, !PT ;  /* 0xfffffff7bfbf7812 */ /* 0x000fc800078ec0ff */
[----:B------:R-:W-:Y:S02]  /*4ea40*/  @P0 LOP3.LUT R191, R191, 0x8, RZ, 0xfc, !PT ;  /* 0x00000008bfbf0812 */ /* 0x000fe400078efcff */
[----:B------:R-:W-:Y:S01]  /*4ea50*/  ISETP.GE.AND P0, PT, R24, UR19, PT ;  /* 0x0000001318007c0c */ /* 0x000fe2000bf06270 */
[----:B------:R-:W-:-:S03]  /*4ea60*/  ULDC.64 UR18, c[0x0][0x228] ;  /* 0x00008a0000127ab9 */ /* 0x000fc60000000a00 */
[----:B------:R-:W-:Y:S02]  /*4ea70*/  ISETP.LT.AND P1, PT, R6, UR42, !P0 ;  /* 0x0000002a06007c0c */ /* 0x000fe4000c721270 */
[----:B------:R-:W-:Y:S01]  /*4ea80*/  ISETP.LT.AND P0, PT, R5, UR51, !P0 ;  /* 0x0000003305007c0c */ /* 0x000fe2000c701270 */
[----:B------:R-:W-:Y:S01]  /*4ea90*/  ULDC UR51, c[0x0][0x228] ;  /* 0x00008a0000337ab9 */ /* 0x000fe20000000800 */
[----:B------:R-:W-:-:S09]  /*4eaa0*/  LOP3.LUT R191, R191, 0xfffffffb, RZ, 0xc0, !PT ;  /* 0xfffffffbbfbf7812 */ /* 0x000fd200078ec0ff */
[----:B------:R-:W-:-:S04]  /*4eab0*/  @P1 LOP3.LUT R191, R191, 0x4, RZ, 0xfc, !PT ;  /* 0x00000004bfbf1812 */ /* 0x000fc800078efcff */
[----:B------:R-:W-:-:S04]  /*4eac0*/  LOP3.LUT R191, R191, 0xfffffffd, RZ, 0xc0, !PT ;  /* 0xfffffffdbfbf7812 */ /* 0x000fc800078ec0ff */
[----:B------:R-:W-:Y:S02]  /*4ead0*/  @P0 LOP3.LUT R191, R191, 0x2, RZ, 0xfc, !PT ;  /* 0x00000002bfbf0812 */ /* 0x000fe400078efcff */
[----:B------:R-:W-:Y:S01]  /*4eae0*/  ISETP.GE.AND P0, PT, R23, UR23, PT ;  /* 0x0000001717007c0c */ /* 0x000fe2000bf06270 */
[----:B------:R0:W-:Y:S01]  /*4eaf0*/  STL [R1+0xcfc], R8 ;  /* 0x000cfc0801007387 */ /* 0x0001e20000100800 */
[----:B------:R-:W-:Y:S01]  /*4eb00*/  LOP3.LUT R191, R191, 0xfffffffe, RZ, 0xc0, !PT ;  /* 0xfffffffebfbf7812 */ /* 0x000fe200078ec0ff */
[----:B------:R-:W-:Y:S01]  /*4eb10*/  ULDC.64 UR22, c[0x0][0x228] ;  /* 0x00008a0000167ab9 */ /* 0x000fe20000000a00 */
[----:B------:R-:W-:Y:S02]  /*4eb20*/  ISETP.LT.AND P1, PT, R6, UR46, !P0 ;  /* 0x0000002e06007c0c */ /* 0x000fe4000c721270 */
[----:B------:R-:W-:Y:S01]  /*4eb30*/  ISETP.LT.AND P0, PT, R5, UR51, !P0 ;  /* 0x0000003305007c0c */ /* 0x000fe2000c701270 */
[----:B------:R-:W-:-:S12]  /*4eb40*/  ULDC UR51, c[0x0][0x228] ;  /* 0x00008a0000337ab9 */ /* 0x000fd80000000800 */
[----:B------:R-:W-:Y:S02]  /*4eb50*/  @P0 LOP3.LUT R192, R192, 0x80000000, RZ, 0xfc, !PT ;  /* 0x80000000c0c00812 */ /* 0x000fe400078efcff */
[----:B------:R-:W-:Y:S01]  /*4eb60*/  ISETP.GE.AND P0, PT, R22, UR27, PT ;  /* 0x0000001b16007c0c */ /* 0x000fe2000bf06270 */
[----:B0-----:R-:W-:Y:S01]  /*4eb70*/  VIADD R8, R8, UR41 ;  /* 0x0000002908087c36 */ /* 0x001fe20008000000 */
[----:B------:R-:W-:Y:S01]  /*4eb80*/  @P1 LOP3.LUT R191, R191, 0x1, RZ, 0xfc, !PT ;  /* 0x00000001bfbf1812 */ /* 0x000fe200078efcff */
[----:B------:R-:W-:Y:S01]  /*4eb90*/  ULDC.64 UR26, c[0x0][0x228] ;  /* 0x00008a00001a7ab9 */ /* 0x000fe20000000a00 */
[----:B------:R-:W-:Y:S01]  /*4eba0*/  ISETP.LT.AND P1, PT, R6, UR16, !P0 ;  /* 0x0000001006007c0c */ /* 0x000fe2000c721270 */
[----:B------:R-:W-:Y:S01]  /*4ebb0*/  ULDC UR16, c[0x0][0x228] ;  /* 0x00008a0000107ab9 */ /* 0x000fe20000000800 */
        /* <DEDUP_REMOVED lines=10> */
[----:B------:R-:W-:Y:S01]  /*4ec60*/  ISETP.LT.AND P1, PT, R6, UR18, !P0 ;  /* 0x0000001206007c0c */ /* 0x000fe2000c721270 */
[----:B------:R-:W4:Y:S01]  /*4ec70*/  LDL.LU R25, [R1+0x1bc0] ;  /* 0x001bc00001197983 */ /* 0x000f220000300800 */
[----:B------:R-:W-:Y:S01]  /*4ec80*/  ISETP.LT.AND P0, PT, R5, UR51, !P0 ;  /* 0x0000003305007c0c */ /* 0x000fe2000c701270 */
[----:B------:R-:W-:Y:S01]  /*4ec90*/  ULDC UR51, c[0x0][0x228] ;  /* 0x00008a0000337ab9 */ /* 0x000fe20000000800 */
[----:B------:R-:W-:Y:S01]  /*4eca0*/  ULDC UR18, c[0x0][0x228] ;  /* 0x00008a0000127ab9 */ /* 0x000fe20000000800 */
[----:B0-----:R-:W-:-:S08]  /*4ecb0*/  VIADD R8, R8, UR37 ;  /* 0x0000002508087c36 */ /* 0x001fd00008000000 */
[----:B------:R-:W-:-:S04]  /*4ecc0*/  @P1 LOP3.LUT R192, R192, 0x10000000, RZ, 0xfc, !PT ;  /* 0x10000000c0c01812 */ /* 0x000fc800078efcff */
[----:B------:R-:W-:Y:S01]  /*4ecd0*/  LOP3.LUT R192, R192, 0xf7ffffff, RZ, 0xc0, !PT ;  /* 0xf7ffffffc0c07812 */ /* 0x000fe200078ec0ff */
[----:B------:R0:W-:Y:S03]  /*4ece0*/  STL [R1+0xcdc], R8 ;  /* 0x000cdc0801007387 */ /* 0x0001e60000100800 */
[----:B------:R-:W-:Y:S01]  /*4ecf0*/  @P0 LOP3.LUT R192, R192, 0x8000000, RZ, 0xfc, !PT ;  /* 0x08000000c0c00812 */ /* 0x000fe200078efcff */
[----:B------:R-:W4:Y:S01]  /*4ed00*/  LDL.LU R24, [R1+0x1bbc] ;  /* 0x001bbc0001187983 */ /* 0x000f220000300800 */
[----:B------:R-:W-:Y:S01]  /*4ed10*/  ISETP.GE.AND P0, PT, R20, UR35, PT ;  /* 0x0000002314007c0c */ /* 0x000fe2000bf06270 */
[----:B------:R-:W-:Y:S01]  /*4ed20*/  ULDC.64 UR34, c[0x0][0x228] ;  /* 0x00008a0000227ab9 */ /* 0x000fe20000000a00 */
[----:B0-----:R-:W-:Y:S01]  /*4ed30*/  VIADD R8, R8, UR20 ;  /* 0x0000001408087c36 */ /* 0x001fe20008000000 */
[----:B------:R-:W-:Y:S02]  /*4ed40*/  ULDC.64 UR20, c[0x0][0x228] ;  /* 0x00008a0000147ab9 */ /* 0x000fe40000000a00 */
        /* <DEDUP_REMOVED lines=14> */
[----:B------:R-:W-:-:S10]  /*4ee30*/  ULDC UR51, c[0x0][0x228] ;  /* 0x00008a0000337ab9 */ /* 0x000fd40000000800 */
[----:B------:R-:W-:-:S04]  /*4ee40*/  @P1 LOP3.LUT R192, R192, 0x1000000, RZ, 0xfc, !PT ;  /* 0x01000000c0c01812 */ /* 0x000fc800078efcff */
[----:B------:R-:W-:Y:S01]  /*4ee50*/  LOP3.LUT R192, R192, 0xff7fffff, RZ, 0xc0, !PT ;  /* 0xff7fffffc0c07812 */ /* 0x000fe200078ec0ff */
[----:B0-----:R-:W-:Y:S01]  /*4ee60*/  VIADD R8, R8, UR24 ;  /* 0x0000001808087c36 */ /* 0x001fe20008000000 */
[----:B------:R-:W-:Y:S02]  /*4ee70*/  ULDC.64 UR24, c[0x0][0x228] ;  /* 0x00008a0000187ab9 */ /* 0x000fe40000000a00 */
        /* <DEDUP_REMOVED lines=10> */
[----:B------:R-:W-:-:S04]  /*4ef20*/  LOP3.LUT R192, R192, 0xffdfffff, RZ, 0xc0, !PT ;  /* 0xffdfffffc0c07812 */ /* 0x000fc800078ec0ff */
[----:B------:R-:W-:Y:S02]  /*4ef30*/  @P0 LOP3.LUT R192, R192, 0x200000, RZ, 0xfc, !PT ;  /* 0x00200000c0c00812 */ /* 0x000fe400078efcff */
[----:B------:R-:W-:Y:S01]  /*4ef40*/  ISETP.GE.AND P0, PT, R17, UR47, PT ;  /* 0x0000002f11007c0c */ /* 0x000fe2000bf06270 */
[----:B0-----:R-:W-:Y:S01]  /*4ef50*/  VIADD R8, R8, UR28 ;  /* 0x0000001c08087c36 */ /* 0x001fe20008000000 */
[----:B------:R-:W-:Y:S01]  /*4ef60*/  LOP3.LUT R192, R192, 0xffefffff, RZ, 0xc0, !PT ;  /* 0xffefffffc0c07812 */ /* 0x000fe200078ec0ff */
[----:B------:R-:W-:Y:S01]  /*4ef70*/  ULDC.64 UR28, c[0x0][0x228] ;  /* 0x00008a00001c7ab9 */ /* 0x000fe20000000a00 */
[----:B------:R-:W-:Y:S01]  /*4ef80*/  ISETP.LT.AND P1, PT, R6, UR26, !P0 ;  /* 0x0000001a06007c0c */ /* 0x000fe2000c721270 */
[----:B------:R-:W-:Y:S01]  /*4ef90*/  VIADD R194, R4, 0x7 ;  /* 0x0000000704c27836 */ /* 0x000fe20000000000 */
[----:B------:R-:W-:Y:S01]  /*4efa0*/  ISETP.LT.AND P0, PT, R5, UR51, !P0 ;  /* 0x0000003305007c0c */ /* 0x000fe2000c701270 */
[----:B------:R-:W-:-:S10]  /*4efb0*/  ULDC.64 UR46, c[0x0][0x228] ;  /* 0x00008a00002e7ab9 */ /* 0x000fd40000000a00 */
[----:B------:R-:W-:-:S04]  /*4efc0*/  @P1 LOP3.LUT R192, R192, 0x100000, RZ, 0xfc, !PT ;  /* 0x00100000c0c01812 */ /* 0x000fc800078efcff */
[----:B------:R-:W-:-:S04]  /*4efd0*/  LOP3.LUT R192, R192, 0xfff7ffff, RZ, 0xc0, !PT ;  /* 0xfff7ffffc0c07812 */ /* 0x000fc800078ec0ff */
[----:B------:R-:W-:Y:S02]  /*4efe0*/  @P0 LOP3.LUT R192, R192, 0x80000, RZ, 0xfc, !PT ;  /* 0x00080000c0c00812 */ /* 0x000fe400078efcff */
[----:B------:R-:W-:-:S04]  /*4eff0*/  ISETP.GE.AND P0, PT, R16, UR17, PT ;  /* 0x0000001110007c0c */ /* 0x000fc8000bf06270 */
[----:B------:R-:W-:Y:S02]  /*4f000*/  ISETP.LT.AND P1, PT, R6, UR28, !P0 ;  /* 0x0000001c06007c0c */ /* 0x000fe4000c721270 */
[----:B------:R-:W-:Y:S01]  /*4f010*/  ISETP.LT.AND P0, PT, R5, UR16, !P0 ;  /* 0x0000001005007c0c */ /* 0x000fe2000c701270 */
[----:B------:R-:W-:Y:S01]  /*4f020*/  ULDC UR16, c[0x0][0x228] ;  /* 0x00008a0000107ab9 */ /* 0x000fe20000000800 */
[----:B------:R-:W-:-:S09]  /*4f030*/  LOP3.LUT R192, R192, 0xfffbffff, RZ, 0xc0, !PT ;  /* 0xfffbffffc0c07812 */ /* 0x000fd200078ec0ff */
[----:B------:R-:W-:-:S04]  /*4f040*/  @P1 LOP3.LUT R192, R192, 0x40000, RZ, 0xfc, !PT ;  /* 0x00040000c0c01812 */ /* 0x000fc800078efcff */
[----:B------:R-:W-:-:S04]  /*4f050*/  LOP3.LUT R192, R192, 0xfffdffff, RZ, 0xc0, !PT ;  /* 0xfffdffffc0c07812 */ /* 0x000fc800078ec0ff */
[----:B------:R-:W-:Y:S02]  /*4f060*/  @P0 LOP3.LUT R192, R192, 0x20000, RZ, 0xfc, !PT ;  /* 0x00020000c0c00812 */ /* 0x000fe400078efcff */
[----:B------:R-:W-:-:S04]  /*4f070*/  ISETP.GE.AND P0, PT, R15, UR19, PT ;  /* 0x000000130f007c0c */ /* 0x000fc8000bf06270 */
[----:B------:R-:W-:Y:S02]  /*4f080*/  ISETP.LT.AND P1, PT, R6, UR30, !P0 ;  /* 0x0000001e06007c0c */ /* 0x000fe4000c721270 */
[----:B------:R-:W-:Y:S01]  /*4f090*/  ISETP.LT.AND P0, PT, R5, UR16, !P0 ;  /* 0x0000001005007c0c */ /* 0x000fe2000c701270 */
[----:B------:R0:W-:Y:S01]  /*4f0a0*/  STL [R1+0xcb4], R8 ;  /* 0x000cb40801007387 */ /* 0x0001e20000100800 */
[----:B------:R-:W-:Y:S01]  /*4f0b0*/  LOP3.LUT R192, R192, 0xfffeffff, RZ, 0xc0, !PT ;  /* 0xfffeffffc0c07812 */ /* 0x000fe200078ec0ff */
[----:B------:R-:W-:Y:S02]  /*4f0c0*/  ULDC UR16, c[0x0][0x228] ;  /* 0x00008a0000107ab9 */ /* 0x000fe40000000800 */
[----:B------:R-:W4:Y:S06]  /*4f0d0*/  LDL.LU R21, [R1+0x1bb0] ;  /* 0x001bb00001157983 */ /* 0x000f2c0000300800 */
        /* <DEDUP_REMOVED lines=20> */
[----:B------:R-:W-:Y:S01]  /*4f220*/  @P1 LOP3.LUT R192, R192, 0x1000, RZ, 0xfc, !PT ;  /* 0x00001000c0c01812 */ /* 0x000fe200078efcff */
[----:B0-----:R-:W-:Y:S01]  /*4f230*/  VIADD R8, R8, UR36 ;  /* 0x0000002408087c36 */ /* 0x001fe20008000000 */
[----:B------:R-:W-:-:S02]  /*4f240*/  ULDC.64 UR36, c[0x0][0x228] ;  /* 0x00008a0000247ab9 */ /* 0x000fc40000000a00 */
[----:B------:R-:W-:Y:S02]  /*4f250*/  LOP3.LUT R192, R192, 0xfffff7ff, RZ, 0xc0, !PT ;  /* 0xfffff7ffc0c07812 */ /* 0x000fe400078ec0ff */
[----:B------:R0:W-:Y:S02]  /*4f260*/  STL [R1+0xca0], R8 ;  /* 0x000ca00801007387 */ /* 0x0001e40000100800 */
[----:B------:R-:W-:Y:S02]  /*4f270*/  @P0 LOP3.LUT R192, R192, 0x800, RZ, 0xfc, !PT ;  /* 0x00000800c0c00812 */ /* 0x000fe400078efcff */
[----:B------:R-:W-:Y:S01]  /*4f280*/  ISETP.GE.AND P0, PT, R12, UR25, PT ;  /* 0x000000190c007c0c */ /* 0x000fe2000bf06270 */
[----:B------:R-:W4:Y:S01]  /*4f290*/  LDL.LU R19, [R1+0x1ba8] ;  /* 0x001ba80001137983 */ /* 0x000f220000300800 */
[----:B0-----:R-:W-:Y:S02]  /*4f2a0*/  VIADD R8, R8, UR40 ;  /* 0x0000002808087c36 */ /* 0x001fe40008000000 */
[----:B------:R-:W-:Y:S01]  /*4f2b0*/  ISETP.LT.AND P1, PT, R6, UR36, !P0 ;  /* 0x0000002406007c0c */ /* 0x000fe2000c721270 */
[----:B------:R-:W-:-:S02]  /*4f2c0*/  ULDC.64 UR40, c[0x0][0x228] ;  /* 0x00008a0000287ab9 */ /* 0x000fc40000000a00 */
[----:B------:R0:W-:Y:S04]  /*4f2d0*/  STL [R1+0xc94], R8 ;  /* 0x000c940801007387 */ /* 0x0001e80000100800 */
[----:B------:R-:W4:Y:S01]  /*4f2e0*/  LDL.LU R18, [R1+0x1ba4] ;  /* 0x001ba40001127983 */ /* 0x000f220000300800 */
[----:B0-----:R-:W-:Y:S01]  /*4f2f0*/  VIADD R8, R8, UR44 ;  /* 0x0000002c08087c36 */ /* 0x001fe20008000000 */
[----:B------:R-:W-:Y:S01]  /*4f300*/  ISETP.LT.AND P0, PT, R5, UR16, !P0 ;  /* 0x0000001005007c0c */ /* 0x000fe2000c701270 */
[----:B------:R-:W-:-:S03]  /*4f310*/  ULDC.64 UR44, c[0x0][0x228] ;  /* 0x00008a00002c7ab9 */ /* 0x000fc60000000a00 */
[----:B------:R0:W-:Y:S01]  /*4f320*/  STL [R1+0xc88], R8 ;  /* 0x000c880801007387 */ /* 0x0001e20000100800 */
[----:B------:R-:W-:-:S03]  /*4f330*/  LOP3.LUT R192, R192, 0xfffffbff, RZ, 0xc0, !PT ;  /* 0xfffffbffc0c07812 */ /* 0x000fc600078ec0ff */
[----:B------:R-:W4:Y:S01]  /*4f340*/  LDL.LU R17, [R1+0x1ba0] ;  /* 0x001ba00001117983 */ /* 0x000f220000300800 */
[----:B0-----:R-:W-:Y:S01]  /*4f350*/  VIADD R8, R8, UR48 ;  /* 0x0000003008087c36 */ /* 0x001fe20008000000 */
[----:B------:R-:W-:Y:S01]  /*4f360*/  @P1 LOP3.LUT R192, R192, 0x400, RZ, 0xfc, !PT ;  /* 0x00000400c0c01812 */ /* 0x000fe200078efcff */
[C---:B------:R-:W-:Y:S01]  /*4f370*/  VIADD R193, R4.reuse, 0x6 ;  /* 0x0000000604c17836 */ /* 0x040fe20000000000 */
[----:B------:R-:W-:Y:S01]  /*4f380*/  R2UR UR16, R11 ;  /* 0x000000000b1072ca */ /* 0x000fe200000e0000 */
[----:B------:R-:W-:Y:S01]  /*4f390*/  VIADD R2, R4, 0x5 ;  /* 0x0000000504027836 */ /* 0x000fe20000000000 */
[----:B------:R0:W-:Y:S01]  /*4f3a0*/  STL [R1+0xc78], R8 ;  /* 0x000c780801007387 */ /* 0x0001e20000100800 */
[----:B------:R-:W-:Y:S01]  /*4f3b0*/  LOP3.LUT R192, R192, 0xfffffdff, RZ, 0xc0, !PT ;  /* 0xfffffdffc0c07812 */ /* 0x000fe200078ec0ff */
[----:B------:R-:W-:Y:S02]  /*4f3c0*/  ULDC.64 UR48, c[0x0][0x228] ;  /* 0x00008a0000307ab9 */ /* 0x000fe40000000a00 */
[----:B------:R-:W4:Y:S01]  /*4f3d0*/  LDL.LU R16, [R1+0x1b9c] ;  /* 0x001b9c0001107983 */ /* 0x000f220000300800 */
[----:B0-----:R-:W-:Y:S01]  /*4f3e0*/  VIADD R8, R8, UR50 ;  /* 0x0000003208087c36 */ /* 0x001fe20008000000 */
[----:B------:R-:W-:Y:S01]  /*4f3f0*/  @P0 LOP3.LUT R192, R192, 0x200, RZ, 0xfc, !PT ;  /* 0x00000200c0c00812 */ /* 0x000fe200078efcff */
[----:B------:R-:W-:-:S03]  /*4f400*/  ULDC.64 UR50, c[0x0][0x228] ;  /* 0x00008a0000327ab9 */ /* 0x000fc60000000a00 */
[----:B------:R0:W-:Y:S01]  /*4f410*/  STL [R1+0xc70], R8 ;  /* 0x000c700801007387 */ /* 0x0001e20000100800 */
[----:B------:R-:W-:-:S03]  /*4f420*/  ISETP.GE.AND P0, PT, R10, UR27, PT ;  /* 0x0000001b0a007c0c */ /* 0x000fc6000bf06270 */
[----:B------:R-:W4:Y:S01]  /*4f430*/  LDL.LU R15, [R1+0x1b98] ;  /* 0x001b9800010f7983 */ /* 0x000f220000300800 */
[----:B0-----:R-:W-:Y:S01]  /*4f440*/  VIADD R8, R8, UR55 ;  /* 0x0000003708087c36 */ /* 0x001fe20008000000 */
[----:B------:R-:W-:-:S04]  /*4f450*/  ISETP.LT.AND P2, PT, R6, UR38, !P0 ;  /* 0x0000002606007c0c */ /* 0x000fc8000c741270 */
[----:B------:R0:W-:Y:S04]  /*4f460*/  STL [R1+0xc68], R8 ;  /* 0x000c680801007387 */ /* 0x0001e80000100800 */
[----:B------:R-:W4:Y:S01]  /*4f470*/  LDL.LU R14, [R1+0x1b94] ;  /* 0x001b9400010e7983 */ /* 0x000f220000300800 */
[----:B0-----:R-:W-:-:S05]  /*4f480*/  VIADD R8, R8, UR5 ;  /* 0x0000000508087c36 */ /* 0x001fca0008000000 */
[----:B------:R0:W-:Y:S01]  /*4f490*/  STL [R1+0xc5c], R8 ;  /* 0x000c5c0801007387 */ /* 0x0001e20000100800 */
[----:B------:R-:W-:Y:S02]  /*4f4a0*/  ISETP.LT.AND P1, PT, R5, UR18, !P0 ;  /* 0x0000001205007c0c */ /* 0x000fe4000c721270 */
[----:B------:R-:W-:Y:S01]  /*4f4b0*/  LOP3.LUT R192, R192, 0xfffffeff, RZ, 0xc0, !PT ;  /* 0xfffffeffc0c07812 */ /* 0x000fe200078ec0ff */
[----:B------:R-:W4:Y:S01]  /*4f4c0*/  LDL.LU R13, [R1+0x1b90] ;  /* 0x001b9000010d7983 */ /* 0x000f220000300800 */
[----:B0-----:R-:W-:Y:S01]  /*4f4d0*/  VIADD R8, R8, UR6 ;  /* 0x0000000608087c36 */ /* 0x001fe20008000000 */
[----:B------:R-:W-:-:S04]  /*4f4e0*/  ISETP.GE.AND P0, PT, R9, UR29, PT ;  /* 0x0000001d09007c0c */ /* 0x000fc8000bf06270 */
[----:B------:R0:W-:Y:S01]  /*4f4f0*/  STL [R1+0xc54], R8 ;  /* 0x000c540801007387 */ /* 0x0001e20000100800 */
[----:B------:R-:W-:-:S03]  /*4f500*/  @P2 LOP3.LUT R192, R192, 0x100, RZ, 0xfc, !PT ;  /* 0x00000100c0c02812 */ /* 0x000fc600078efcff */
[----:B------:R-:W4:Y:S01]  /*4f510*/  LDL.LU R12, [R1+0x1b8c] ;  /* 0x001b8c00010c7983 */ /* 0x000f220000300800 */
[----:B0-----:R-:W-:Y:S01]  /*4f520*/  VIADD R8, R8, UR7 ;  /* 0x0000000708087c36 */ /* 0x001fe20008000000 */
[----:B------:R-:W-:Y:S02]  /*4f530*/  ISETP.LT.AND P2, PT, R6, UR40, !P0 ;  /* 0x0000002806007c0c */ /* 0x000fe4000c741270 */
[----:B------:R-:W-:Y:S02]  /*4f540*/  LOP3.LUT R192, R192, 0xffffff7f, RZ, 0xc0, !PT ;  /* 0xffffff7fc0c07812 */ /* 0x000fe400078ec0ff */
[----:B------:R0:W-:Y:S02]  /*4f550*/  STL [R1+0xc4c], R8 ;  /* 0x000c4c0801007387 */ /* 0x0001e40000100800 */
[----:B------:R-:W-:Y:S02]  /*4f560*/  @P1 LOP3.LUT R192, R192, 0x80, RZ, 0xfc, !PT ;  /* 0x00000080c0c01812 */ /* 0x000fe400078efcff */
[----:B------:R-:W4:Y:S04]  /*4f570*/  LDL.LU R11, [R1+0x1b88] ;  /* 0x001b8800010b7983 */ /* 0x000f280000300800 */
[----:B------:R-:W4:Y:S01]  /*4f580*/  LDL.LU R10, [R1+0x1b84] ;  /* 0x001b8400010a7983 */ /* 0x000f220000300800 */
[----:B0-----:R-:W-:Y:S01]  /*4f590*/  VIADD R8, R8, UR10 ;  /* 0x0000000a08087c36 */ /* 0x001fe20008000000 */
[----:B------:R-:W-:-:S04]  /*4f5a0*/  ISETP.LT.AND P1, PT, R5, UR61, !P0 ;  /* 0x0000003d05007c0c */ /* 0x000fc8000c721270 */
[----:B------:R0:W-:Y:S01]  /*4f5b0*/  STL [R1+0xc3c], R8 ;  /* 0x000c3c0801007387 */ /* 0x0001e20000100800 */
[----:B------:R-:W-:-:S03]  /*4f5c0*/  LOP3.LUT R192, R192, 0xffffffbf, RZ, 0xc0, !PT ;  /* 0xffffffbfc0c07812 */ /* 0x000fc600078ec0ff */
[----:B------:R-:W4:Y:S01]  /*4f5d0*/  LDL.LU R9, [R1+0x1b80] ;  /* 0x001b800001097983 */ /* 0x000f220000300800 */
[----:B0-----:R-:W-:Y:S01]  /*4f5e0*/  VIADD R8, R8, UR11 ;  /* 0x0000000b08087c36 */ /* 0x001fe20008000000 */
[----:B------:R-:W-:Y:S02]  /*4f5f0*/  ISETP.GE.AND P0, PT, R252, UR31, PT ;  /* 0x0000001ffc007c0c */ /* 0x000fe4000bf06270 */
[----:B------:R-:W-:Y:S02]  /*4f600*/  @P2 LOP3.LUT R192, R192, 0x40, RZ, 0xfc, !PT ;  /* 0x00000040c0c02812 */ /* 0x000fe400078efcff */
[----:B------:R0:W-:Y:S01]  /*4f610*/  STL [R1+0xc30], R8 ;  /* 0x000c300801007387 */ /* 0x0001e20000100800 */
[----:B------:R-:W-:Y:S02]  /*4f620*/  ISETP.LT.AND P2, PT, R6, UR42, !P0 ;  /* 0x0000002a06007c0c */ /* 0x000fe4000c741270 */
[----:B------:R-:W-:Y:S01]  /*4f630*/  LOP3.LUT R192, R192, 0xffffffdf, RZ, 0xc0, !PT ;  /* 0xffffffdfc0c07812 */ /* 0x000fe200078ec0ff */
[----:B0-----:R-:W-:-:S04]  /*4f640*/  VIADD R8, R8, UR12 ;  /* 0x0000000c08087c36 */ /* 0x001fc80008000000 */
[----:B------:R-:W-:Y:S01]  /*4f650*/  VIADD R252, R8, UR13 ;  /* 0x0000000d08fc7c36 */ /* 0x000fe20008000000 */
[----:B------:R0:W-:Y:S01]  /*4f660*/  STL [R1+0xc20], R8 ;  /* 0x000c200801007387 */ /* 0x0001e20000100800 */
[----:B------:R-:W-:Y:S02]  /*4f670*/  @P1 LOP3.LUT R192, R192, 0x20, RZ, 0xfc, !PT ;  /* 0x00000020c0c01812 */ /* 0x000fe400078efcff */
[----:B------:R-:W-:Y:S02]  /*4f680*/  ISETP.LT.AND P1, PT, R5, UR60, !P0 ;  /* 0x0000003c05007c0c */ /* 0x000fe4000c721270 */
[----:B------:R-:W-:Y:S01]  /*4f690*/  LOP3.LUT R192, R192, 0xffffffef, RZ, 0xc0, !PT ;  /* 0xffffffefc0c07812 */ /* 0x000fe200078ec0ff */
[----:B0-----:R-:W4:Y:S04]  /*4f6a0*/  LDL.LU R8, [R1+0x1b7c] ;  /* 0x001b7c0001087983 */ /* 0x001f280000300800 */
[----:B------:R0:W-:Y:S01]  /*4f6b0*/  STL [R1+0xc18], R252 ;  /* 0x000c18fc01007387 */ /* 0x0001e20000100800 */
[----:B------:R-:W-:-:S02]  /*4f6c0*/  ISETP.GE.AND P0, PT, R195, UR33, PT ;  /* 0x00000021c3007c0c */ /* 0x000fc4000bf06270 */
[----:B------:R-:W-:Y:S01]  /*4f6d0*/  @P2 LOP3.LUT R192, R192, 0x10, RZ, 0xfc, !PT ;  /* 0x00000010c0c02812 */ /* 0x000fe200078efcff */
[----:B0-----:R-:W-:-:S04]  /*4f6e0*/  VIADD R252, R252, UR14 ;  /* 0x0000000efcfc7c36 */ /* 0x001fc80008000000 */
[----:B------:R-:W-:Y:S01]  /*4f6f0*/  VIADD R195, R252, UR15 ;  /* 0x0000000ffcc37c36 */ /* 0x000fe20008000000 */
[----:B------:R0:W-:Y:S01]  /*4f700*/  STL [R1+0xc08], R252 ;  /* 0x000c08fc01007387 */ /* 0x0001e20000100800 */
[----:B------:R-:W-:-:S03]  /*4f710*/  ISETP.LT.AND P2, PT, R6, UR44, !P0 ;  /* 0x0000002c06007c0c */ /* 0x000fc6000c741270 */
[----:B------:R1:W-:Y:S01]  /*4f720*/  STL [R1+0xc00], R195 ;  /* 0x000c00c301007387 */ /* 0x0003e20000100800 */
[----:B------:R-:W-:Y:S01]  /*4f730*/  LOP3.LUT R192, R192, 0xfffffff7, RZ, 0xc0, !PT ;  /* 0xfffffff7c0c07812 */ /* 0x000fe200078ec0ff */
[----:B0-----:R-:W0:Y:S01]  /*4f740*/  S2R R252, SR_TID.X ;  /* 0x0000000000fc7919 */ /* 0x001e220000002100 */
[----:B-1----:R-:W-:Y:S02]  /*4f750*/  VIADD R195, R195, UR52 ;  /* 0x00000034c3c37c36 */ /* 0x002fe40008000000 */
[----:B------:R-:W-:-:S03]  /*4f760*/  @P1 LOP3.LUT R192, R192, 0x8, RZ, 0xfc, !PT ;  /* 0x00000008c0c01812 */ /* 0x000fc600078efcff */
[----:B------:R1:W-:Y:S01]  /*4f770*/  STL [R1+0xadc], R195 ;  /* 0x000adcc301007387 */ /* 0x0003e20000100800 */
[----:B------:R-:W-:Y:S02]  /*4f780*/  ISETP.LT.AND P1, PT, R5, UR59, !P0 ;  /* 0x0000003b05007c0c */ /* 0x000fe4000c721270 */
[----:B------:R-:W-:Y:S01]  /*4f790*/  LOP3.LUT R192, R192, 0xfffffffb, RZ, 0xc0, !PT ;  /* 0xfffffffbc0c07812 */ /* 0x000fe200078ec0ff */
[----:B-1----:R-:W-:-:S03]  /*4f7a0*/  VIADD R195, R195, UR53 ;  /* 0x00000035c3c37c36 */ /* 0x002fc60008000000 */
[----:B------:R-:W-:Y:S02]  /*4f7b0*/  @P2 LOP3.LUT R192, R192, 0x4, RZ, 0xfc, !PT ;  /* 0x00000004c0c02812 */ /* 0x000fe400078efcff */
[----:B------:R1:W-:Y:S02]  /*4f7c0*/  STL [R1+0xad4], R195 ;  /* 0x000ad4c301007387 */ /* 0x0003e40000100800 */
[----:B------:R-:W-:Y:S02]  /*4f7d0*/  LOP3.LUT R192, R192, 0xfffffffd, RZ, 0xc0, !PT ;  /* 0xfffffffdc0c07812 */ /* 0x000fe400078ec0ff */
[----:B------:R-:W-:Y:S01]  /*4f7e0*/  ISETP.GE.AND P0, PT, R194, UR35, PT ;  /* 0x00000023c2007c0c */ /* 0x000fe2000bf06270 */
[----:B-1----:R-:W-:Y:S01]  /*4f7f0*/  VIADD R195, R195, UR54 ;  /* 0x00000036c3c37c36 */ /* 0x002fe20008000000 */
[----:B------:R-:W-:-:S04]  /*4f800*/  @P1 LOP3.LUT R192, R192, 0x2, RZ, 0xfc, !PT ;  /* 0x00000002c0c01812 */ /* 0x000fc800078efcff */
[----:B------:R1:W-:Y:S01]  /*4f810*/  STL [R1+0x110c], R195 ;  /* 0x00110cc301007387 */ /* 0x0003e20000100800 */
[----:B------:R-:W-:Y:S01]  /*4f820*/  ISETP.LT.AND P1, PT, R6, UR46, !P0 ;  /* 0x0000002e06007c0c */ /* 0x000fe2000c721270 */
[C---:B0-----:R-:W-:Y:S01]  /*4f830*/  IMAD.SHL.U32 R194, R252.reuse, 0x40, RZ ;  /* 0x00000040fcc27824 */ /* 0x041fe200078e00ff */
[----:B------:R-:W-:Y:S01]  /*4f840*/  ISETP.GE.AND P2, PT, R193, UR37, PT ;  /* 0x00000025c1007c0c */ /* 0x000fe2000bf46270 */
[----:B------:R-:W-:Y:S01]  /*4f850*/  IMAD.SHL.U32 R193, R252, 0x10, RZ ;  /* 0x00000010fcc17824 */ /* 0x000fe200078e00ff */
[----:B------:R-:W-:Y:S01]  /*4f860*/  LOP3.LUT R192, R192, 0xfffffffe, RZ, 0xc0, !PT ;  /* 0xfffffffec0c07812 */ /* 0x000fe200078ec0ff */
[----:B------:R-:W-:Y:S01]  /*4f870*/  IMAD.SHL.U32 R252, R252, 0x8, RZ ;  /* 0x00000008fcfc7824 */ /* 0x000fe200078e00ff */
[----:B------:R-:W-:Y:S02]  /*4f880*/  ISETP.GE.AND P4, PT, R2, UR39, PT ;  /* 0x0000002702007c0c */ /* 0x000fe4000bf86270 */
[----:B------:R-:W-:Y:S02]  /*4f890*/  LOP3.LUT R2, R194, 0x400, RZ, 0xc0, !PT ;  /* 0x00000400c2027812 */ /* 0x000fe400078ec0ff */
[----:B------:R-:W-:-:S03]  /*4f8a0*/  ISETP.LT.AND P3, PT, R6, UR57, !P4 ;  /* 0x0000003906007c0c */ /* 0x000fc6000e761270 */
[----:B------:R-:W-:Y:S02]  /*4f8b0*/  @P1 LOP3.LUT R192, R192, 0x1, RZ, 0xfc, !PT ;  /* 0x00000001c0c01812 */ /* 0x000fe400078efcff */
[----:B------:R-:W-:Y:S02]  /*4f8c0*/  ISETP.LT.AND P1, PT, R6, UR48, !P2 ;  /* 0x0000003006007c0c */ /* 0x000fe4000d721270 */
[C---:B------:R-:W-:Y:S02]  /*4f8d0*/  ISETP.LT.AND P0, PT, R5.reuse, UR58, !P0 ;  /* 0x0000003a05007c0c */ /* 0x040fe4000c701270 */
[C---:B------:R-:W-:Y:S02]  /*4f8e0*/  ISETP.LT.AND P2, PT, R5.reuse, UR50, !P2 ;  /* 0x0000003205007c0c */ /* 0x040fe4000d741270 */
[----:B------:R-:W-:Y:S02]  /*4f8f0*/  ISETP.LT.AND P4, PT, R5, UR56, !P4 ;  /* 0x0000003805007c0c */ /* 0x000fe4000e781270 */
[----:B------:R-:W-:-:S02]  /*4f900*/  LOP3.LUT R193, R193, 0xf0, RZ, 0xc0, !PT ;  /* 0x000000f0c1c17812 */ /* 0x000fc400078ec0ff */
[----:B------:R-:W-:Y:S02]  /*4f910*/  LOP3.LUT R194, R252, 0x300, RZ, 0xc0, !PT ;  /* 0x00000300fcc27812 */ /* 0x000fe400078ec0ff */
[----:B------:R-:W-:Y:S01]  /*4f920*/  ISETP.GE.AND P5, PT, R5, UR16, PT ;  /* 0x0000001005007c0c */ /* 0x000fe2000bfa6270 */
[----:B------:R-:W-:Y:S01]  /*4f930*/  BAR.SYNC.DEFER_BLOCKING 0x0 ;  /* 0x0000000000007b1d */ /* 0x000fe20000010000 */
[----:B------:R-:W-:-:S05]  /*4f940*/  IADD3 R2, R2, UR4, R193 ;  /* 0x0000000402027c10 */ /* 0x000fca000fffe0c1 */
[----:B------:R-:W0:Y:S01]  /*4f950*/  S2R R252, SR_TID.X ;  /* 0x0000000000fc7919 */ /* 0x000e220000002100 */
[----:B------:R-:W-:Y:S01]  /*4f960*/  IMAD.IADD R2, R2, 0x1, R194 ;  /* 0x0000000102027824 */ /* 0x000fe200078e02c2 */
[----:B-1----:R-:W2:Y:S01]  /*4f970*/  LDL R195, [R1+0x910] ;  /* 0x0009100001c37983 */ /* 0x002ea20000100800 */
[----:B------:R-:W-:Y:S01]  /*4f980*/  ISETP.LT.AND P5, PT, R4, UR51, !P5 ;  /* 0x0000003304007c0c */ /* 0x000fe2000efa1270 */
[----:B------:R-:W-:Y:S01]  /*4f990*/  ULDC UR5, c[0x0][0x228] ;  /* 0x00008a0000057ab9 */ /* 0x000fe20000000800 */
[----:B------:R-:W-:Y:S01]  /*4f9a0*/  ULDC UR6, c[0x0][0x22c] ;  /* 0x00008b0000067ab9 */ /* 0x000fe20000000800 */
[----:B------:R-:W-:Y:S04]  /*4f9b0*/  STL [R1+0x1bfc], R192 ;  /* 0x001bfcc001007387 */ /* 0x000fe80000100800 */
[----:B------:R-:W-:Y:S04]  /*4f9c0*/  STL [R1+0x1bf4], R191 ;  /* 0x001bf4bf01007387 */ /* 0x000fe80000100800 */
[----:B------:R-:W-:Y:S04]  /*4f9d0*/  STSM.16.M88.4 [R2], R156 ;  /* 0x0000009c02007844 */ /* 0x000fe80000000200 */
[----:B------:R-:W-:Y:S04]  /*4f9e0*/  STL [R1+0x1bf0], R190 ;  /* 0x001bf0be01007387 */ /* 0x000fe80000100800 */
[----:B------:R-:W-:Y:S04]  /*4f9f0*/  STL [R1+0x1be0], R189 ;  /* 0x001be0bd01007387 */ /* 0x000fe80000100800 */
[----:B------:R-:W-:Y:S04]  /*4fa00*/  STL [R1+0x1bdc], R188 ;  /* 0x001bdcbc01007387 */ /* 0x000fe80000100800 */
[----:B------:R-:W-:Y:S01]  /*4fa10*/  STL [R1+0x1bd4], R59 ;  /* 0x001bd43b01007387 */ /* 0x000fe20000100800 */
[----:B0-----:R-:W-:-:S03]  /*4fa20*/  LOP3.LUT R252, R252, 0x7f, RZ, 0xc0, !PT ;  /* 0x0000007ffcfc7812 */ /* 0x001fc600078ec0ff */
[----:B------:R-:W-:Y:S01]  /*4fa30*/  STL [R1+0x1bd0], R58 ;  /* 0x001bd03a01007387 */ /* 0x000fe20000100800 */
[----:B------:R-:W-:Y:S01]  /*4fa40*/  LEA R252, R252, UR4, 0x4 ;  /* 0x00000004fcfc7c11 */ /* 0x000fe2000f8e20ff */
[----:B------:R-:W-:Y:S02]  /*4fa50*/  ULDC UR4, c[0x0][0x228] ;  /* 0x00008a0000047ab9 */ /* 0x000fe40000000800 */
        /* <DEDUP_REMOVED lines=12> */
[----:B------:R-:W-:Y:S06]  /*4fb20*/  BAR.SYNC.DEFER_BLOCKING 0x0 ;  /* 0x0000000000007b1d */ /* 0x000fec0000010000 */
[----:B------:R-:W-:Y:S04]  /*4fb30*/  STL [R1+0x1b7c], R3 ;  /* 0x001b7c0301007387 */ /* 0x000fe80000100800 */
[----:B------:R-:W-:Y:S04]  /*4fb40*/  STL [R1+0x1c00], R193 ;  /* 0x001c00c101007387 */ /* 0x000fe80000100800 */
[----:B------:R-:W0:Y:S01]  /*4fb50*/  LDS.128 R48, [R252] ;  /* 0x00000000fc307984 */ /* 0x000e220000000c00 */
[----:B------:R-:W-:Y:S06]  /*4fb60*/  BAR.SYNC.DEFER_BLOCKING 0x0 ;  /* 0x0000000000007b1d */ /* 0x000fec0000010000 */
[----:B------:R-:W-:Y:S04]  /*4fb70*/  STSM.16.M88.4 [R2], R148 ;  /* 0x0000009402007844 */ /* 0x000fe80000000200 */
[----:B0-----:R-:W-:Y:S01]  /*4fb80*/  STL [R1+0x4c0], R48 ;  /* 0x0004c03001007387 */ /* 0x001fe20000100800 */
[----:B------:R-:W-:-:S03]  /*4fb90*/  IMAD.MOV.U32 R193, RZ, RZ, R49 ;  /* 0x000000ffffc17224 */ /* 0x000fc600078e0031 */
[----:B------:R-:W-:Y:S01]  /*4fba0*/  STL.64 [R1+0x4c8], R50 ;  /* 0x0004c83201007387 */ /* 0x000fe20000100a00 */
[----:B------:R-:W-:Y:S06]  /*4fbb0*/  BAR.SYNC.DEFER_BLOCKING 0x0 ;  /* 0x0000000000007b1d */ /* 0x000fec0000010000 */
[----:B------:R-:W0:Y:S02]  /*4fbc0*/  LDS.128 R48, [R252] ;  /* 0x00000000fc307984 */ /* 0x000e240000000c00 */
        /* <DEDUP_REMOVED lines=9> */
[----:B0-----:R-:W-:Y:S04]  /*4fc60*/  STL.64 [R1+0x4a0], R48 ;  /* 0x0004a03001007387 */ /* 0x001fe80000100a00 */
[----:B------:R-:W-:Y:S01]  /*4fc70*/  STL.64 [R1+0x4a8], R50 ;  /* 0x0004a83201007387 */ /* 0x000fe20000100a00 */
[----:B------:R-:W-:Y:S01]  /*4fc80*/  BAR.SYNC.DEFER_BLOCKING 0x0 ;  /* 0x0000000000007b1d */ /* 0x000fe20000010000 */
[----:B--2---:R-:W-:-:S05]  /*4fc90*/  IMAD.WIDE R194, R195, 0x2, R66 ;  /* 0x00000002c3c27825 */ /* 0x004fca00078e0242 */
[----:B------:R-:W0:Y:S02]  /*4fca0*/  LDS.128 R48, [R252] ;  /* 0x00000000fc307984 */ /* 0x000e240000000c00 */
[----:B------:R-:W-:Y:S06]  /*4fcb0*/  BAR.SYNC.DEFER_BLOCKING 0x0 ;  /* 0x0000000000007b1d */ /* 0x000fec0000010000 */
[----:B------:R-:W-:Y:S04]  /*4fcc0*/  STSM.16.M88.4 [R2], R124 ;  /* 0x0000007c02007844 */ /* 0x000fe80000000200 */
[----:B0-----:R-:W-:Y:S04]  /*4fcd0*/  STL.64 [R1+0x490], R48 ;  /* 0x0004903001007387 */ /* 0x001fe80000100a00 */
        /* <DEDUP_REMOVED lines=9> */
[----:B------:R-:W-:Y:S04]  /*4fd70*/  STL [R1+0x1bf8], R191 ;  /* 0x001bf8bf01007387 */ /* 0x000fe80000100800 */
[----:B------:R-:W0:Y:S01]  /*4fd80*/  LDS.128 R48, [R252] ;  /* 0x00000000fc307984 */ /* 0x000e220000000c00 */
[----:B------:R-:W-:Y:S06]  /*4fd90*/  BAR.SYNC.DEFER_BLOCKING 0x0 ;  /* 0x0000000000007b1d */ /* 0x000fec0000010000 */
[----:B------:R-:W-:Y:S04]  /*4fda0*/  STSM.16.M88.4 [R2], R108 ;  /* 0x0000006c02007844 */ /* 0x000fe80000000200 */
[----:B0-----:R-:W-:Y:S04]  /*4fdb0*/  STL.64 [R1+0x470], R48 ;  /* 0x0004703001007387 */ /* 0x001fe80000100a00 */
[----:B------:R-:W-:Y:S01]  /*4fdc0*/  STL.64 [R1+0x478], R50 ;  /* 0x0004783201007387 */ /* 0x000fe20000100a00 */
[----:B------:R-:W-:Y:S06]  /*4fdd0*/  BAR.SYNC.DEFER_BLOCKING 0x0 ;  /* 0x0000000000007b1d */ /* 0x000fec0000010000 */
[----:B------:R-:W0:Y:S02]  /*4fde0*/  LDS.128 R48, [R252] ;  /* 0x00000000fc307984 */ /* 0x000e240000000c00 */
[----:B------:R-:W-:Y:S06]  /*4fdf0*/  BAR.SYNC.DEFER_BLOCKING 0x0 ;  /* 0x0000000000007b1d */ /* 0x000fec0000010000 */
[----:B------:R-:W-:Y:S02]  /*4fe00*/  STSM.16.M88.4 [R2], R100 ;  /* 0x0000006402007844 */ /* 0x000fe40000000200 */
[----:B------:R-:W-:Y:S06]  /*4fe10*/  BAR.SYNC.DEFER_BLOCKING 0x0 ;  /* 0x0000000000007b1d */ /* 0x000fec0000010000 */
[----:B0-----:R-:W-:Y:S04]  /*4fe20*/  STL.64 [R1+0x460], R48 ;  /* 0x0004603001007387 */ /* 0x001fe80000100a00 */
[----:B------:R-:W-:Y:S04]  /*4fe30*/  STL.64 [R1+0x468], R50 ;  /* 0x0004683201007387 */ /* 0x000fe80000100a00 */
[----:B------:R-:W0:Y:S01]  /*4fe40*/  LDS.128 R48, [R252] ;  /* 0x00000000fc307984 */ /* 0x000e220000000c00 */
        /* <DEDUP_REMOVED lines=9> */
[----:B0-----:R-:W-:Y:S01]  /*4fee0*/  STL [R1+0x440], R48 ;  /* 0x0004403001007387 */ /* 0x001fe20000100800 */
[----:B------:R-:W-:-:S03]  /*4fef0*/  IMAD.MOV.U32 R190, RZ, RZ, R49 ;  /* 0x000000ffffbe7224 */ /* 0x000fc600078e0031 */
        /* <DEDUP_REMOVED lines=21> */
[----:B---3--:R-:W-:Y:S02]  /*50050*/  STSM.16.M88.4 [R2], R68 ;  /* 0x0000004402007844 */ /* 0x008fe40000000200 */
[----:B------:R-:W-:Y:S06]  /*50060*/  BAR.SYNC.DEFER_BLOCKING 0x0 ;  /* 0x0000000000007b1d */ /* 0x000fec0000010000 */
[----:B0-----:R-:W-:Y:S04]  /*50070*/  STL.64 [R1+0x400], R48 ;  /* 0x0004003001007387 */ /* 0x001fe80000100a00 */
[----:B------:R-:W-:Y:S04]  /*50080*/  STL.64 [R1+0x408], R50 ;  /* 0x0004083201007387 */ /* 0x000fe80000100a00 */
[----:B------:R-:W0:Y:S01]  /*50090*/  LDS.128 R48, [R252] ;  /* 0x00000000fc307984 */ /* 0x000e220000000c00 */
[----:B------:R-:W-:Y:S06]  /*500a0*/  BAR.SYNC.DEFER_BLOCKING 0x0 ;  /* 0x0000000000007b1d */ /* 0x000fec0000010000 */
[----:B----4-:R-:W-:Y:S02]  /*500b0*/  STSM.16.M88.4 [R2], R60 ;  /* 0x0000003c02007844 */ /* 0x010fe40000000200 */
[----:B------:R-:W-:Y:S06]  /*500c0*/  BAR.SYNC.DEFER_BLOCKING 0x0 ;  /* 0x0000000000007b1d */ /* 0x000fec0000010000 */
[----:B0-----:R-:W-:Y:S01]  /*500d0*/  STL [R1+0x3f0], R48 ;  /* 0x0003f03001007387 */ /* 0x001fe20000100800 */
[----:B------:R-:W-:-:S03]  /*500e0*/  IMAD.MOV.U32 R189, RZ, RZ, R49 ;  /* 0x000000ffffbd7224 */ /* 0x000fc600078e0031 */
[----:B------:R-:W-:Y:S04]  /*500f0*/  STL.64 [R1+0x3f8], R50 ;  /* 0x0003f83201007387 */ /* 0x000fe80000100a00 */
[----:B------:R-:W-:Y:S04]  /*50100*/  STL [R1+0x1be4], R189 ;  /* 0x001be4bd01007387 */ /* 0x000fe80000100800 */
        /* <DEDUP_REMOVED lines=15> */
[----:B------:R-:W-:Y:S01]  /*50200*/  BAR.SYNC.DEFER_BLOCKING 0x0 ;  /* 0x0000000000007b1d */ /* 0x000fe20000010000 */
[----:B0-----:R-:W-:-:S05]  /*50210*/  IMAD.MOV.U32 R188, RZ, RZ, R45 ;  /* 0x000000ffffbc7224 */ /* 0x001fca00078e002d */
[----:B------:R-:W-:Y:S04]  /*50220*/  STL [R1+0x3a0], R44 ;  /* 0x0003a02c01007387 */ /* 0x000fe80000100800 */
        /* <DEDUP_REMOVED lines=216> */
[----:B------:R-:W2:Y:S04]  /*50fb0*/  LDL.LU R156, [R1+0x330] ;  /* 0x00033000019c7983 */ /* 0x000ea80000300800 */
[----:B------:R-:W0:Y:S01]  /*50fc0*/  LDS.128 R8, [R252] ;  /* 0x00000000fc087984 */ /* 0x000e220000000c00 */
[----:B------:R-:W-:Y:S06]  /*50fd0*/  BAR.SYNC.DEFER_BLOCKING 0x0 ;  /* 0x0000000000007b1d */ /* 0x000fec0000010000 */
[----:B0-----:R-:W-:Y:S04]  /*50fe0*/  STL.64 [R1+0x150], R8 ;  /* 0x0001500801007387 */ /* 0x001fe80000100a00 */
[----:B------:R-:W-:Y:S04]  /*50ff0*/  STL.64 [R1+0x158], R10 ;  /* 0x0001580a01007387 */ /* 0x000fe80000100a00 */
[----:B------:R-:W2:Y:S04]  /*51000*/  LDL.LU R157, [R1+0x334] ;  /* 0x00033400019d7983 */ /* 0x000ea80000300800 */
[----:B------:R-:W2:Y:S04]  /*51010*/  LDL.LU R158, [R1+0x338] ;  /* 0x00033800019e7983 */ /* 0x000ea80000300800 */
[----:B------:R-:W2:Y:S04]  /*51020*/  LDL.LU R159, [R1+0x33c] ;  /* 0x00033c00019f7983 */ /* 0x000ea80000300800 */
[----:B------:R-:W-:Y:S01]  /*51030*/  STSM.16.M88.4 [R2], R236 ;  /* 0x000000ec02007844 */ /* 0x000fe20000000200 */
        /* <DEDUP_REMOVED lines=9> */
[----:B0-----:R-:W-:Y:S04]  /*510d0*/  STL [R1+0x130], R8 ;  /* 0x0001300801007387 */ /* 0x001fe80000100800 */
[----:B------:R-:W-:Y:S04]  /*510e0*/  STL.64 [R1+0x138], R10 ;  /* 0x0001380a01007387 */ /* 0x000fe80000100a00 */
[----:B------:R-:W3:Y:S04]  /*510f0*/  LDL.LU R124, [R1+0x360] ;  /* 0x00036000017c7983 */ /* 0x000ee80000300800 */
[----:B------:R-:W3:Y:S04]  /*51100*/  LDL.LU R125, [R1+0x364] ;  /* 0x00036400017d7983 */ /* 0x000ee80000300800 */
[----:B------:R-:W3:Y:S04]  /*51110*/  LDL.LU R126, [R1+0x368] ;  /* 0x00036800017e7983 */ /* 0x000ee80000300800 */
[----:B------:R-:W3:Y:S04]  /*51120*/  LDL.LU R127, [R1+0x36c] ;  /* 0x00036c00017f7983 */ /* 0x000ee80000300800 */
[----:B------:R-:W-:Y:S01]  /*51130*/  STSM.16.M88.4 [R2], R244 ;  /* 0x000000f402007844 */ /* 0x000fe20000000200 */
[----:B------:R-:W-:Y:S06]  /*51140*/  BAR.SYNC.DEFER_BLOCKING 0x0 ;  /* 0x0000000000007b1d */ /* 0x000fec0000010000 */
[----:B------:R-:W4:Y:S04]  /*51150*/  LDL.LU R132, [R1+0x390] ;  /* 0x0003900001847983 */ /* 0x000f280000300800 */
[----:B------:R-:W4:Y:S04]  /*51160*/  LDL.LU R133, [R1+0x394] ;  /* 0x0003940001857983 */ /* 0x000f280000300800 */
[----:B------:R-:W4:Y:S04]  /*51170*/  LDL.LU R134, [R1+0x398] ;  /* 0x0003980001867983 */ /* 0x000f280000300800 */
[----:B------:R-:W4:Y:S01]  /*51180*/  LDL.LU R135, [R1+0x39c] ;  /* 0x00039c0001877983 */ /* 0x000f220000300800 */
[----:B------:R-:W-:-:S03]  /*51190*/  IMAD.MOV.U32 R51, RZ, RZ, R9 ;  /* 0x000000ffff337224 */ /* 0x000fc600078e0009 */
[----:B------:R-:W0:Y:S01]  /*511a0*/  LDS.128 R8, [R252] ;  /* 0x00000000fc087984 */ /* 0x000e220000000c00 */
[----:B------:R-:W-:Y:S06]  /*511b0*/  BAR.SYNC.DEFER_BLOCKING 0x0 ;  /* 0x0000000000007b1d */ /* 0x000fec0000010000 */
[----:B------:R-:W4:Y:S04]  /*511c0*/  LDL.LU R148, [R1+0x3c0] ;  /* 0x0003c00001947983 */ /* 0x000f280000300800 */
[----:B------:R-:W4:Y:S04]  /*511d0*/  LDL.LU R149, [R1+0x3c4] ;  /* 0x0003c40001957983 */ /* 0x000f280000300800 */
[----:B------:R-:W4:Y:S04]  /*511e0*/  LDL.LU R150, [R1+0x3c8] ;  /* 0x0003c80001967983 */ /* 0x000f280000300800 */
[----:B------:R-:W4:Y:S04]  /*511f0*/  LDL.LU R151, [R1+0x3cc] ;  /* 0x0003cc0001977983 */ /* 0x000f280000300800 */
[----:B------:R-:W-:Y:S01]  /*51200*/  STSM.16.M88.4 [R2], R248 ;  /* 0x000000f802007844 */ /* 0x000fe20000000200 */
[----:B------:R-:W-:Y:S06]  /*51210*/  BAR.SYNC.DEFER_BLOCKING 0x0 ;  /* 0x0000000000007b1d */ /* 0x000fec0000010000 */
[----:B0-----:R-:W-:Y:S04]  /*51220*/  STL.64 [R1+0x120], R8 ;  /* 0x0001200801007387 */ /* 0x001fe80000100a00 */
[----:B------:R-:W-:Y:S04]  /*51230*/  STL.64 [R1+0x128], R10 ;  /* 0x0001280a01007387 */ /* 0x000fe80000100a00 */
[----:B------:R-:W0:Y:S01]  /*51240*/  LDS.128 R8, [R252] ;  /* 0x00000000fc087984 */ /* 0x000e220000000c00 */
[----:B------:R-:W-:Y:S06]  /*51250*/  BAR.SYNC.DEFER_BLOCKING 0x0 ;  /* 0x0000000000007b1d */ /* 0x000fec0000010000 */
[----:B0-----:R-:W-:Y:S04]  /*51260*/  STL [R1+0x110], R8 ;  /* 0x0001100801007387 */ /* 0x001fe80000100800 */
[----:B--2---:R-:W-:Y:S01]  /*51270*/  STSM.16.M88.4 [R2], R156 ;  /* 0x0000009c02007844 */ /* 0x004fe20000000200 */
[----:B------:R-:W-:-:S03]  /*51280*/  IMAD.MOV.U32 R7, RZ, RZ, R9 ;  /* 0x000000ffff077224 */ /* 0x000fc600078e0009 */
[----:B------:R-:W-:Y:S01]  /*51290*/  STL.64 [R1+0x118], R10 ;  /* 0x0001180a01007387 */ /* 0x000fe20000100a00 */
[----:B------:R-:W-:Y:S06]  /*512a0*/  BAR.SYNC.DEFER_BLOCKING 0x0 ;  /* 0x0000000000007b1d */ /* 0x000fec0000010000 */
        /* <DEDUP_REMOVED lines=8> */
[----:B------:R-:W2:Y:S04]  /*51330*/  LDL.LU R156, [R1+0x5f0] ;  /* 0x0005f000019c7983 */ /* 0x000ea80000300800 */
[----:B------:R-:W2:Y:S04]  /*51340*/  LDL.LU R157, [R1+0x5f4] ;  /* 0x0005f400019d7983 */ /* 0x000ea80000300800 */
[----:B------:R-:W2:Y:S04]  /*51350*/  LDL.LU R158, [R1+0x5f8] ;  /* 0x0005f800019e7983 */ /* 0x000ea80000300800 */
[----:B------:R-:W2:Y:S04]  /*51360*/  LDL.LU R159, [R1+0x5fc] ;  /* 0x0005fc00019f7983 */ /* 0x000ea80000300800 */
[----:B---3--:R-:W-:Y:S01]  /*51370*/  STSM.16.M88.4 [R2], R124 ;  /* 0x0000007c02007844 */ /* 0x008fe20000000200 */
[----:B------:R-:W-:Y:S06]  /*51380*/  BAR.SYNC.DEFER_BLOCKING 0x0 ;  /* 0x0000000000007b1d */ /* 0x000fec0000010000 */
[----:B------:R-:W0:Y:S02]  /*51390*/  LDS.128 R8, [R252] ;  /* 0x00000000fc087984 */ /* 0x000e240000000c00 */
[----:B------:R-:W-:Y:S06]  /*513a0*/  BAR.SYNC.DEFER_BLOCKING 0x0 ;  /* 0x0000000000007b1d */ /* 0x000fec0000010000 */
[----:B----4-:R-:W-:Y:S04]  /*513b0*/  STSM.16.M88.4 [R2], R132 ;  /* 0x0000008402007844 */ /* 0x010fe80000000200 */
[----:B0-----:R-:W-:Y:S04]  /*513c0*/  STL.64 [R1+0xf0], R8 ;  /* 0x0000f00801007387 */ /* 0x001fe80000100a00 */
[----:B------:R-:W-:Y:S01]  /*513d0*/  STL.64 [R1+0xf8], R10 ;  /* 0x0000f80a01007387 */ /* 0x000fe20000100a00 */
[----:B------:R-:W-:Y:S06]  /*513e0*/  BAR.SYNC.DEFER_BLOCKING 0x0 ;  /* 0x0000000000007b1d */ /* 0x000fec0000010000 */
[----:B------:R-:W0:Y:S02]  /*513f0*/  LDS.128 R8, [R252] ;  /* 0x00000000fc087984 */ /* 0x000e240000000c00 */
[----:B------:R-:W-:Y:S06]  /*51400*/  BAR.SYNC.DEFER_BLOCKING 0x0 ;  /* 0x0000000000007b1d */ /* 0x000fec0000010000 */
[----:B0-----:R-:W-:Y:S04]  /*51410*/  STL.64 [R1+0xe0], R8 ;  /* 0x0000e00801007387 */ /* 0x001fe80000100a00 */
[----:B------:R-:W-:Y:S04]  /*51420*/  STL.64 [R1+0xe8], R10 ;  /* 0x0000e80a01007387 */ /* 0x000fe80000100a00 */
[----:B------:R-:W3:Y:S04]  /*51430*/  LDL.LU R124, [R1+0x600] ;  /* 0x00060000017c7983 */ /* 0x000ee80000300800 */
[----:B------:R-:W3:Y:S04]  /*51440*/  LDL.LU R125, [R1+0x604] ;  /* 0x00060400017d7983 */ /* 0x000ee80000300800 */
[----:B------:R-:W3:Y:S04]  /*51450*/  LDL.LU R126, [R1+0x608] ;  /* 0x00060800017e7983 */ /* 0x000ee80000300800 */
[----:B------:R-:W3:Y:S04]  /*51460*/  LDL.LU R127, [R1+0x60c] ;  /* 0x00060c00017f7983 */ /* 0x000ee80000300800 */
[----:B------:R0:W-:Y:S01]  /*51470*/  STSM.16.M88.4 [R2], R148 ;  /* 0x0000009402007844 */ /* 0x0001e20000000200 */
[----:B------:R-:W-:Y:S06]  /*51480*/  BAR.SYNC.DEFER_BLOCKING 0x0 ;  /* 0x0000000000007b1d */ /* 0x000fec0000010000 */
[----:B------:R-:W4:Y:S04]  /*51490*/  LDL.LU R132, [R1+0x610] ;  /* 0x0006100001847983 */ /* 0x000f280000300800 */
[----:B------:R-:W4:Y:S04]  /*514a0*/  LDL.LU R133, [R1+0x614] ;  /* 0x0006140001857983 */ /* 0x000f280000300800 */
[----:B------:R-:W4:Y:S04]  /*514b0*/  LDL.LU R134, [R1+0x618] ;  /* 0x0006180001867983 */ /* 0x000f280000300800 */
[----:B------:R-:W4:Y:S04]  /*514c0*/  LDL.LU R135, [R1+0x61c] ;  /* 0x00061c0001877983 */ /* 0x000f280000300800 */
[----:B------:R-:W1:Y:S01]  /*514d0*/  LDS.128 R8, [R252] ;  /* 0x00000000fc087984 */ /* 0x000e620000000c00 */
[----:B------:R-:W-:Y:S06]  /*514e0*/  BAR.SYNC.DEFER_BLOCKING 0x0 ;  /* 0x0000000000007b1d */ /* 0x000fec0000010000 */
[----:B0-----:R-:W4:Y:S04]  /*514f0*/  LDL.LU R148, [R1+0x620] ;  /* 0x0006200001947983 */ /* 0x001f280000300800 */
[----:B------:R-:W4:Y:S04]  /*51500*/  LDL.LU R149, [R1+0x624] ;  /* 0x0006240001957983 */ /* 0x000f280000300800 */
[----:B------:R-:W4:Y:S04]  /*51510*/  LDL.LU R150, [R1+0x628] ;  /* 0x0006280001967983 */ /* 0x000f280000300800 */
[----:B------:R-:W4:Y:S04]  /*51520*/  LDL.LU R151, [R1+0x62c] ;  /* 0x00062c0001977983 */ /* 0x000f280000300800 */
[----:B--2---:R-:W-:Y:S01]  /*51530*/  STSM.16.M88.4 [R2], R140 ;  /* 0x0000008c02007844 */ /* 0x004fe20000000200 */
[----:B-1----:R-:W-:-:S03]  /*51540*/  IMAD.MOV.U32 R50, RZ, RZ, R9 ;  /* 0x000000ffff327224 */ /* 0x002fc600078e0009 */
[----:B------:R-:W-:Y:S04]  /*51550*/  STL [R1+0xd0], R8 ;  /* 0x0000d00801007387 */ /* 0x000fe80000100800 */
[----:B------:R-:W-:Y:S01]  /*51560*/  STL.64 [R1+0xd8], R10 ;  /* 0x0000d80a01007387 */ /* 0x000fe20000100a00 */
[----:B------:R-:W-:Y:S06]  /*51570*/  BAR.SYNC.DEFER_BLOCKING 0x0 ;  /* 0x0000000000007b1d */ /* 0x000fec0000010000 */
[----:B------:R-:W0:Y:S02]  /*51580*/  LDS.128 R8, [R252] ;  /* 0x00000000fc087984 */ /* 0x000e240000000c00 */
[----:B------:R-:W-:Y:S06]  /*51590*/  BAR.SYNC.DEFER_BLOCKING 0x0 ;  /* 0x0000000000007b1d */ /* 0x000fec0000010000 */
[----:B0-----:R-:W-:Y:S04]  /*515a0*/  STL.64 [R1+0xc0], R8 ;  /* 0x0000c00801007387 */ /* 0x001fe80000100a00 */
[----:B------:R-:W-:Y:S04]  /*515b0*/  STL.64 [R1+0xc8], R10 ;  /* 0x0000c80a01007387 */ /* 0x000fe80000100a00 */
[----:B------:R-:W2:Y:S04]  /*515c0*/  LDL.LU R140, [R1+0x630] ;  /* 0x00063000018c7983 */ /* 0x000ea80000300800 */
[----:B------:R-:W2:Y:S04]  /*515d0*/  LDL.LU R141, [R1+0x634] ;  /* 0x00063400018d7983 */ /* 0x000ea80000300800 */
[----:B------:R-:W2:Y:S04]  /*515e0*/  LDL.LU R142, [R1+0x638] ;  /* 0x00063800018e7983 */ /* 0x000ea80000300800 */
[----:B------:R-:W2:Y:S04]  /*515f0*/  LDL.LU R143, [R1+0x63c] ;  /* 0x00063c00018f7983 */ /* 0x000ea80000300800 */
[----:B------:R-:W-:Y:S01]  /*51600*/  STSM.16.M88.4 [R2], R156 ;  /* 0x0000009c02007844 */ /* 0x000fe20000000200 */
[----:B------:R-:W-:Y:S06]  /*51610*/  BAR.SYNC.DEFER_BLOCKING 0x0 ;  /* 0x0000000000007b1d */ /* 0x000fec0000010000 */
[----:B------:R-:W0:Y:S02]  /*51620*/  LDS.128 R8, [R252] ;  /* 0x00000000fc087984 */ /* 0x000e240000000c00 */
[----:B------:R-:W-:Y:S06]  /*51630*/  BAR.SYNC.DEFER_BLOCKING 0x0 ;  /* 0x0000000000007b1d */ /* 0x000fec0000010000 */
[----:B0-----:R-:W-:Y:S01]  /*51640*/  STL [R1+0xb0], R8 ;  /* 0x0000b00801007387 */ /* 0x001fe20000100800 */
[----:B------:R-:W-:-:S02]  /*51650*/  IMAD.MOV.U32 R0, RZ, RZ, R9 ;  /* 0x000000ffff007224 */ /* 0x000fc400078e0009 */
[----:B------:R-:W-:Y:S01]  /*51660*/  IMAD.MOV.U32 R49, RZ, RZ, R10 ;  /* 0x000000ffff317224 */ /* 0x000fe200078e000a */
[----:B------:R-:W-:Y:S04]  /*51670*/  STL [R1+0xbc], R11 ;  /* 0x0000bc0b01007387 */ /* 0x000fe80000100800 */
        /* <DEDUP_REMOVED lines=9> */
[----:B------:R1:W-:Y:S04]  /*51710*/  STL [R1+0x1b90], R49 ;  /* 0x001b903101007387 */ /* 0x0003e80000100800 */
[----:B0-----:R-:W-:Y:S01]  /*51720*/  STL [R1+0xa4], R9 ;  /* 0x0000a40901007387 */ /* 0x001fe20000100800 */
[----:B-1----:R-:W-:-:S03]  /*51730*/  IMAD.MOV.U32 R49, RZ, RZ, R8 ;  /* 0x000000ffff317224 */ /* 0x002fc600078e0008 */
[----:B------:R-:W-:Y:S01]  /*51740*/  STL.64 [R1+0xa8], R10 ;  /* 0x0000a80a01007387 */ /* 0x000fe20000100a00 */
[----:B------:R-:W-:Y:S06]  /*51750*/  BAR.SYNC.DEFER_BLOCKING 0x0 ;  /* 0x0000000000007b1d */ /* 0x000fec0000010000 */
[----:B------:R-:W0:Y:S02]  /*51760*/  LDS.128 R8, [R252] ;  /* 0x00000000fc087984 */ /* 0x000e240000000c00 */
[----:B------:R-:W-:Y:S06]  /*51770*/  BAR.SYNC.DEFER_BLOCKING 0x0 ;  /* 0x0000000000007b1d */ /* 0x000fec0000010000 */
[----:B------:R1:W-:Y:S04]  /*51780*/  STSM.16.M88.4 [R2], R148 ;  /* 0x0000009402007844 */ /* 0x0003e80000000200 */
[----:B0-----:R-:W-:Y:S04]  /*51790*/  STL.64 [R1+0x90], R8 ;  /* 0x0000900801007387 */ /* 0x001fe80000100a00 */
[----:B------:R-:W-:Y:S01]  /*517a0*/  STL.64 [R1+0x98], R10 ;  /* 0x0000980a01007387 */ /* 0x000fe20000100a00 */
[----:B------:R-:W-:Y:S06]  /*517b0*/  BAR.SYNC.DEFER_BLOCKING 0x0 ;  /* 0x0000000000007b1d */ /* 0x000fec0000010000 */
[----:B------:R-:W3:Y:S04]  /*517c0*/  LDL.LU R116, [R1+0x650] ;  /* 0x0006500001747983 */ /* 0x000ee80000300800 */
[----:B------:R-:W3:Y:S04]  /*517d0*/  LDL.LU R117, [R1+0x654] ;  /* 0x0006540001757983 */ /* 0x000ee80000300800 */
[----:B------:R-:W3:Y:S04]  /*517e0*/  LDL.LU R118, [R1+0x658] ;  /* 0x0006580001767983 */ /* 0x000ee80000300800 */
[----:B------:R-:W3:Y:S04]  /*517f0*/  LDL.LU R119, [R1+0x65c] ;  /* 0x00065c0001777983 */ /* 0x000ee80000300800 */
[----:B------:R-:W0:Y:S01]  /*51800*/  LDS.128 R8, [R252] ;  /* 0x00000000fc087984 */ /* 0x000e220000000c00 */
[----:B------:R-:W-:Y:S06]  /*51810*/  BAR.SYNC.DEFER_BLOCKING 0x0 ;  /* 0x0000000000007b1d */ /* 0x000fec0000010000 */
[----:B-1----:R-:W4:Y:S04]  /*51820*/  LDL.LU R148, [R1+0x660] ;  /* 0x0006600001947983 */ /* 0x002f280000300800 */
[----:B--2---:R-:W-:Y:S04]  /*51830*/  STSM.16.M88.4 [R2], R140 ;  /* 0x0000008c02007844 */ /* 0x004fe80000000200 */
[----:B0-----:R-:W-:Y:S04]  /*51840*/  STL.64 [R1+0x80], R8 ;  /* 0x0000800801007387 */ /* 0x001fe80000100a00 */
[----:B------:R-:W-:Y:S01]  /*51850*/  STL.64 [R1+0x88], R10 ;  /* 0x0000880a01007387 */ /* 0x000fe20000100a00 */
[----:B------:R-:W-:Y:S06]  /*51860*/  BAR.SYNC.DEFER_BLOCKING 0x0 ;  /* 0x0000000000007b1d */ /* 0x000fec0000010000 */
[----:B------:R-:W4:Y:S04]  /*51870*/  LDL.LU R149, [R1+0x664] ;  /* 0x0006640001957983 */ /* 0x000f280000300800 */
[----:B------:R-:W4:Y:S04]  /*51880*/  LDL.LU R150, [R1+0x668] ;  /* 0x0006680001967983 */ /* 0x000f280000300800 */
[----:B------:R-:W4:Y:S04]  /*51890*/  LDL.LU R151, [R1+0x66c] ;  /* 0x00066c0001977983 */ /* 0x000f280000300800 */
        /* <DEDUP_REMOVED lines=16> */
[----:B------:R0:W-:Y:S01]  /*519a0*/  STSM.16.M88.4 [R2], R156 ;  /* 0x0000009c02007844 */ /* 0x0001e20000000200 */
[----:B------:R-:W-:Y:S06]  /*519b0*/  BAR.SYNC.DEFER_BLOCKING 0x0 ;  /* 0x0000000000007b1d */ /* 0x000fec0000010000 */
[----:B0-----:R-:W2:Y:S04]  /*519c0*/  LDL.LU R156, [R1+0x6a0] ;  /* 0x0006a000019c7983 */ /* 0x001ea80000300800 */
[----:B------:R-:W2:Y:S04]  /*519d0*/  LDL.LU R157, [R1+0x6a4] ;  /* 0x0006a400019d7983 */ /* 0x000ea80000300800 */
[----:B------:R-:W2:Y:S04]  /*519e0*/  LDL.LU R158, [R1+0x6a8] ;  /* 0x0006a800019e7983 */ /* 0x000ea80000300800 */
[----:B------:R-:W0:Y:S01]  /*519f0*/  LDS.128 R8, [R252] ;  /* 0x00000000fc087984 */ /* 0x000e220000000c00 */
[----:B------:R-:W-:Y:S06]  /*51a00*/  BAR.SYNC.DEFER_BLOCKING 0x0 ;  /* 0x0000000000007b1d */ /* 0x000fec0000010000 */
[----:B------:R-:W2:Y:S04]  /*51a10*/  LDL.LU R159, [R1+0x6ac] ;  /* 0x0006ac00019f7983 */ /* 0x000ea80000300800 */
[----:B0-----:R-:W-:Y:S04]  /*51a20*/  STL.64 [R1+0x60], R8 ;  /* 0x0000600801007387 */ /* 0x001fe80000100a00 */
[----:B------:R-:W-:Y:S04]  /*51a30*/  STL.64 [R1+0x68], R10 ;  /* 0x0000680a01007387 */ /* 0x000fe80000100a00 */
[----:B---3--:R-:W-:Y:S01]  /*51a40*/  STSM.16.M88.4 [R2], R116 ;  /* 0x0000007402007844 */ /* 0x008fe20000000200 */
[----:B------:R-:W-:Y:S06]  /*51a50*/  BAR.SYNC.DEFER_BLOCKING 0x0 ;  /* 0x0000000000007b1d */ /* 0x000fec0000010000 */
[----:B------:R-:W0:Y:S02]  /*51a60*/  LDS.128 R8, [R252] ;  /* 0x00000000fc087984 */ /* 0x000e240000000c00 */
[----:B------:R-:W-:Y:S06]  /*51a70*/  BAR.SYNC.DEFER_BLOCKING 0x0 ;  /* 0x0000000000007b1d */ /* 0x000fec0000010000 */
[----:B----4-:R1:W-:Y:S01]  /*51a80*/  STSM.16.M88.4 [R2], R148 ;  /* 0x0000009402007844 */ /* 0x0103e20000000200 */
[----:B0-----:R-:W-:-:S03]  /*51a90*/  IMAD.MOV.U32 R48, RZ, RZ, R9 ;  /* 0x000000ffff307224 */ /* 0x001fc600078e0009 */
[----:B------:R-:W-:Y:S04]  /*51aa0*/  STL [R1+0x50], R8 ;  /* 0x0000500801007387 */ /* 0x000fe80000100800 */
[----:B------:R-:W-:Y:S01]  /*51ab0*/  STL.64 [R1+0x58], R10 ;  /* 0x0000580a01007387 */ /* 0x000fe20000100a00 */
[----:B------:R-:W-:Y:S06]  /*51ac0*/  BAR.SYNC.DEFER_BLOCKING 0x0 ;  /* 0x0000000000007b1d */ /* 0x000fec0000010000 */
[----:B-1----:R-:W3:Y:S04]  /*51ad0*/  LDL.LU R148, [R1+0x6b0] ;  /* 0x0006b00001947983 */ /* 0x002ee80000300800 */
[----:B------:R-:W3:Y:S04]  /*51ae0*/  LDL.LU R149, [R1+0x6b4] ;  /* 0x0006b40001957983 */ /* 0x000ee80000300800 */
[----:B------:R-:W3:Y:S04]  /*51af0*/  LDL.LU R150, [R1+0x6b8] ;  /* 0x0006b80001967983 */ /* 0x000ee80000300800 */
[----:B------:R-:W3:Y:S04]  /*51b00*/  LDL.LU R151, [R1+0x6bc] ;  /* 0x0006bc0001977983 */ /* 0x000ee80000300800 */
[----:B------:R-:W0:Y:S01]  /*51b10*/  LDS.128 R8, [R252] ;  /* 0x00000000fc087984 */ /* 0x000e220000000c00 */
[----:B------:R-:W-:Y:S06]  /*51b20*/  BAR.SYNC.DEFER_BLOCKING 0x0 ;  /* 0x0000000000007b1d */ /* 0x000fec0000010000 */
[----:B--2---:R-:W-:Y:S04]  /*51b30*/  STSM.16.M88.4 [R2], R124 ;  /* 0x0000007c02007844 */ /* 0x004fe80000000200 */
[----:B0-----:R-:W-:Y:S04]  /*51b40*/  STL.64 [R1+0x40], R8 ;  /* 0x0000400801007387 */ /* 0x001fe80000100a00 */
[----:B------:R-:W-:Y:S01]  /*51b50*/  STL.64 [R1+0x48], R10 ;  /* 0x0000480a01007387 */ /* 0x000fe20000100a00 */
[----:B------:R-:W-:Y:S06]  /*51b60*/  BAR.SYNC.DEFER_BLOCKING 0x0 ;  /* 0x0000000000007b1d */ /* 0x000fec0000010000 */
[----:B------:R-:W0:Y:S02]  /*51b70*/  LDS.128 R8, [R252] ;  /* 0x00000000fc087984 */ /* 0x000e240000000c00 */
[----:B------:R-:W-:Y:S06]  /*51b80*/  BAR.SYNC.DEFER_BLOCKING 0x0 ;  /* 0x0000000000007b1d */ /* 0x000fec0000010000 */
[----:B------:R-:W-:Y:S04]  /*51b90*/  STSM.16.M88.4 [R2], R132 ;  /* 0x0000008402007844 */ /* 0x000fe80000000200 */
[----:B0-----:R-:W-:Y:S01]  /*51ba0*/  STL.64 [R1+0x30], R8 ;  /* 0x0000300801007387 */ /* 0x001fe20000100a00 */
[----:B------:R-:W-:-:S03]  /*51bb0*/  IMAD.MOV.U32 R3, RZ, RZ, R10 ;  /* 0x000000ffff037224 */ /* 0x000fc600078e000a */
[----:B------:R-:W-:Y:S01]  /*51bc0*/  STL [R1+0x3c], R11 ;  /* 0x00003c0b01007387 */ /* 0x000fe20000100800 */
[----:B------:R-:W-:Y:S06]  /*51bd0*/  BAR.SYNC.DEFER_BLOCKING 0x0 ;  /* 0x0000000000007b1d */ /* 0x000fec0000010000 */
[----:B------:R-:W0:Y:S02]  /*51be0*/  LDS.128 R8, [R252] ;  /* 0x00000000fc087984 */ /* 0x000e240000000c00 */
[----:B------:R-:W-:Y:S06]  /*51bf0*/  BAR.SYNC.DEFER_BLOCKING 0x0 ;  /* 0x0000000000007b1d */ /* 0x000fec0000010000 */
[----:B------:R-:W-:Y:S04]  /*51c00*/  STSM.16.M88.4 [R2], R140 ;  /* 0x0000008c02007844 */ /* 0x000fe80000000200 */
[----:B------:R1:W-:Y:S04]  /*51c10*/  STL [R1+0x1b80], R3 ;  /* 0x001b800301007387 */ /* 0x0003e80000100800 */
[----:B0-----:R-:W-:Y:S01]  /*51c20*/  STL [R1+0x24], R9 ;  /* 0x0000240901007387 */ /* 0x001fe20000100800 */
[----:B-1----:R-:W-:-:S03]  /*51c30*/  IMAD.MOV.U32 R3, RZ, RZ, R8 ;  /* 0x000000ffff037224 */ /* 0x002fc600078e0008 */
        /* <DEDUP_REMOVED lines=10> */
[----:B------:R0:W-:Y:S01]  /*51ce0*/  STSM.16.M88.4 [R2], R156 ;  /* 0x0000009c02007844 */ /* 0x0001e20000000200 */
[----:B------:R-:W-:Y:S06]  /*51cf0*/  BAR.SYNC.DEFER_BLOCKING 0x0 ;  /* 0x0000000000007b1d */ /* 0x000fec0000010000 */
[----:B0-----:R-:W4:Y:S04]  /*51d00*/  LDL.LU R156, [R1+0x6d0] ;  /* 0x0006d000019c7983 */ /* 0x001f280000300800 */
[----:B------:R-:W4:Y:S04]  /*51d10*/  LDL.LU R157, [R1+0x6d4] ;  /* 0x0006d400019d7983 */ /* 0x000f280000300800 */
[----:B------:R-:W4:Y:S04]  /*51d20*/  LDL.LU R158, [R1+0x6d8] ;  /* 0x0006d800019e7983 */ /* 0x000f280000300800 */
[----:B------:R-:W4:Y:S04]  /*51d30*/  LDL.LU R159, [R1+0x6dc] ;  /* 0x0006dc00019f7983 */ /* 0x000f280000300800 */
[----:B------:R-:W0:Y:S01]  /*51d40*/  LDS.128 R8, [R252] ;  /* 0x00000000fc087984 */ /* 0x000e220000000c00 */
[----:B------:R-:W-:Y:S06]  /*51d50*/  BAR.SYNC.DEFER_BLOCKING 0x0 ;  /* 0x0000000000007b1d */ /* 0x000fec0000010000 */
[----:B0-----:R-:W-:Y:S04]  /*51d60*/  STL.64 [R1], R8 ;  /* 0x0000000801007387 */ /* 0x001fe80000100a00 */
[----:B------:R-:W-:Y:S04]  /*51d70*/  STL.64 [R1+0x8], R10 ;  /* 0x0000080a01007387 */ /* 0x000fe80000100a00 */
        /* <DEDUP_REMOVED lines=15> */
[----:B---3--:R0:W-:Y:S04]  /*51e70*/  STSM.16.M88.4 [R2], R148 ;  /* 0x0000009402007844 */ /* 0x0081e80000000200 */
[----:B------:R-:W3:Y:S01]  /*51e80*/  LDL.LU R143, [R1+0x71c] ;  /* 0x00071c00018f7983 */ /* 0x000ee20000300800 */
[----:B------:R-:W-:Y:S06]  /*51e90*/  BAR.SYNC.DEFER_BLOCKING 0x0 ;  /* 0x0000000000007b1d */ /* 0x000fec0000010000 */
[----:B0-----:R-:W3:Y:S04]  /*51ea0*/  LDL.LU R148, [R1+0x720] ;  /* 0x0007200001947983 */ /* 0x001ee80000300800 */
[----:B------:R-:W3:Y:S04]  /*51eb0*/  LDL.LU R149, [R1+0x724] ;  /* 0x0007240001957983 */ /* 0x000ee80000300800 */
[----:B------:R-:W3:Y:S04]  /*51ec0*/  LDL.LU R150, [R1+0x728] ;  /* 0x0007280001967983 */ /* 0x000ee80000300800 */
[----:B------:R-:W3:Y:S04]  /*51ed0*/  LDL.LU R151, [R1+0x72c] ;  /* 0x00072c0001977983 */ /* 0x000ee80000300800 */
[----:B------:R-:W0:Y:S01]  /*51ee0*/  LDS.128 R248, [R252] ;  /* 0x00000000fcf87984 */ /* 0x000e220000000c00 */
[----:B------:R-:W-:Y:S06]  /*51ef0*/  BAR.SYNC.DEFER_BLOCKING 0x0 ;  /* 0x0000000000007b1d */ /* 0x000fec0000010000 */
[----:B--2---:R-:W-:Y:S02]  /*51f00*/  STSM.16.M88.4 [R2], R108 ;  /* 0x0000006c02007844 */ /* 0x004fe40000000200 */
[----:B------:R-:W-:Y:S06]  /*51f10*/  BAR.SYNC.DEFER_BLOCKING 0x0 ;  /* 0x0000000000007b1d */ /* 0x000fec0000010000 */
[----:B------:R-:W1:Y:S02]  /*51f20*/  LDS.128 R244, [R252] ;  /* 0x00000000fcf47984 */ /* 0x000e640000000c00 */
[----:B------:R-:W-:Y:S06]  /*51f30*/  BAR.SYNC.DEFER_BLOCKING 0x0 ;  /* 0x0000000000007b1d */ /* 0x000fec0000010000 */
[----:B----4-:R2:W-:Y:S02]  /*51f40*/  STSM.16.M88.4 [R2], R156 ;  /* 0x0000009c02007844 */ /* 0x0105e40000000200 */
[----:B------:R-:W-:Y:S06]  /*51f50*/  BAR.SYNC.DEFER_BLOCKING 0x0 ;  /* 0x0000000000007b1d */ /* 0x000fec0000010000 */
[----:B--2---:R-:W2:Y:S04]  /*51f60*/  LDL.LU R156, [R1+0x730] ;  /* 0x00073000019c7983 */ /* 0x004ea80000300800 */
[----:B------:R-:W2:Y:S04]  /*51f70*/  LDL.LU R157, [R1+0x734] ;  /* 0x00073400019d7983 */ /* 0x000ea80000300800 */
[----:B------:R-:W2:Y:S04]  /*51f80*/  LDL.LU R158, [R1+0x738] ;  /* 0x00073800019e7983 */ /* 0x000ea80000300800 */
[----:B------:R-:W4:Y:S01]  /*51f90*/  LDS.128 R240, [R252] ;  /* 0x00000000fcf07984 */ /* 0x000f220000000c00 */
[----:B------:R-:W-:Y:S06]  /*51fa0*/  BAR.SYNC.DEFER_BLOCKING 0x0 ;  /* 0x0000000000007b1d */ /* 0x000fec0000010000 */
[----:B------:R-:W2:Y:S04]  /*51fb0*/  LDL.LU R159, [R1+0x73c] ;  /* 0x00073c00019f7983 */ /* 0x000ea80000300800 */
[----:B------:R-:W4:Y:S04]  /*51fc0*/  LDL.LU R108, [R1+0x740] ;  /* 0x00074000016c7983 */ /* 0x000f280000300800 */
[----:B------:R-:W4:Y:S04]  /*51fd0*/  LDL.LU R109, [R1+0x744] ;  /* 0x00074400016d7983 */ /* 0x000f280000300800 */
[----:B------:R-:W4:Y:S04]  /*51fe0*/  LDL.LU R110, [R1+0x748] ;  /* 0x00074800016e7983 */ /* 0x000f280000300800 */
[----:B------:R-:W-:Y:S01]  /*51ff0*/  STSM.16.M88.4 [R2], R116 ;  /* 0x0000007402007844 */ /* 0x000fe20000000200 */
[----:B------:R-:W-:Y:S06]  /*52000*/  BAR.SYNC.DEFER_BLOCKING 0x0 ;  /* 0x0000000000007b1d */ /* 0x000fec0000010000 */
[----:B------:R-:W4:Y:S04]  /*52010*/  LDL.LU R111, [R1+0x74c] ;  /* 0x00074c00016f7983 */ /* 0x000f280000300800 */
[----:B------:R-:W1:Y:S01]  /*52020*/  LDS.128 R236, [R252] ;  /* 0x00000000fcec7984 */ /* 0x000e620000000c00 */
[----:B------:R-:W-:Y:S06]  /*52030*/  BAR.SYNC.DEFER_BLOCKING 0x0 ;  /* 0x0000000000007b1d */ /* 0x000fec0000010000 */
[----:B------:R-:W-:Y:S02]  /*52040*/  STSM.16.M88.4 [R2], R124 ;  /* 0x0000007c02007844 */ /* 0x000fe40000000200 */
[----:B------:R-:W-:Y:S06]  /*52050*/  BAR.SYNC.DEFER_BLOCKING 0x0 ;  /* 0x0000000000007b1d */ /* 0x000fec0000010000 */
[----:B------:R-:W1:Y:S02]  /*52060*/  LDS.128 R232, [R252] ;  /* 0x00000000fce87984 */ /* 0x000e640000000c00 */
[----:B------:R-:W-:Y:S06]  /*52070*/  BAR.SYNC.DEFER_BLOCKING 0x0 ;  /* 0x0000000000007b1d */ /* 0x000fec0000010000 */
[----:B------:R-:W-:Y:S02]  /*52080*/  STSM.16.M88.4 [R2], R132 ;  /* 0x0000008402007844 */ /* 0x000fe40000000200 */
[----:B------:R-:W-:Y:S06]  /*52090*/  BAR.SYNC.DEFER_BLOCKING 0x0 ;  /* 0x0000000000007b1d */ /* 0x000fec0000010000 */
[----:B------:R-:W1:Y:S02]  /*520a0*/  LDS.128 R228, [R252] ;  /* 0x00000000fce47984 */ /* 0x000e640000000c00 */
[----:B------:R-:W-:Y:S06]  /*520b0*/  BAR.SYNC.DEFER_BLOCKING 0x0 ;  /* 0x0000000000007b1d */ /* 0x000fec0000010000 */
[----:B---3--:R-:W-:Y:S02]  /*520c0*/  STSM.16.M88.4 [R2], R140 ;  /* 0x0000008c02007844 */ /* 0x008fe40000000200 */
[----:B------:R-:W-:Y:S06]  /*520d0*/  BAR.SYNC.DEFER_BLOCKING 0x0 ;  /* 0x0000000000007b1d */ /* 0x000fec0000010000 */
[----:B------:R-:W3:Y:S02]  /*520e0*/  LDS.128 R224, [R252] ;  /* 0x00000000fce07984 */ /* 0x000ee40000000c00 */
[----:B------:R-:W-:Y:S06]  /*520f0*/  BAR.SYNC.DEFER_BLOCKING 0x0 ;  /* 0x0000000000007b1d */ /* 0x000fec0000010000 */
[----:B------:R0:W-:Y:S02]  /*52100*/  STSM.16.M88.4 [R2], R148 ;  /* 0x0000009402007844 */ /* 0x0001e40000000200 */
[----:B------:R-:W-:Y:S06]  /*52110*/  BAR.SYNC.DEFER_BLOCKING 0x0 ;  /* 0x0000000000007b1d */ /* 0x000fec0000010000 */
        /* <DEDUP_REMOVED lines=16> */
[----:B------:R-:W0:Y:S01]  /*52220*/  LDS.128 R220, [R252] ;  /* 0x00000000fcdc7984 */ /* 0x000e220000000c00 */
[----:B------:R-:W-:Y:S06]  /*52230*/  BAR.SYNC.DEFER_BLOCKING 0x0 ;  /* 0x0000000000007b1d */ /* 0x000fec0000010000 */
[----:B------:R-:W3:Y:S04]  /*52240*/  LDL.LU R140, [R1+0x790] ;  /* 0x00079000018c7983 */ /* 0x000ee80000300800 */
[----:B------:R-:W3:Y:S04]  /*52250*/  LDL.LU R141, [R1+0x794] ;  /* 0x00079400018d7983 */ /* 0x000ee80000300800 */
[----:B------:R-:W3:Y:S04]  /*52260*/  LDL.LU R142, [R1+0x798] ;  /* 0x00079800018e7983 */ /* 0x000ee80000300800 */
[----:B------:R-:W3:Y:S04]  /*52270*/  LDL.LU R143, [R1+0x79c] ;  /* 0x00079c00018f7983 */ /* 0x000ee80000300800 */
[----:B--2---:R2:W-:Y:S01]  /*52280*/  STSM.16.M88.4 [R2], R156 ;  /* 0x0000009c02007844 */ /* 0x0045e20000000200 */
[----:B------:R-:W-:Y:S06]  /*52290*/  BAR.SYNC.DEFER_BLOCKING 0x0 ;  /* 0x0000000000007b1d */ /* 0x000fec0000010000 */
[----:B--2---:R-:W2:Y:S04]  /*522a0*/  LDL.LU R156, [R1+0x7a0] ;  /* 0x0007a000019c7983 */ /* 0x004ea80000300800 */
[----:B------:R-:W2:Y:S04]  /*522b0*/  LDL.LU R157, [R1+0x7a4] ;  /* 0x0007a400019d7983 */ /* 0x000ea80000300800 */
[----:B------:R-:W2:Y:S04]  /*522c0*/  LDL.LU R158, [R1+0x7a8] ;  /* 0x0007a800019e7983 */ /* 0x000ea80000300800 */
[----:B------:R-:W0:Y:S01]  /*522d0*/  LDS.128 R216, [R252] ;  /* 0x00000000fcd87984 */ /* 0x000e220000000c00 */
[----:B------:R-:W-:Y:S06]  /*522e0*/  BAR.SYNC.DEFER_BLOCKING 0x0 ;  /* 0x0000000000007b1d */ /* 0x000fec0000010000 */
[----:B------:R-:W2:Y:S04]  /*522f0*/  LDL.LU R159, [R1+0x7ac] ;  /* 0x0007ac00019f7983 */ /* 0x000ea80000300800 */
[----:B----4-:R-:W-:Y:S01]  /*52300*/  STSM.16.M88.4 [R2], R108 ;  /* 0x0000006c02007844 */ /* 0x010fe20000000200 */
[----:B------:R-:W-:Y:S06]  /*52310*/  BAR.SYNC.DEFER_BLOCKING 0x0 ;  /* 0x0000000000007b1d */ /* 0x000fec0000010000 */
[----:B------:R-:W4:Y:S02]  /*52320*/  LDS.128 R212, [R252] ;  /* 0x00000000fcd47984 */ /* 0x000f240000000c00 */
[----:B------:R-:W-:Y:S06]  /*52330*/  BAR.SYNC.DEFER_BLOCKING 0x0 ;  /* 0x0000000000007b1d */ /* 0x000fec0000010000 */
[----:B---3--:R3:W-:Y:S02]  /*52340*/  STSM.16.M88.4 [R2], R148 ;  /* 0x0000009402007844 */ /* 0x0087e40000000200 */
[----:B------:R-:W-:Y:S06]  /*52350*/  BAR.SYNC.DEFER_BLOCKING 0x0 ;  /* 0x0000000000007b1d */ /* 0x000fec0000010000 */
[----:B---3--:R-:W3:Y:S04]  /*52360*/  LDL.LU R148, [R1+0x7b0] ;  /* 0x0007b00001947983 */ /* 0x008ee80000300800 */
[----:B------:R-:W3:Y:S04]  /*52370*/  LDL.LU R149, [R1+0x7b4] ;  /* 0x0007b40001957983 */ /* 0x000ee80000300800 */
[----:B------:R-:W3:Y:S04]  /*52380*/  LDL.LU R150, [R1+0x7b8] ;  /* 0x0007b80001967983 */ /* 0x000ee80000300800 */
[----:B------:R-:W4:Y:S01]  /*52390*/  LDS.128 R208, [R252] ;  /* 0x00000000fcd07984 */ /* 0x000f220000000c00 */
[----:B------:R-:W-:Y:S06]  /*523a0*/  BAR.SYNC.DEFER_BLOCKING 0x0 ;  /* 0x0000000000007b1d */ /* 0x000fec0000010000 */
[----:B------:R-:W3:Y:S04]  /*523b0*/  LDL.LU R151, [R1+0x7bc] ;  /* 0x0007bc0001977983 */ /* 0x000ee80000300800 */
[----:B------:R-:W4:Y:S04]  /*523c0*/  LDL.LU R108, [R1+0x7c0] ;  /* 0x0007c000016c7983 */ /* 0x000f280000300800 */
[----:B------:R-:W4:Y:S04]  /*523d0*/  LDL.LU R109, [R1+0x7c4] ;  /* 0x0007c400016d7983 */ /* 0x000f280000300800 */
[----:B------:R-:W4:Y:S04]  /*523e0*/  LDL.LU R110, [R1+0x7c8] ;  /* 0x0007c800016e7983 */ /* 0x000f280000300800 */
[----:B------:R-:W-:Y:S01]  /*523f0*/  STSM.16.M88.4 [R2], R116 ;  /* 0x0000007402007844 */ /* 0x000fe20000000200 */
[----:B------:R-:W-:Y:S06]  /*52400*/  BAR.SYNC.DEFER_BLOCKING 0x0 ;  /* 0x0000000000007b1d */ /* 0x000fec0000010000 */
[----:B------:R-:W4:Y:S04]  /*52410*/  LDL.LU R111, [R1+0x7cc] ;  /* 0x0007cc00016f7983 */ /* 0x000f280000300800 */
[----:B------:R-:W0:Y:S01]  /*52420*/  LDS.128 R204, [R252] ;  /* 0x00000000fccc7984 */ /* 0x000e220000000c00 */
[----:B------:R-:W-:Y:S06]  /*52430*/  BAR.SYNC.DEFER_BLOCKING 0x0 ;  /* 0x0000000000007b1d */ /* 0x000fec0000010000 */
[----:B------:R-:W-:Y:S02]  /*52440*/  STSM.16.M88.4 [R2], R124 ;  /* 0x0000007c02007844 */ /* 0x000fe40000000200 */
[----:B------:R-:W-:Y:S06]  /*52450*/  BAR.SYNC.DEFER_BLOCKING 0x0 ;  /* 0x0000000000007b1d */ /* 0x000fec0000010000 */
[----:B------:R-:W0:Y:S02]  /*52460*/  LDS.128 R200, [R252] ;  /* 0x00000000fcc87984 */ /* 0x000e240000000c00 */
        /* <DEDUP_REMOVED lines=9> */
[----:B--2---:R2:W-:Y:S02]  /*52500*/  STSM.16.M88.4 [R2], R156 ;  /* 0x0000009c02007844 */ /* 0x0045e40000000200 */
[----:B------:R-:W-:Y:S06]  /*52510*/  BAR.SYNC.DEFER_BLOCKING 0x0 ;  /* 0x0000000000007b1d */ /* 0x000fec0000010000 */
[----:B--2---:R-:W2:Y:S04]  /*52520*/  LDL.LU R156, [R1+0x7d0] ;  /* 0x0007d000019c7983 */ /* 0x004ea80000300800 */
        /* <DEDUP_REMOVED lines=15> */
[----:B------:R-:W0:Y:S01]  /*52620*/  LDS.128 R12, [R252] ;  /* 0x00000000fc0c7984 */ /* 0x000e220000000c00 */
[----:B------:R-:W-:Y:S06]  /*52630*/  BAR.SYNC.DEFER_BLOCKING 0x0 ;  /* 0x0000000000007b1d */ /* 0x000fec0000010000 */
[----:B------:R-:W2:Y:S04]  /*52640*/  LDL.LU R140, [R1+0xb00] ;  /* 0x000b0000018c7983 */ /* 0x000ea80000300800 */
[----:B------:R-:W2:Y:S04]  /*52650*/  LDL.LU R141, [R1+0xb04] ;  /* 0x000b0400018d7983 */ /* 0x000ea80000300800 */
[----:B------:R-:W2:Y:S04]  /*52660*/  LDL.LU R142, [R1+0xb08] ;  /* 0x000b0800018e7983 */ /* 0x000ea80000300800 */
[----:B------:R-:W2:Y:S04]  /*52670*/  LDL.LU R143, [R1+0xb0c] ;  /* 0x000b0c00018f7983 */ /* 0x000ea80000300800 */
[----:B---3--:R3:W-:Y:S01]  /*52680*/  STSM.16.M88.4 [R2], R148 ;  /* 0x0000009402007844 */ /* 0x0087e20000000200 */
[----:B------:R-:W-:Y:S06]  /*52690*/  BAR.SYNC.DEFER_BLOCKING 0x0 ;  /* 0x0000000000007b1d */ /* 0x000fec0000010000 */
[----:B---3--:R-:W3:Y:S04]  /*526a0*/  LDL.LU R148, [R1+0xb10] ;  /* 0x000b100001947983 */ /* 0x008ee80000300800 */
[----:B------:R-:W3:Y:S04]  /*526b0*/  LDL.LU R149, [R1+0xb14] ;  /* 0x000b140001957983 */ /* 0x000ee80000300800 */
[----:B------:R-:W3:Y:S04]  /*526c0*/  LDL.LU R150, [R1+0xb18] ;  /* 0x000b180001967983 */ /* 0x000ee80000300800 */
[----:B------:R-:W0:Y:S01]  /*526d0*/  LDS.128 R16, [R252] ;  /* 0x00000000fc107984 */ /* 0x000e220000000c00 */
[----:B------:R-:W-:Y:S06]  /*526e0*/  BAR.SYNC.DEFER_BLOCKING 0x0 ;  /* 0x0000000000007b1d */ /* 0x000fec0000010000 */
[----:B------:R-:W3:Y:S04]  /*526f0*/  LDL.LU R151, [R1+0xb1c] ;  /* 0x000b1c0001977983 */ /* 0x000ee80000300800 */
[----:B----4-:R-:W-:Y:S01]  /*52700*/  STSM.16.M88.4 [R2], R108 ;  /* 0x0000006c02007844 */ /* 0x010fe20000000200 */
[----:B------:R-:W-:Y:S06]  /*52710*/  BAR.SYNC.DEFER_BLOCKING 0x0 ;  /* 0x0000000000007b1d */ /* 0x000fec0000010000 */
[----:B------:R-:W4:Y:S02]  /*52720*/  LDS.128 R20, [R252] ;  /* 0x00000000fc147984 */ /* 0x000f240000000c00 */
[----:B------:R-:W-:Y:S06]  /*52730*/  BAR.SYNC.DEFER_BLOCKING 0x0 ;  /* 0x0000000000007b1d */ /* 0x000fec0000010000 */
[----:B--2---:R2:W-:Y:S02]  /*52740*/  STSM.16.M88.4 [R2], R156 ;  /* 0x0000009c02007844 */ /* 0x0045e40000000200 */
        /* <DEDUP_REMOVED lines=27> */
[----:B---3--:R3:W-:Y:S02]  /*52900*/  STSM.16.M88.4 [R2], R148 ;  /* 0x0000009402007844 */ /* 0x0087e40000000200 */
[----:B------:R-:W-:Y:S06]  /*52910*/  BAR.SYNC.DEFER_BLOCKING 0x0 ;  /* 0x0000000000007b1d */ /* 0x000fec0000010000 */
[----:B---3--:R-:W3:Y:S04]  /*52920*/  LDL.LU R148, [R1+0xb40] ;  /* 0x000b400001947983 */ /* 0x008ee80000300800 */
        /* <DEDUP_REMOVED lines=105> */
[----:B------:R-:W-:Y:S01]  /*52fc0*/  STSM.16.M88.4 [R2], R116 ;  /* 0x0000007402007844 */ /* 0x000fe20000000200 */
[----:B------:R-:W-:Y:S06]  /*52fd0*/  BAR.SYNC.DEFER_BLOCKING 0x0 ;  /* 0x0000000000007b1d */ /* 0x000fec0000010000 */
[----:B------:R-:W4:Y:S02]  /*52fe0*/  LDS.128 R108, [R252] ;  /* 0x00000000fc6c7984 */ /* 0x000f240000000c00 */
[----:B------:R-:W-:Y:S06]  /*52ff0*/  BAR.SYNC.DEFER_BLOCKING 0x0 ;  /* 0x0000000000007b1d */ /* 0x000fec0000010000 */
[----:B------:R-:W-:Y:S02]  /*53000*/  STSM.16.M88.4 [R2], R124 ;  /* 0x0000007c02007844 */ /* 0x000fe40000000200 */
[----:B------:R-:W-:Y:S06]  /*53010*/  BAR.SYNC.DEFER_BLOCKING 0x0 ;  /* 0x0000000000007b1d */ /* 0x000fec0000010000 */
[----:B------:R-:W4:Y:S02]  /*53020*/  LDS.128 R112, [R252] ;  /* 0x00000000fc707984 */ /* 0x000f240000000c00 */
[----:B------:R-:W-:Y:S06]  /*53030*/  BAR.SYNC.DEFER_BLOCKING 0x0 ;  /* 0x0000000000007b1d */ /* 0x000fec0000010000 */
[----:B------:R1:W-:Y:S02]  /*53040*/  STSM.16.M88.4 [R2], R132 ;  /* 0x0000008402007844 */ /* 0x0003e40000000200 */
[----:B------:R-:W-:Y:S06]  /*53050*/  BAR.SYNC.DEFER_BLOCKING 0x0 ;  /* 0x0000000000007b1d */ /* 0x000fec0000010000 */
[----:B-1----:R-:W4:Y:S04]  /*53060*/  LDL.LU R132, [R1+0xe30] ;  /* 0x000e300001847983 */ /* 0x002f280000300800 */
[----:B------:R-:W4:Y:S04]  /*53070*/  LDL.LU R133, [R1+0xe34] ;  /* 0x000e340001857983 */ /* 0x000f280000300800 */
[----:B------:R-:W4:Y:S04]  /*53080*/  LDL.LU R134, [R1+0xe38] ;  /* 0x000e380001867983 */ /* 0x000f280000300800 */
[----:B------:R-:W4:Y:S04]  /*53090*/  LDL.LU R135, [R1+0xe3c] ;  /* 0x000e3c0001877983 */ /* 0x000f280000300800 */
[----:B------:R-:W4:Y:S04]  /*530a0*/  LDL.LU R136, [R1+0xe40] ;  /* 0x000e400001887983 */ /* 0x000f280000300800 */
[----:B------:R-:W4:Y:S04]  /*530b0*/  LDL.LU R137, [R1+0xe44] ;  /* 0x000e440001897983 */ /* 0x000f280000300800 */
[----:B------:R-:W4:Y:S04]  /*530c0*/  LDL.LU R138, [R1+0xe48] ;  /* 0x000e4800018a7983 */ /* 0x000f280000300800 */
[----:B------:R-:W4:Y:S04]  /*530d0*/  LDL.LU R139, [R1+0xe4c] ;  /* 0x000e4c00018b7983 */ /* 0x000f280000300800 */
[----:B------:R-:W1:Y:S01]  /*530e0*/  LDS.128 R116, [R252] ;  /* 0x00000000fc747984 */ /* 0x000e620000000c00 */
[----:B------:R-:W-:Y:S06]  /*530f0*/  BAR.SYNC.DEFER_BLOCKING 0x0 ;  /* 0x0000000000007b1d */ /* 0x000fec0000010000 */
[----:B------:R0:W-:Y:S02]  /*53100*/  STSM.16.M88.4 [R2], R140 ;  /* 0x0000008c02007844 */ /* 0x0001e40000000200 */
[----:B------:R-:W-:Y:S06]  /*53110*/  BAR.SYNC.DEFER_BLOCKING 0x0 ;  /* 0x0000000000007b1d */ /* 0x000fec0000010000 */
        /* <DEDUP_REMOVED lines=8> */
[----:B------:R-:W0:Y:S01]  /*531a0*/  LDS.128 R120, [R252] ;  /* 0x00000000fc787984 */ /* 0x000e220000000c00 */
[----:B------:R-:W-:Y:S06]  /*531b0*/  BAR.SYNC.DEFER_BLOCKING 0x0 ;  /* 0x0000000000007b1d */ /* 0x000fec0000010000 */
[----:B---3--:R3:W-:Y:S02]  /*531c0*/  STSM.16.M88.4 [R2], R148 ;  /* 0x0000009402007844 */ /* 0x0087e40000000200 */
[----:B------:R-:W-:Y:S06]  /*531d0*/  BAR.SYNC.DEFER_BLOCKING 0x0 ;  /* 0x0000000000007b1d */ /* 0x000fec0000010000 */
[----:B---3--:R-:W3:Y:S04]  /*531e0*/  LDL.LU R148, [R1+0xe70] ;  /* 0x000e700001947983 */ /* 0x008ee80000300800 */
        /* <DEDUP_REMOVED lines=20> */
[----:B------:R-:W2:Y:S04]  /*53330*/  LDL.LU R163, [R1+0xeac] ;  /* 0x000eac0001a37983 */ /* 0x000ea80000300800 */
[----:B----4-:R-:W-:Y:S01]  /*53340*/  STSM.16.M88.4 [R2], R132 ;  /* 0x0000008402007844 */ /* 0x010fe20000000200 */
[----:B------:R-:W-:Y:S06]  /*53350*/  BAR.SYNC.DEFER_BLOCKING 0x0 ;  /* 0x0000000000007b1d */ /* 0x000fec0000010000 */
[----:B------:R-:W4:Y:S02]  /*53360*/  LDS.128 R132, [R252] ;  /* 0x00000000fc847984 */ /* 0x000f240000000c00 */
[----:B------:R-:W-:Y:S06]  /*53370*/  BAR.SYNC.DEFER_BLOCKING 0x0 ;  /* 0x0000000000007b1d */ /* 0x000fec0000010000 */
[----:B------:R-:W-:Y:S02]  /*53380*/  STSM.16.M88.4 [R2], R136 ;  /* 0x0000008802007844 */ /* 0x000fe40000000200 */
        /* <DEDUP_REMOVED lines=11> */
[----:B---3--:R-:W-:Y:S02]  /*53440*/  STSM.16.M88.4 [R2], R148 ;  /* 0x0000009402007844 */ /* 0x008fe40000000200 */
[----:B------:R-:W-:Y:S06]  /*53450*/  BAR.SYNC.DEFER_BLOCKING 0x0 ;  /* 0x0000000000007b1d */ /* 0x000fec0000010000 */
[----:B------:R-:W3:Y:S02]  /*53460*/  LDS.128 R148, [R252] ;  /* 0x00000000fc947984 */ /* 0x000ee40000000c00 */
[----:B------:R-:W-:Y:S06]  /*53470*/  BAR.SYNC.DEFER_BLOCKING 0x0 ;  /* 0x0000000000007b1d */ /* 0x000fec0000010000 */
[----:B------:R1:W-:Y:S02]  /*53480*/  STSM.16.M88.4 [R2], R56 ;  /* 0x0000003802007844 */ /* 0x0003e40000000200 */
[----:B------:R-:W-:Y:S06]  /*53490*/  BAR.SYNC.DEFER_BLOCKING 0x0 ;  /* 0x0000000000007b1d */ /* 0x000fec0000010000 */
[----:B-1----:R-:W4:Y:S04]  /*534a0*/  LDL.LU R56, [R1+0xeb0] ;  /* 0x000eb00001387983 */ /* 0x002f280000300800 */
[----:B------:R-:W4:Y:S04]  /*534b0*/  LDL.LU R57, [R1+0xeb4] ;  /* 0x000eb40001397983 */ /* 0x000f280000300800 */
[----:B------:R-:W4:Y:S04]  /*534c0*/  LDL.LU R58, [R1+0xeb8] ;  /* 0x000eb800013a7983 */ /* 0x000f280000300800 */
[----:B------:R-:W4:Y:S04]  /*534d0*/  LDL.LU R59, [R1+0xebc] ;  /* 0x000ebc00013b7983 */ /* 0x000f280000300800 */
        /* <DEDUP_REMOVED lines=12> */
[----:B------:R-:W1:Y:S01]  /*535a0*/  LDS.128 R152, [R252] ;  /* 0x00000000fc987984 */ /* 0x000e620000000c00 */
[----:B------:R-:W-:Y:S06]  /*535b0*/  BAR.SYNC.DEFER_BLOCKING 0x0 ;  /* 0x0000000000007b1d */ /* 0x000fec0000010000 */
[----:B------:R-:W3:Y:S04]  /*535c0*/  LDL.LU R180, [R1+0xef0] ;  /* 0x000ef00001b47983 */ /* 0x000ee80000300800 */
[----:B------:R-:W3:Y:S04]  /*535d0*/  LDL.LU R181, [R1+0xef4] ;  /* 0x000ef40001b57983 */ /* 0x000ee80000300800 */
[----:B------:R-:W3:Y:S04]  /*535e0*/  LDL.LU R182, [R1+0xef8] ;  /* 0x000ef80001b67983 */ /* 0x000ee80000300800 */
[----:B------:R-:W3:Y:S04]  /*535f0*/  LDL.LU R183, [R1+0xefc] ;  /* 0x000efc0001b77983 */ /* 0x000ee80000300800 */
[----:B--2---:R-:W-:Y:S01]  /*53600*/  STSM.16.M88.4 [R2], R156 ;  /* 0x0000009c02007844 */ /* 0x004fe20000000200 */
[----:B------:R-:W-:Y:S06]  /*53610*/  BAR.SYNC.DEFER_BLOCKING 0x0 ;  /* 0x0000000000007b1d */ /* 0x000fec0000010000 */
[----:B------:R-:W2:Y:S04]  /*53620*/  LDL.LU R184, [R1+0xf00] ;  /* 0x000f000001b87983 */ /* 0x000ea80000300800 */
[----:B------:R-:W2:Y:S04]  /*53630*/  LDL.LU R185, [R1+0xf04] ;  /* 0x000f040001b97983 */ /* 0x000ea80000300800 */
[----:B------:R-:W2:Y:S04]  /*53640*/  LDL.LU R186, [R1+0xf08] ;  /* 0x000f080001ba7983 */ /* 0x000ea80000300800 */
[----:B------:R-:W2:Y:S04]  /*53650*/  LDL.LU R187, [R1+0xf0c] ;  /* 0x000f0c0001bb7983 */ /* 0x000ea80000300800 */
[----:B------:R-:W1:Y:S01]  /*53660*/  LDS.128 R156, [R252] ;  /* 0x00000000fc9c7984 */ /* 0x000e620000000c00 */
[----:B------:R-:W-:Y:S06]  /*53670*/  BAR.SYNC.DEFER_BLOCKING 0x0 ;  /* 0x0000000000007b1d */ /* 0x000fec0000010000 */
[----:B------:R-:W2:Y:S04]  /*53680*/  LDL.LU R52, [R1+0xf10] ;  /* 0x000f100001347983 */ /* 0x000ea80000300800 */
[----:B------:R-:W2:Y:S04]  /*53690*/  LDL.LU R53, [R1+0xf14] ;  /* 0x000f140001357983 */ /* 0x000ea80000300800 */
[----:B------:R-:W2:Y:S04]  /*536a0*/  LDL.LU R54, [R1+0xf18] ;  /* 0x000f180001367983 */ /* 0x000ea80000300800 */
[----:B------:R-:W2:Y:S04]  /*536b0*/  LDL.LU R55, [R1+0xf1c] ;  /* 0x000f1c0001377983 */ /* 0x000ea80000300800 */
[----:B------:R-:W-:Y:S01]  /*536c0*/  STSM.16.M88.4 [R2], R160 ;  /* 0x000000a002007844 */ /* 0x000fe20000000200 */
[----:B------:R-:W-:Y:S06]  /*536d0*/  BAR.SYNC.DEFER_BLOCKING 0x0 ;  /* 0x0000000000007b1d */ /* 0x000fec0000010000 */
[----:B------:R-:W1:Y:S02]  /*536e0*/  LDS.128 R160, [R252] ;  /* 0x00000000fca07984 */ /* 0x000e640000000c00 */
[----:B------:R-:W-:Y:S06]  /*536f0*/  BAR.SYNC.DEFER_BLOCKING 0x0 ;  /* 0x0000000000007b1d */ /* 0x000fec0000010000 */
[----:B----4-:R4:W-:Y:S02]  /*53700*/  STSM.16.M88.4 [R2], R56 ;  /* 0x0000003802007844 */ /* 0x0109e40000000200 */
[----:B------:R-:W-:Y:S06]  /*53710*/  BAR.SYNC.DEFER_BLOCKING 0x0 ;  /* 0x0000000000007b1d */ /* 0x000fec0000010000 */
[----:B----4-:R-:W4:Y:S04]  /*53720*/  LDL.LU R57, [R1+0x4c0] ;  /* 0x0004c00001397983 */ /* 0x010f280000300800 */
[----:B------:R-:W4:Y:S04]  /*53730*/  LDL.LU R58, [R1+0x910] ;  /* 0x00091000013a7983 */ /* 0x000f280000300800 */
[----:B------:R-:W4:Y:S04]  /*53740*/  LDL.LU R188, [R1+0x81c] ;  /* 0x00081c0001bc7983 */ /* 0x000f280000300800 */
[----:B------:R-:W1:Y:S01]  /*53750*/  LDS.128 R164, [R252] ;  /* 0x00000000fca47984 */ /* 0x000e620000000c00 */
[----:B------:R-:W-:Y:S06]  /*53760*/  BAR.SYNC.DEFER_BLOCKING 0x0 ;  /* 0x0000000000007b1d */ /* 0x000fec0000010000 */
[----:B------:R-:W4:Y:S04]  /*53770*/  LDL.LU R59, [R1+0x4b0] ;  /* 0x0004b000013b7983 */ /* 0x000f280000300800 */
[----:B------:R-:W4:Y:S04]  /*53780*/  LDL.LU R189, [R1+0x55c] ;  /* 0x00055c0001bd7983 */ /* 0x000f280000300800 */
[----:B------:R-:W4:Y:S04]  /*53790*/  LDL.LU R191, [R1+0x4d0] ;  /* 0x0004d00001bf7983 */ /* 0x000f280000300800 */
[----:B---3--:R-:W-:Y:S01]  /*537a0*/  STSM.16.M88.4 [R2], R168 ;  /* 0x000000a802007844 */ /* 0x008fe20000000200 */
[----:B------:R-:W-:Y:S06]  /*537b0*/  BAR.SYNC.DEFER_BLOCKING 0x0 ;  /* 0x0000000000007b1d */ /* 0x000fec0000010000 */
[----:B------:R-:W3:Y:S02]  /*537c0*/  LDS.128 R168, [R252] ;  /* 0x00000000fca87984 */ /* 0x000ee40000000c00 */
[----:B------:R-:W-:Y:S06]  /*537d0*/  BAR.SYNC.DEFER_BLOCKING 0x0 ;  /* 0x0000000000007b1d */ /* 0x000fec0000010000 */
[----:B------:R-:W-:Y:S02]  /*537e0*/  STSM.16.M88.4 [R2], R172 ;  /* 0x000000ac02007844 */ /* 0x000fe40000000200 */
        /* <DEDUP_REMOVED lines=11> */
[----:B--2---:R-:W-:Y:S02]  /*538a0*/  STSM.16.M88.4 [R2], R184 ;  /* 0x000000b802007844 */ /* 0x004fe40000000200 */
[----:B------:R-:W-:Y:S06]  /*538b0*/  BAR.SYNC.DEFER_BLOCKING 0x0 ;  /* 0x0000000000007b1d */ /* 0x000fec0000010000 */
[----:B------:R-:W2:Y:S02]  /*538c0*/  LDS.128 R184, [R252] ;  /* 0x00000000fcb87984 */ /* 0x000ea40000000c00 */
[----:B------:R-:W-:Y:S06]  /*538d0*/  BAR.SYNC.DEFER_BLOCKING 0x0 ;  /* 0x0000000000007b1d */ /* 0x000fec0000010000 */
[----:B------:R0:W-:Y:S02]  /*538e0*/  STSM.16.M88.4 [R2], R52 ;  /* 0x0000003402007844 */ /* 0x0001e40000000200 */
[----:B------:R-:W-:Y:S06]  /*538f0*/  BAR.SYNC.DEFER_BLOCKING 0x0 ;  /* 0x0000000000007b1d */ /* 0x000fec0000010000 */
[----:B----4-:R4:W-:Y:S01]  /*53900*/  @P5 STG.E.U16 desc[UR8][R194.64], R57 ;  /* 0x00000039c2005986 */ /* 0x0109e2000c101508 */
[----:B------:R-:W-:-:S04]  /*53910*/  ISETP.GE.AND P5, PT, R4, UR49, PT ;  /* 0x0000003104007c0c */ /* 0x000fc8000bfa6270 */
[----:B------:R-:W-:Y:S02]  /*53920*/  ISETP.LT.AND P5, PT, R6, UR4, !P5 ;  /* 0x0000000406007c0c */ /* 0x000fe4000efa1270 */
[----:B0-----:R-:W-:Y:S01]  /*53930*/  PRMT R2, R57, 0x7632, R2 ;  /* 0x0000763239027816 */ /* 0x001fe20000000002 */
[----:B----4-:R-:W-:Y:S01]  /*53940*/  IMAD.WIDE R194, R58, 0x2, R64 ;  /* 0x000000023ac27825 */ /* 0x010fe200078e0240 */
[----:B------:R-:W4:Y:S04]  /*53950*/  LDL.LU R57, [R1+0x4c8] ;  /* 0x0004c80001397983 */ /* 0x000f280000300800 */
[----:B------:R-:W3:Y:S05]  /*53960*/  LDL.LU R58, [R1+0x4d4] ;  /* 0x0004d400013a7983 */ /* 0x000eea0000300800 */
[----:B------:R0:W-:Y:S02]  /*53970*/  @P5 STG.E.U16 desc[UR8][R194.64], R2 ;  /* 0x00000002c2005986 */ /* 0x0001e4000c101508 */
[----:B0-----:R-:W-:-:S05]  /*53980*/  VIADD R2, R4, 0x1 ;  /* 0x0000000104027836 */ /* 0x001fca0000000000 */
[----:B------:R-:W-:-:S04]  /*53990*/  ISETP.GE.AND P5, PT, R2, UR47, PT ;  /* 0x0000002f02007c0c */ /* 0x000fc8000bfa6270 */
[----:B------:R-:W-:Y:S01]  /*539a0*/  ISETP.LT.AND P6, PT, R5, UR5, !P5 ;  /* 0x0000000505007c0c */ /* 0x000fe2000efc1270 */
[----:B------:R-:W-:Y:S02]  /*539b0*/  ULDC UR5, c[0x0][0x228] ;  /* 0x00008a0000057ab9 */ /* 0x000fe40000000800 */
[----:B------:R-:W-:Y:S01]  /*539c0*/  ISETP.LT.AND P5, PT, R6, UR5, !P5 ;  /* 0x0000000506007c0c */ /* 0x000fe2000efa1270 */
[----:B------:R-:W-:Y:S01]  /*539d0*/  IMAD.WIDE R194, R188, 0x2, R66 ;  /* 0x00000002bcc27825 */ /* 0x000fe200078e0242 */
[----:B------:R-:W-:Y:S01]  /*539e0*/  PRMT R2, R59, 0x7632, R2 ;  /* 0x000076323b027816 */ /* 0x000fe20000000002 */
[----:B------:R-:W-:-:S07]  /*539f0*/  ULDC UR5, c[0x0][0x228] ;  /* 0x00008a0000057ab9 */ /* 0x000fce0000000800 */
[----:B------:R0:W-:Y:S02]  /*53a00*/  @P6 STG.E.U16 desc[UR8][R194.64], R59 ;  /* 0x0000003bc2006986 */ /* 0x0001e4000c101508 */
[----:B0-----:R-:W-:-:S05]  /*53a10*/  IMAD.WIDE R194, R188, 0x2, R64 ;  /* 0x00000002bcc27825 */ /* 0x001fca00078e0240 */
        /* <DEDUP_REMOVED lines=10> */
[----:B0-----:R-:W-:Y:S02]  /*53ac0*/  IMAD.WIDE R194, R189, 0x2, R64 ;  /* 0x00000002bdc27825 */ /* 0x001fe400078e0240 */
[----:B------:R-:W2:Y:S04]  /*53ad0*/  LDL.LU R193, [R1+0x1c00] ;  /* 0x001c000001c17983 */ /* 0x000ea80000300800 */
[----:B------:R0:W-:Y:S02]  /*53ae0*/  @P5 STG.E.U16 desc[UR8][R194.64], R2 ;  /* 0x00000002c2005986 */ /* 0x0001e4000c101508 */
[----:B0-----:R-:W-:-:S05]  /*53af0*/  VIADD R2, R4, 0x3 ;  /* 0x0000000304027836 */ /* 0x001fca0000000000 */
[----:B------:R-:W-:-:S04]  /*53b00*/  ISETP.GE.AND P5, PT, R2, UR43, PT ;  /* 0x0000002b02007c0c */ /* 0x000fc8000bfa6270 */
[----:B------:R-:W-:Y:S01]  /*53b10*/  ISETP.LT.AND P6, PT, R5, UR5, !P5 ;  /* 0x0000000505007c0c */ /* 0x000fe2000efc1270 */
[----:B------:R-:W-:Y:S01]  /*53b20*/  IMAD.WIDE R194, R191, 0x2, R66 ;  /* 0x00000002bfc27825 */ /* 0x000fe200078e0242 */
[----:B------:R-:W-:Y:S01]  /*53b30*/  PRMT R2, R192, 0x7632, R2 ;  /* 0x00007632c0027816 */ /* 0x000fe20000000002 */
[----:B------:R-:W-:-:S10]  /*53b40*/  ULDC UR5, c[0x0][0x228] ;  /* 0x00008a0000057ab9 */ /* 0x000fd40000000800 */
[----:B------:R0:W-:Y:S04]  /*53b50*/  @P6 STG.E.U16 desc[UR8][R194.64], R192 ;  /* 0x000000c0c2006986 */ /* 0x0001e8000c101508 */
[----:B0-----:R-:W2:Y:S04]  /*53b60*/  LDL.LU R192, [R1+0x1bfc] ;  /* 0x001bfc0001c07983 */ /* 0x001ea80000300800 */
[----:B------:R-:W2:Y:S01]  /*53b70*/  LDL.LU R188, [R1+0x4dc] ;  /* 0x0004dc0001bc7983 */ /* 0x000ea20000300800 */
[----:B------:R-:W-:-:S03]  /*53b80*/  IMAD.WIDE R194, R191, 0x2, R64 ;  /* 0x00000002bfc27825 */ /* 0x000fc600078e0240 */
[----:B------:R-:W2:Y:S04]  /*53b90*/  LDL.LU R191, [R1+0x4b8] ;  /* 0x0004b80001bf7983 */ /* 0x000ea80000300800 */
[----:B------:R-:W2:Y:S04]  /*53ba0*/  LDL.LU R54, [R1+0x4e4] ;  /* 0x0004e40001367983 */ /* 0x000ea80000300800 */
[----:B------:R-:W2:Y:S04]  /*53bb0*/  LDL.LU R189, [R1+0x4cc] ;  /* 0x0004cc0001bd7983 */ /* 0x000ea80000300800 */
[----:B------:R-:W2:Y:S01]  /*53bc0*/  LDL.LU R56, [R1+0x4ec] ;  /* 0x0004ec0001387983 */ /* 0x000ea20000300800 */
[----:B------:R-:W-:Y:S01]  /*53bd0*/  ISETP.LT.AND P5, PT, R6, UR5, !P5 ;  /* 0x0000000506007c0c */ /* 0x000fe2000efa1270 */
[----:B------:R-:W-:-:S02]  /*53be0*/  ULDC UR5, c[0x0][0x228] ;  /* 0x00008a0000057ab9 */ /* 0x000fc40000000800 */
[----:B------:R-:W2:Y:S04]  /*53bf0*/  LDL.LU R59, [R1+0x4bc] ;  /* 0x0004bc00013b7983 */ /* 0x000ea80000300800 */
[----:B------:R-:W2:Y:S04]  /*53c00*/  LDL.LU R52, [R1+0x4f0] ;  /* 0x0004f00001347983 */ /* 0x000ea80000300800 */
[----:B------:R-:W2:Y:S04]  /*53c10*/  LDL.LU R53, [R1+0x4a0] ;  /* 0x0004a00001357983 */ /* 0x000ea80000300800 */
[----:B------:R0:W-:Y:S04]  /*53c20*/  @P5 STG.E.U16 desc[UR8][R194.64], R2 ;  /* 0x00000002c2005986 */ /* 0x0001e8000c101508 */
[----:B------:R-:W2:Y:S01]  /*53c30*/  LDL.LU R55, [R1+0x4f4] ;  /* 0x0004f40001377983 */ /* 0x000ea20000300800 */
[----:B0-----:R-:W-:-:S05]  /*53c40*/  VIADD R2, R4, 0x4 ;  /* 0x0000000404027836 */ /* 0x001fca0000000000 */
[----:B------:R-:W-:-:S04]  /*53c50*/  ISETP.GE.AND P5, PT, R2, UR41, PT ;  /* 0x0000002902007c0c */ /* 0x000fc8000bfa6270 */
[----:B------:R-:W-:Y:S01]  /*53c60*/  ISETP.LT.AND P6, PT, R5, UR5, !P5 ;  /* 0x0000000505007c0c */ /* 0x000fe2000efc1270 */
[----:B------:R-:W-:Y:S02]  /*53c70*/  ULDC UR5, c[0x0][0x228] ;  /* 0x00008a0000057ab9 */ /* 0x000fe40000000800 */
[----:B------:R-:W-:Y:S01]  /*53c80*/  ISETP.LT.AND P5, PT, R6, UR5, !P5 ;  /* 0x0000000506007c0c */ /* 0x000fe2000efa1270 */
[----:B------:R-:W-:Y:S01]  /*53c90*/  ULDC UR5, c[0x0][0x22c] ;  /* 0x00008b0000057ab9 */ /* 0x000fe20000000800 */
[----:B---3--:R-:W-:Y:S01]  /*53ca0*/  IMAD.WIDE R194, R58, 0x2, R66 ;  /* 0x000000023ac27825 */ /* 0x008fe200078e0242 */
[----:B----4-:R-:W-:-:S07]  /*53cb0*/  PRMT R2, R57, 0x7632, R2 ;  /* 0x0000763239027816 */ /* 0x010fce0000000002 */
[----:B------:R0:W-:Y:S02]  /*53cc0*/  @P6 STG.E.U16 desc[UR8][R194.64], R57 ;  /* 0x00000039c2006986 */ /* 0x0001e4000c101508 */
[----:B0-----:R-:W-:Y:S02]  /*53cd0*/  IMAD.WIDE R194, R58, 0x2, R64 ;  /* 0x000000023ac27825 */ /* 0x001fe400078e0240 */
[----:B------:R-:W3:Y:S04]  /*53ce0*/  LDL.LU R57, [R1+0x490] ;  /* 0x0004900001397983 */ /* 0x000ee80000300800 */
[----:B------:R2:W-:Y:S04]  /*53cf0*/  @P5 STG.E.U16 desc[UR8][R194.64], R2 ;  /* 0x00000002c2005986 */ /* 0x0005e8000c101508 */
[----:B------:R-:W4:Y:S01]  /*53d00*/  LDL.LU R58, [R1+0x4f8] ;  /* 0x0004f800013a7983 */ /* 0x000f220000300800 */
[----:B--2---:R-:W-:-:S05]  /*53d10*/  IMAD.WIDE R194, R188, 0x2, R66 ;  /* 0x00000002bcc27825 */ /* 0x004fca00078e0242 */
[----:B------:R0:W-:Y:S02]  /*53d20*/  @P4 STG.E.U16 desc[UR8][R194.64], R191 ;  /* 0x000000bfc2004986 */ /* 0x0001e4000c101508 */
[----:B0-----:R-:W-:Y:S02]  /*53d30*/  IMAD.WIDE R194, R188, 0x2, R64 ;  /* 0x00000002bcc27825 */ /* 0x001fe400078e0240 */
[----:B------:R-:W2:Y:S01]  /*53d40*/  LDL.LU R188, [R1+0x4a4] ;  /* 0x0004a40001bc7983 */ /* 0x000ea20000300800 */
[----:B------:R-:W-:Y:S02]  /*53d50*/  LOP3.LUT P6, RZ, R192, 0x20, RZ, 0xc0, !PT ;  /* 0x00000020c0ff7812 */ /* 0x000fe400078cc0ff */
[----:B------:R-:W-:Y:S02]  /*53d60*/  LOP3.LUT R193, R193, 0xffdfffff, RZ, 0xc0, !PT ;  /* 0xffdfffffc1c17812 */ /* 0x000fe400078ec0ff */
[----:B------:R-:W-:Y:S02]  /*53d70*/  PRMT R2, R191, 0x7632, R2 ;  /* 0x00007632bf027816 */ /* 0x000fe40000000002 */
[----:B------:R-:W2:Y:S07]  /*53d80*/  LDL.LU R191, [R1+0x1bf8] ;  /* 0x001bf80001bf7983 */ /* 0x000eae0000300800 */
[----:B------:R-:W-:-:S02]  /*53d90*/  @P6 LOP3.LUT R193, R193, 0x200000, RZ, 0xfc, !PT ;  /* 0x00200000c1c16812 */ /* 0x000fc400078efcff */
[----:B------:R-:W-:Y:S01]  /*53da0*/  LOP3.LUT P6, RZ, R192, 0x4, RZ, 0xc0, !PT ;  /* 0x00000004c0ff7812 */ /* 0x000fe200078cc0ff */
[----:B------:R0:W-:Y:S01]  /*53db0*/  @P3 STG.E.U16 desc[UR8][R194.64], R2 ;  /* 0x00000002c2003986 */ /* 0x0001e2000c101508 */
[----:B------:R-:W-:Y:S01]  /*53dc0*/  LOP3.LUT R193, R193, 0xffbfffff, RZ, 0xc0, !PT ;  /* 0xffbfffffc1c17812 */ /* 0x000fe200078ec0ff */
[----:B0-----:R-:W-:Y:S01]  /*53dd0*/  IMAD.WIDE R194, R54, 0x2, R66 ;  /* 0x0000000236c27825 */ /* 0x001fe200078e0242 */
[----:B------:R-:W-:-:S09]  /*53de0*/  PRMT R2, R189, 0x7632, R2 ;  /* 0x00007632bd027816 */ /* 0x000fd20000000002 */
[----:B------:R-:W-:Y:S01]  /*53df0*/  @P6 LOP3.LUT R193, R193, 0x400000, RZ, 0xfc, !PT ;  /* 0x00400000c1c16812 */ /* 0x000fe200078efcff */
[----:B------:R0:W-:Y:S01]  /*53e00*/  @P2 STG.E.U16 desc[UR8][R194.64], R189 ;  /* 0x000000bdc2002986 */ /* 0x0001e2000c101508 */
[----:B------:R-:W-:-:S03]  /*53e10*/  LOP3.LUT P6, RZ, R192, 0x2, RZ, 0xc0, !PT ;  /* 0x00000002c0ff7812 */ /* 0x000fc600078cc0ff */
[----:B0-----:R-:W2:Y:S01]  /*53e20*/  LDL.LU R189, [R1+0x4fc] ;  /* 0x0004fc0001bd7983 */ /* 0x001ea20000300800 */
[----:B------:R-:W-:-:S03]  /*53e30*/  IMAD.WIDE R194, R54, 0x2, R64 ;  /* 0x0000000236c27825 */ /* 0x000fc600078e0240 */
[----:B------:R-:W2:Y:S01]  /*53e40*/  LDL.LU R54, [R1+0x494] ;  /* 0x0004940001367983 */ /* 0x000ea20000300800 */
[----:B------:R-:W-:-:S05]  /*53e50*/  LOP3.LUT R193, R193, 0xff7fffff, RZ, 0xc0, !PT ;  /* 0xff7fffffc1c17812 */ /* 0x000fca00078ec0ff */
[----:B------:R-:W-:Y:S01]  /*53e60*/  @P6 LOP3.LUT R193, R193, 0x800000, RZ, 0xfc, !PT ;  /* 0x00800000c1c16812 */ /* 0x000fe200078efcff */
[----:B------:R0:W-:Y:S01]  /*53e70*/  @P1 STG.E.U16 desc[UR8][R194.64], R2 ;  /* 0x00000002c2001986 */ /* 0x0001e2000c101508 */
[----:B------:R-:W-:Y:S01]  /*53e80*/  LOP3.LUT P6, RZ, R192, 0x1, RZ, 0xc0, !PT ;  /* 0x00000001c0ff7812 */ /* 0x000fe200078cc0ff */
[----:B0-----:R-:W-:Y:S01]  /*53e90*/  IMAD.WIDE R194, R56, 0x2, R66 ;  /* 0x0000000238c27825 */ /* 0x001fe200078e0242 */
[----:B------:R-:W-:-:S04]  /*53ea0*/  PRMT R2, R59, 0x7632, R2 ;  /* 0x000076323b027816 */ /* 0x000fc80000000002 */
[----:B------:R0:W-:Y:S02]  /*53eb0*/  @P0 STG.E.U16 desc[UR8][R194.64], R59 ;  /* 0x0000003bc2000986 */ /* 0x0001e4000c101508 */
[----:B0-----:R-:W-:Y:S01]  /*53ec0*/  IMAD.WIDE R194, R56, 0x2, R64 ;  /* 0x0000000238c27825 */ /* 0x001fe200078e0240 */
[C---:B------:R-:W-:Y:S01]  /*53ed0*/  LOP3.LUT P0, RZ, R192.reuse, 0x8, RZ, 0xc0, !PT ;  /* 0x00000008c0ff7812 */ /* 0x040fe2000780c0ff */
[----:B------:R-:W2:Y:S04]  /*53ee0*/  LDL.LU R56, [R1+0x4d8] ;  /* 0x0004d80001387983 */ /* 0x000ea80000300800 */
[----:B------:R0:W-:Y:S01]  /*53ef0*/  @P6 STG.E.U16 desc[UR8][R194.64], R2 ;  /* 0x00000002c2006986 */ /* 0x0001e2000c101508 */
[----:B------:R-:W-:Y:S02]  /*53f00*/  LOP3.LUT P6, RZ, R193, 0x800000, RZ, 0xc0, !PT ;  /* 0x00800000c1ff7812 */ /* 0x000fe400078cc0ff */
[----:B------:R-:W-:Y:S01]  /*53f10*/  LOP3.LUT P3, RZ, R192, 0x10, RZ, 0xc0, !PT ;  /* 0x00000010c0ff7812 */ /* 0x000fe2000786c0ff */
[----:B------:R-:W2:Y:S01]  /*53f20*/  LDL.LU R59, [R1+0x4a8] ;  /* 0x0004a800013b7983 */ /* 0x000ea20000300800 */
[----:B0-----:R-:W-:-:S09]  /*53f30*/  IMAD.WIDE R194, R52, 0x2, R66 ;  /* 0x0000000234c27825 */ /* 0x001fd200078e0242 */
[----:B------:R0:W-:Y:S01]  /*53f40*/  @P6 STG.E.U16 desc[UR8][R194.64], R53 ;  /* 0x00000035c2006986 */ /* 0x0001e2000c101508 */
[----:B------:R-:W-:Y:S02]  /*53f50*/  LOP3.LUT P6, RZ, R193, 0x400000, RZ, 0xc0, !PT ;  /* 0x00400000c1ff7812 */ /* 0x000fe400078cc0ff */
[----:B------:R-:W-:Y:S01]  /*53f60*/  PRMT R2, R53, 0x7632, R2 ;  /* 0x0000763235027816 */ /* 0x000fe20000000002 */
[----:B0-----:R-:W-:-:S10]  /*53f70*/  IMAD.WIDE R194, R52, 0x2, R64 ;  /* 0x0000000234c27825 */ /* 0x001fd400078e0240 */
[----:B------:R0:W-:Y:S01]  /*53f80*/  @P6 STG.E.U16 desc[UR8][R194.64], R2 ;  /* 0x00000002c2006986 */ /* 0x0001e2000c101508 */
[----:B------:R-:W-:Y:S01]  /*53f90*/  LOP3.LUT P6, RZ, R193, 0x200000, RZ, 0xc0, !PT ;  /* 0x00200000c1ff7812 */ /* 0x000fe200078cc0ff */
[----:B0-----:R-:W-:-:S05]  /*53fa0*/  IMAD.WIDE R194, R55, 0x2, R66 ;  /* 0x0000000237c27825 */ /* 0x001fca00078e0242 */
[----:B---3--:R0:W-:Y:S01]  /*53fb0*/  @P0 STG.E.U16 desc[UR8][R194.64], R57 ;  /* 0x00000039c2000986 */ /* 0x0081e2000c101508 */
[----:B------:R-:W-:Y:S01]  /*53fc0*/  PRMT R2, R57, 0x7632, R2 ;  /* 0x0000763239027816 */ /* 0x000fe20000000002 */
[----:B0-----:R-:W-:-:S05]  /*53fd0*/  IMAD.WIDE R194, R55, 0x2, R64 ;  /* 0x0000000237c27825 */ /* 0x001fca00078e0240 */
[----:B------:R4:W-:Y:S02]  /*53fe0*/  @P3 STG.E.U16 desc[UR8][R194.64], R2 ;  /* 0x00000002c2003986 */ /* 0x0009e4000c101508 */
[----:B----4-:R-:W-:-:S05]  /*53ff0*/  IMAD.WIDE R194, R58, 0x2, R66 ;  /* 0x000000023ac27825 */ /* 0x010fca00078e0242 */
[----:B--2---:R0:W-:Y:S01]  /*54000*/  @P6 STG.E.U16 desc[UR8][R194.64], R188 ;  /* 0x000000bcc2006986 */ /* 0x0041e2000c101508 */
[----:B------:R-:W-:-:S03]  /*54010*/  PRMT R2, R188, 0x7632, R2 ;  /* 0x00007632bc027816 */ /* 0x000fc60000000002 */
[----:B0-----:R-:W2:Y:S04]  /*54020*/  LDL.LU R188, [R1+0x4e0] ;  /* 0x0004e00001bc7983 */ /* 0x001ea80000300800 */
[----:B------:R-:W3:Y:S01]  /*54030*/  LDL.LU R52, [R1+0x498] ;  /* 0x0004980001347983 */ /* 0x000ee20000300800 */
[C---:B------:R-:W-:Y:S02]  /*54040*/  LOP3.LUT P1, RZ, R192.reuse, 0x40, RZ, 0xc0, !PT ;  /* 0x00000040c0ff7812 */ /* 0x040fe4000782c0ff */
[----:B------:R-:W-:Y:S01]  /*54050*/  LOP3.LUT P4, RZ, R192, 0x80, RZ, 0xc0, !PT ;  /* 0x00000080c0ff7812 */ /* 0x000fe2000788c0ff */
[----:B------:R-:W-:Y:S01]  /*54060*/  IMAD.WIDE R194, R58, 0x2, R64 ;  /* 0x000000023ac27825 */ /* 0x000fe200078e0240 */
[----:B------:R-:W4:Y:S09]  /*54070*/  LDL.LU R55, [R1+0x4e8] ;  /* 0x0004e80001377983 */ /* 0x000f320000300800 */
[----:B------:R0:W-:Y:S02]  /*54080*/  @P1 STG.E.U16 desc[UR8][R194.64], R2 ;  /* 0x00000002c2001986 */ /* 0x0001e4000c101508 */
[----:B0-----:R-:W-:-:S05]  /*54090*/  IMAD.WIDE R194, R189, 0x2, R66 ;  /* 0x00000002bdc27825 */ /* 0x001fca00078e0242 */
[----:B------:R0:W-:Y:S02]  /*540a0*/  @P4 STG.E.U16 desc[UR8][R194.64], R54 ;  /* 0x00000036c2004986 */ /* 0x0001e4000c101508 */
[----:B0-----:R-:W-:Y:S02]  /*540b0*/  IMAD.WIDE R194, R189, 0x2, R64 ;  /* 0x00000002bdc27825 */ /* 0x001fe400078e0240 */
[----:B------:R-:W4:Y:S04]  /*540c0*/  LDL.LU R189, [R1+0x4ac] ;  /* 0x0004ac0001bd7983 */ /* 0x000f280000300800 */
[----:B------:R-:W4:Y:S04]  /*540d0*/  LDL.LU R57, [R1+0x500] ;  /* 0x0005000001397983 */ /* 0x000f280000300800 */
[----:B------:R-:W4:Y:S04]  /*540e0*/  LDL.LU R58, [R1+0x49c] ;  /* 0x00049c00013a7983 */ /* 0x000f280000300800 */
[----:B------:R-:W4:Y:S01]  /*540f0*/  LDL.LU R53, [R1+0x504] ;  /* 0x0005040001357983 */ /* 0x000f220000300800 */
[----:B------:R-:W-:-:S03]  /*54100*/  PRMT R2, R54, 0x7632, R2 ;  /* 0x0000763236027816 */ /* 0x000fc60000000002 */
[----:B------:R-:W4:Y:S01]  /*54110*/  LDL.LU R54, [R1+0x480] ;  /* 0x0004800001367983 */ /* 0x000f220000300800 */
[C---:B------:R-:W-:Y:S02]  /*54120*/  LOP3.LUT P2, RZ, R192.reuse, 0x100, RZ, 0xc0, !PT ;  /* 0x00000100c0ff7812 */ /* 0x040fe4000784c0ff */
[C---:B------:R-:W-:Y:S02]  /*54130*/  LOP3.LUT P5, RZ, R192.reuse, 0x200, RZ, 0xc0, !PT ;  /* 0x00000200c0ff7812 */ /* 0x040fe400078ac0ff */
[C---:B------:R-:W-:Y:S02]  /*54140*/  LOP3.LUT P6, RZ, R192.reuse, 0x400, RZ, 0xc0, !PT ;  /* 0x00000400c0ff7812 */ /* 0x040fe400078cc0ff */
[----:B------:R-:W-:-:S07]  /*54150*/  LOP3.LUT P3, RZ, R192, 0x800, RZ, 0xc0, !PT ;  /* 0x00000800c0ff7812 */ /* 0x000fce000786c0ff */
[----:B------:R0:W-:Y:S02]  /*54160*/  @P2 STG.E.U16 desc[UR8][R194.64], R2 ;  /* 0x00000002c2002986 */ /* 0x0001e4000c101508 */
[----:B0-----:R-:W-:Y:S01]  /*54170*/  IMAD.WIDE R194, R56, 0x2, R66 ;  /* 0x0000000238c27825 */ /* 0x001fe200078e0242 */
[----:B------:R-:W-:-:S04]  /*54180*/  PRMT R2, R59, 0x7632, R2 ;  /* 0x000076323b027816 */ /* 0x000fc80000000002 */
[----:B------:R0:W-:Y:S02]  /*54190*/  @P5 STG.E.U16 desc[UR8][R194.64], R59 ;  /* 0x0000003bc2005986 */ /* 0x0001e4000c101508 */
[----:B0-----:R-:W-:Y:S02]  /*541a0*/  IMAD.WIDE R194, R56, 0x2, R64 ;  /* 0x0000000238c27825 */ /* 0x001fe400078e0240 */
[----:B------:R-:W4:Y:S04]  /*541b0*/  LDL.LU R56, [R1+0x508] ;  /* 0x0005080001387983 */ /* 0x000f280000300800 */
[----:B------:R2:W-:Y:S04]  /*541c0*/  @P6 STG.E.U16 desc[UR8][R194.64], R2 ;  /* 0x00000002c2006986 */ /* 0x0005e8000c101508 */
[----:B------:R-:W4:Y:S01]  /*541d0*/  LDL.LU R59, [R1+0x470] ;  /* 0x00047000013b7983 */ /* 0x000f220000300800 */
[----:B------:R-:W-:Y:S01]  /*541e0*/  LOP3.LUT P0, RZ, R192, 0x80000, RZ, 0xc0, !PT ;  /* 0x00080000c0ff7812 */ /* 0x000fe2000780c0ff */
[----:B--2---:R-:W-:-:S05]  /*541f0*/  IMAD.WIDE R194, R188, 0x2, R66 ;  /* 0x00000002bcc27825 */ /* 0x004fca00078e0242 */
[----:B---3--:R0:W-:Y:S02]  /*54200*/  @P3 STG.E.U16 desc[UR8][R194.64], R52 ;  /* 0x00000034c2003986 */ /* 0x0081e4000c101508 */
[----:B0-----:R-:W-:Y:S02]  /*54210*/  IMAD.WIDE R194, R188, 0x2, R64 ;  /* 0x00000002bcc27825 */ /* 0x001fe400078e0240 */
[----:B------:R-:W2:Y:S01]  /*54220*/  LDL.LU R188, [R1+0x50c] ;  /* 0x00050c0001bc7983 */ /* 0x000ea20000300800 */
[----:B------:R-:W-:-:S04]  /*54230*/  LOP3.LUT R193, R193, 0xfffdffff, RZ, 0xc0, !PT ;  /* 0xfffdffffc1c17812 */ /* 0x000fc800078ec0ff */
[----:B------:R-:W-:Y:S02]  /*54240*/  @P0 LOP3.LUT R193, R193, 0x20000, RZ, 0xfc, !PT ;  /* 0x00020000c1c10812 */ /* 0x000fe400078efcff */
[----:B------:R-:W-:Y:S02]  /*54250*/  LOP3.LUT P0, RZ, R192, 0x40000, RZ, 0xc0, !PT ;  /* 0x00040000c0ff7812 */ /* 0x000fe4000780c0ff */
[----:B------:R-:W-:-:S11]  /*54260*/  LOP3.LUT R193, R193, 0xfffbffff, RZ, 0xc0, !PT ;  /* 0xfffbffffc1c17812 */ /* 0x000fd600078ec0ff */
[----:B------:R-:W-:Y:S02]  /*54270*/  @P0 LOP3.LUT R193, R193, 0x40000, RZ, 0xfc, !PT ;  /* 0x00040000c1c10812 */ /* 0x000fe400078efcff */
[C---:B------:R-:W-:Y:S02]  /*54280*/  LOP3.LUT P0, RZ, R192.reuse, 0x20000, RZ, 0xc0, !PT ;  /* 0x00020000c0ff7812 */ /* 0x040fe4000780c0ff */
[----:B------:R-:W-:Y:S02]  /*54290*/  LOP3.LUT R193, R193, 0xfff7ffff, RZ, 0xc0, !PT ;  /* 0xfff7ffffc1c17812 */ /* 0x000fe400078ec0ff */
[C---:B------:R-:W-:Y:S02]  /*542a0*/  LOP3.LUT P4, RZ, R192.reuse, 0x1000, RZ, 0xc0, !PT ;  /* 0x00001000c0ff7812 */ /* 0x040fe4000788c0ff */
[----:B------:R-:W-:Y:S02]  /*542b0*/  LOP3.LUT P1, RZ, R192, 0x2000, RZ, 0xc0, !PT ;  /* 0x00002000c0ff7812 */ /* 0x000fe4000782c0ff */
[----:B------:R-:W-:-:S05]  /*542c0*/  PRMT R2, R52, 0x7632, R2 ;  /* 0x0000763234027816 */ /* 0x000fca0000000002 */
[----:B------:R-:W-:Y:S02]  /*542d0*/  @P0 LOP3.LUT R193, R193, 0x80000, RZ, 0xfc, !PT ;  /* 0x00080000c1c10812 */ /* 0x000fe400078efcff */
[C---:B------:R-:W-:Y:S02]  /*542e0*/  LOP3.LUT P0, RZ, R192.reuse, 0x10000, RZ, 0xc0, !PT ;  /* 0x00010000c0ff7812 */ /* 0x040fe4000780c0ff */
[----:B------:R-:W-:Y:S01]  /*542f0*/  LOP3.LUT P5, RZ, R192, 0x4000, RZ, 0xc0, !PT ;  /* 0x00004000c0ff7812 */ /* 0x000fe200078ac0ff */
[----:B------:R4:W-:Y:S01]  /*54300*/  @P4 STG.E.U16 desc[UR8][R194.64], R2 ;  /* 0x00000002c2004986 */ /* 0x0009e2000c101508 */
[----:B------:R-:W-:Y:S01]  /*54310*/  LOP3.LUT R193, R193, 0xffefffff, RZ, 0xc0, !PT ;  /* 0xffefffffc1c17812 */ /* 0x000fe200078ec0ff */
[----:B----4-:R-:W-:-:S08]  /*54320*/  IMAD.WIDE R194, R55, 0x2, R66 ;  /* 0x0000000237c27825 */ /* 0x010fd000078e0242 */
[----:B------:R-:W-:Y:S02]  /*54330*/  @P0 LOP3.LUT R193, R193, 0x100000, RZ, 0xfc, !PT ;  /* 0x00100000c1c10812 */ /* 0x000fe400078efcff */
[C---:B------:R-:W-:Y:S01]  /*54340*/  LOP3.LUT P0, RZ, R192.reuse, 0x8000, RZ, 0xc0, !PT ;  /* 0x00008000c0ff7812 */ /* 0x040fe2000780c0ff */
[----:B------:R0:W-:Y:S01]  /*54350*/  @P1 STG.E.U16 desc[UR8][R194.64], R189 ;  /* 0x000000bdc2001986 */ /* 0x0001e2000c101508 */
[----:B------:R-:W-:Y:S01]  /*54360*/  PRMT R2, R189, 0x7632, R2 ;  /* 0x00007632bd027816 */ /* 0x000fe20000000002 */
[----:B0-----:R-:W-:Y:S01]  /*54370*/  IMAD.WIDE R194, R55, 0x2, R64 ;  /* 0x0000000237c27825 */ /* 0x001fe200078e0240 */
[C---:B------:R-:W-:Y:S01]  /*54380*/  LOP3.LUT P2, RZ, R192.reuse, 0x100000, RZ, 0xc0, !PT ;  /* 0x00100000c0ff7812 */ /* 0x040fe2000784c0ff */
[----:B------:R-:W3:Y:S04]  /*54390*/  LDL.LU R189, [R1+0x510] ;  /* 0x0005100001bd7983 */ /* 0x000ee80000300800 */
[----:B------:R0:W-:Y:S01]  /*543a0*/  @P5 STG.E.U16 desc[UR8][R194.64], R2 ;  /* 0x00000002c2005986 */ /* 0x0001e2000c101508 */
[----:B------:R-:W-:-:S03]  /*543b0*/  LOP3.LUT P6, RZ, R192, 0x200000, RZ, 0xc0, !PT ;  /* 0x00200000c0ff7812 */ /* 0x000fc600078cc0ff */
[----:B------:R-:W4:Y:S01]  /*543c0*/  LDL.LU R55, [R1+0x474] ;  /* 0x0004740001377983 */ /* 0x000f220000300800 */
[----:B0-----:R-:W-:-:S05]  /*543d0*/  IMAD.WIDE R194, R57, 0x2, R66 ;  /* 0x0000000239c27825 */ /* 0x001fca00078e0242 */
[----:B------:R0:W-:Y:S01]  /*543e0*/  @P0 STG.E.U16 desc[UR8][R194.64], R58 ;  /* 0x0000003ac2000986 */ /* 0x0001e2000c101508 */
[----:B------:R-:W-:Y:S02]  /*543f0*/  LOP3.LUT P0, RZ, R193, 0x100000, RZ, 0xc0, !PT ;  /* 0x00100000c1ff7812 */ /* 0x000fe4000780c0ff */
[----:B------:R-:W-:Y:S01]  /*54400*/  PRMT R2, R58, 0x7632, R2 ;  /* 0x000076323a027816 */ /* 0x000fe20000000002 */
[----:B0-----:R-:W-:Y:S02]  /*54410*/  IMAD.WIDE R194, R57, 0x2, R64 ;  /* 0x0000000239c27825 */ /* 0x001fe400078e0240 */
[----:B------:R-:W4:Y:S08]  /*54420*/  LDL.LU R57, [R1+0x514] ;  /* 0x0005140001397983 */ /* 0x000f300000300800 */
[----:B------:R0:W-:Y:S01]  /*54430*/  @P0 STG.E.U16 desc[UR8][R194.64], R2 ;  /* 0x00000002c2000986 */ /* 0x0001e2000c101508 */
[----:B------:R-:W-:-:S03]  /*54440*/  LOP3.LUT P0, RZ, R193, 0x80000, RZ, 0xc0, !PT ;  /* 0x00080000c1ff7812 */ /* 0x000fc6000780c0ff */
[----:B------:R-:W4:Y:S01]  /*54450*/  LDL.LU R58, [R1+0x488] ;  /* 0x00048800013a7983 */ /* 0x000f220000300800 */
[----:B0-----:R-:W-:-:S09]  /*54460*/  IMAD.WIDE R194, R53, 0x2, R66 ;  /* 0x0000000235c27825 */ /* 0x001fd200078e0242 */
[----:B------:R0:W-:Y:S01]  /*54470*/  @P0 STG.E.U16 desc[UR8][R194.64], R54 ;  /* 0x00000036c2000986 */ /* 0x0001e2000c101508 */
[----:B------:R-:W-:Y:S02]  /*54480*/  LOP3.LUT P0, RZ, R193, 0x40000, RZ, 0xc0, !PT ;  /* 0x00040000c1ff7812 */ /* 0x000fe4000780c0ff */
[----:B------:R-:W-:Y:S01]  /*54490*/  PRMT R2, R54, 0x7632, R2 ;  /* 0x0000763236027816 */ /* 0x000fe20000000002 */
[----:B0-----:R-:W-:-:S10]  /*544a0*/  IMAD.WIDE R194, R53, 0x2, R64 ;  /* 0x0000000235c27825 */ /* 0x001fd400078e0240 */
[----:B------:R0:W-:Y:S01]  /*544b0*/  @P0 STG.E.U16 desc[UR8][R194.64], R2 ;  /* 0x00000002c2000986 */ /* 0x0001e2000c101508 */
[----:B------:R-:W-:Y:S01]  /*544c0*/  LOP3.LUT P0, RZ, R193, 0x20000, RZ, 0xc0, !PT ;  /* 0x00020000c1ff7812 */ /* 0x000fe2000780c0ff */
[----:B0-----:R-:W-:Y:S01]  /*544d0*/  IMAD.WIDE R194, R56, 0x2, R66 ;  /* 0x0000000238c27825 */ /* 0x001fe200078e0242 */
[----:B------:R-:W-:-:S11]  /*544e0*/  PRMT R2, R59, 0x7632, R2 ;  /* 0x000076323b027816 */ /* 0x000fd60000000002 */
[----:B------:R0:W-:Y:S02]  /*544f0*/  @P0 STG.E.U16 desc[UR8][R194.64], R59 ;  /* 0x0000003bc2000986 */ /* 0x0001e4000c101508 */
[----:B0-----:R-:W-:-:S05]  /*54500*/  IMAD.WIDE R194, R56, 0x2, R64 ;  /* 0x0000000238c27825 */ /* 0x001fca00078e0240 */
[----:B------:R0:W-:Y:S02]  /*54510*/  @P2 STG.E.U16 desc[UR8][R194.64], R2 ;  /* 0x00000002c2002986 */ /* 0x0001e4000c101508 */
[----:B0-----:R-:W-:Y:S01]  /*54520*/  PRMT R2, R191, 0x7632, R2 ;  /* 0x00007632bf027816 */ /* 0x001fe20000000002 */
[----:B--2---:R-:W-:-:S05]  /*54530*/  IMAD.WIDE R194, R188, 0x2, R66 ;  /* 0x00000002bcc27825 */ /* 0x004fca00078e0242 */
[----:B------:R0:W-:Y:S04]  /*54540*/  @P6 STG.E.U16 desc[UR8][R194.64], R191 ;  /* 0x000000bfc2006986 */ /* 0x0001e8000c101508 */
[----:B0-----:R-:W2:Y:S01]  /*54550*/  LDL.LU R191, [R1+0x1bf4] ;  /* 0x001bf40001bf7983 */ /* 0x001ea20000300800 */
[----:B------:R-:W-:Y:S02]  /*54560*/  LOP3.LUT R193, R193, 0xffffdfff, RZ, 0xc0, !PT ;  /* 0xffffdfffc1c17812 */ /* 0x000fe400078ec0ff */
[C---:B------:R-:W-:Y:S02]  /*54570*/  LOP3.LUT P3, RZ, R192.reuse, 0x400000, RZ, 0xc0, !PT ;  /* 0x00400000c0ff7812 */ /* 0x040fe4000786c0ff */
[----:B------:R-:W-:Y:S01]  /*54580*/  LOP3.LUT P4, RZ, R192, 0x800000, RZ, 0xc0, !PT ;  /* 0x00800000c0ff7812 */ /* 0x000fe2000788c0ff */
[----:B------:R-:W-:Y:S01]  /*54590*/  IMAD.WIDE R194, R188, 0x2, R64 ;  /* 0x00000002bcc27825 */ /* 0x000fe200078e0240 */
[C---:B------:R-:W-:Y:S01]  /*545a0*/  LOP3.LUT P1, RZ, R192.reuse, 0x1000000, RZ, 0xc0, !PT ;  /* 0x01000000c0ff7812 */ /* 0x040fe2000782c0ff */
[----:B------:R-:W2:Y:S01]  /*545b0*/  LDL.LU R188, [R1+0x518] ;  /* 0x0005180001bc7983 */ /* 0x000ea20000300800 */
[----:B------:R-:W-:-:S03]  /*545c0*/  LOP3.LUT P5, RZ, R192, 0x2000000, RZ, 0xc0, !PT ;  /* 0x02000000c0ff7812 */ /* 0x000fc600078ac0ff */
[----:B------:R-:W2:Y:S04]  /*545d0*/  LDL.LU R54, [R1+0x51c] ;  /* 0x00051c0001367983 */ /* 0x000ea80000300800 */
[----:B------:R3:W-:Y:S01]  /*545e0*/  @P3 STG.E.U16 desc[UR8][R194.64], R2 ;  /* 0x00000002c2003986 */ /* 0x0007e2000c101508 */
[C---:B------:R-:W-:Y:S02]  /*545f0*/  LOP3.LUT P6, RZ, R192.reuse, 0x4000000, RZ, 0xc0, !PT ;  /* 0x04000000c0ff7812 */ /* 0x040fe400078cc0ff */
[C---:B------:R-:W-:Y:S02]  /*54600*/  LOP3.LUT P2, RZ, R192.reuse, 0x8000000, RZ, 0xc0, !PT ;  /* 0x08000000c0ff7812 */ /* 0x040fe4000784c0ff */
[----:B------:R-:W-:Y:S01]  /*54610*/  LOP3.LUT P3, RZ, R192, 0x20000000, RZ, 0xc0, !PT ;  /* 0x20000000c0ff7812 */ /* 0x000fe2000786c0ff */
[----:B---3--:R-:W-:-:S05]  /*54620*/  IMAD.WIDE R194, R189, 0x2, R66 ;  /* 0x00000002bdc27825 */ /* 0x008fca00078e0242 */
[----:B----4-:R0:W-:Y:S01]  /*54630*/  @P4 STG.E.U16 desc[UR8][R194.64], R55 ;  /* 0x00000037c2004986 */ /* 0x0101e2000c101508 */
[----:B------:R-:W-:Y:S01]  /*54640*/  PRMT R2, R55, 0x7632, R2 ;  /* 0x0000763237027816 */ /* 0x000fe20000000002 */
[----:B0-----:R-:W-:Y:S02]  /*54650*/  IMAD.WIDE R194, R189, 0x2, R64 ;  /* 0x00000002bdc27825 */ /* 0x001fe400078e0240 */
[----:B------:R-:W3:Y:S04]  /*54660*/  LDL.LU R189, [R1+0x48c] ;  /* 0x00048c0001bd7983 */ /* 0x000ee80000300800 */
[----:B------:R0:W-:Y:S01]  /*54670*/  @P1 STG.E.U16 desc[UR8][R194.64], R2 ;  /* 0x00000002c2001986 */ /* 0x0001e2000c101508 */
[----:B------:R-:W-:-:S03]  /*54680*/  LOP3.LUT P4, RZ, R192, 0x10000000, RZ, 0xc0, !PT ;  /* 0x10000000c0ff7812 */ /* 0x000fc6000788c0ff */
[----:B------:R-:W4:Y:S04]  /*54690*/  LDL.LU R56, [R1+0x520] ;  /* 0x0005200001387983 */ /* 0x000f280000300800 */
[----:B------:R-:W4:Y:S01]  /*546a0*/  LDL.LU R59, [R1+0x47c] ;  /* 0x00047c00013b7983 */ /* 0x000f220000300800 */
[----:B0-----:R-:W-:-:S05]  /*546b0*/  IMAD.WIDE R194, R57, 0x2, R66 ;  /* 0x0000000239c27825 */ /* 0x001fca00078e0242 */
[----:B------:R0:W-:Y:S01]  /*546c0*/  @P5 STG.E.U16 desc[UR8][R194.64], R58 ;  /* 0x0000003ac2005986 */ /* 0x0001e2000c101508 */
[----:B------:R-:W-:Y:S02]  /*546d0*/  LOP3.LUT P5, RZ, R192, 0x40000000, RZ, 0xc0, !PT ;  /* 0x40000000c0ff7812 */ /* 0x000fe400078ac0ff */
[----:B--2---:R-:W-:-:S13]  /*546e0*/  LOP3.LUT P0, RZ, R191, 0x8, RZ, 0xc0, !PT ;  /* 0x00000008bfff7812 */ /* 0x004fda000780c0ff */
[----:B------:R-:W-:Y:S02]  /*546f0*/  @P0 LOP3.LUT R193, R193, 0x2000, RZ, 0xfc, !PT ;  /* 0x00002000c1c10812 */ /* 0x000fe400078efcff */
[----:B------:R-:W-:Y:S02]  /*54700*/  LOP3.LUT P0, RZ, R191, 0x4, RZ, 0xc0, !PT ;  /* 0x00000004bfff7812 */ /* 0x000fe4000780c0ff */
[----:B------:R-:W-:-:S11]  /*54710*/  LOP3.LUT R193, R193, 0xffffbfff, RZ, 0xc0, !PT ;  /* 0xffffbfffc1c17812 */ /* 0x000fd600078ec0ff */
        /* <DEDUP_REMOVED lines=8> */
[----:B------:R-:W2:Y:S04]  /*547a0*/  LDL.LU R192, [R1+0x478] ;  /* 0x0004780001c07983 */ /* 0x000ea80000300800 */
[----:B------:R-:W4:Y:S04]  /*547b0*/  LDL.LU R52, [R1+0x524] ;  /* 0x0005240001347983 */ /* 0x000f280000300800 */
[----:B------:R-:W4:Y:S04]  /*547c0*/  LDL.LU R53, [R1+0x460] ;  /* 0x0004600001357983 */ /* 0x000f280000300800 */
[----:B------:R-:W4:Y:S01]  /*547d0*/  LDL.LU R55, [R1+0x528] ;  /* 0x0005280001377983 */ /* 0x000f220000300800 */
[----:B0-----:R-:W-:Y:S01]  /*547e0*/  IMAD.WIDE R194, R57, 0x2, R64 ;  /* 0x0000000239c27825 */ /* 0x001fe200078e0240 */
[----:B------:R-:W-:-:S02]  /*547f0*/  PRMT R2, R58, 0x7632, R2 ;  /* 0x000076323a027816 */ /* 0x000fc40000000002 */
[----:B------:R-:W4:Y:S04]  /*54800*/  LDL.LU R57, [R1+0x450] ;  /* 0x0004500001397983 */ /* 0x000f280000300800 */
[----:B------:R0:W-:Y:S04]  /*54810*/  @P6 STG.E.U16 desc[UR8][R194.64], R2 ;  /* 0x00000002c2006986 */ /* 0x0001e8000c101508 */
[----:B------:R-:W4:Y:S01]  /*54820*/  LDL.LU R58, [R1+0x52c] ;  /* 0x00052c00013a7983 */ /* 0x000f220000300800 */
[----:B0-----:R-:W-:-:S05]  /*54830*/  IMAD.WIDE R194, R188, 0x2, R66 ;  /* 0x00000002bcc27825 */ /* 0x001fca00078e0242 */
[----:B--2---:R0:W-:Y:S02]  /*54840*/  @P2 STG.E.U16 desc[UR8][R194.64], R192 ;  /* 0x000000c0c2002986 */ /* 0x0041e4000c101508 */
[----:B0-----:R-:W-:Y:S02]  /*54850*/  IMAD.WIDE R194, R188, 0x2, R64 ;  /* 0x00000002bcc27825 */ /* 0x001fe400078e0240 */
[----:B------:R-:W2:Y:S01]  /*54860*/  LDL.LU R188, [R1+0x464] ;  /* 0x0004640001bc7983 */ /* 0x000ea20000300800 */
[----:B------:R-:W-:-:S05]  /*54870*/  PRMT R2, R192, 0x7632, R2 ;  /* 0x00007632c0027816 */ /* 0x000fca0000000002 */
[----:B------:R0:W-:Y:S02]  /*54880*/  @P4 STG.E.U16 desc[UR8][R194.64], R2 ;  /* 0x00000002c2004986 */ /* 0x0001e4000c101508 */
[----:B0-----:R-:W-:Y:S01]  /*54890*/  IMAD.WIDE R194, R54, 0x2, R66 ;  /* 0x0000000236c27825 */ /* 0x001fe200078e0242 */
[----:B---3--:R-:W-:-:S04]  /*548a0*/  PRMT R2, R189, 0x7632, R2 ;  /* 0x00007632bd027816 */ /* 0x008fc80000000002 */
[----:B------:R0:W-:Y:S04]  /*548b0*/  @P3 STG.E.U16 desc[UR8][R194.64], R189 ;  /* 0x000000bdc2003986 */ /* 0x0001e8000c101508 */
[----:B0-----:R-:W3:Y:S01]  /*548c0*/  LDL.LU R189, [R1+0x530] ;  /* 0x0005300001bd7983 */ /* 0x001ee20000300800 */
[----:B------:R-:W-:-:S03]  /*548d0*/  IMAD.WIDE R194, R54, 0x2, R64 ;  /* 0x0000000236c27825 */ /* 0x000fc600078e0240 */
[----:B------:R-:W3:Y:S04]  /*548e0*/  LDL.LU R54, [R1+0x454] ;  /* 0x0004540001367983 */ /* 0x000ee80000300800 */
[----:B------:R4:W-:Y:S02]  /*548f0*/  @P5 STG.E.U16 desc[UR8][R194.64], R2 ;  /* 0x00000002c2005986 */ /* 0x0009e4000c101508 */
[----:B----4-:R-:W-:-:S05]  /*54900*/  IMAD.WIDE R194, R56, 0x2, R66 ;  /* 0x0000000238c27825 */ /* 0x010fca00078e0242 */
[----:B------:R0:W-:Y:S01]  /*54910*/  @P0 STG.E.U16 desc[UR8][R194.64], R59 ;  /* 0x0000003bc2000986 */ /* 0x0001e2000c101508 */
[----:B------:R-:W-:Y:S02]  /*54920*/  LOP3.LUT P0, RZ, R193, 0x10000, RZ, 0xc0, !PT ;  /* 0x00010000c1ff7812 */ /* 0x000fe4000780c0ff */
[----:B------:R-:W-:Y:S01]  /*54930*/  PRMT R2, R59, 0x7632, R2 ;  /* 0x000076323b027816 */ /* 0x000fe20000000002 */
[----:B0-----:R-:W-:Y:S01]  /*54940*/  IMAD.WIDE R194, R56, 0x2, R64 ;  /* 0x0000000238c27825 */ /* 0x001fe200078e0240 */
[----:B------:R-:W-:Y:S01]  /*54950*/  LOP3.LUT P1, RZ, R191, 0x10, RZ, 0xc0, !PT ;  /* 0x00000010bfff7812 */ /* 0x000fe2000782c0ff */
[----:B------:R-:W4:Y:S08]  /*54960*/  LDL.LU R56, [R1+0x534] ;  /* 0x0005340001387983 */ /* 0x000f300000300800 */
[----:B------:R0:W-:Y:S01]  /*54970*/  @P0 STG.E.U16 desc[UR8][R194.64], R2 ;  /* 0x00000002c2000986 */ /* 0x0001e2000c101508 */
[----:B------:R-:W-:-:S02]  /*54980*/  LOP3.LUT P0, RZ, R193, 0x8000, RZ, 0xc0, !PT ;  /* 0x00008000c1ff7812 */ /* 0x000fc4000780c0ff */
[----:B------:R-:W-:Y:S01]  /*54990*/  LOP3.LUT P6, RZ, R191, 0x20, RZ, 0xc0, !PT ;  /* 0x00000020bfff7812 */ /* 0x000fe200078cc0ff */
        /* <DEDUP_REMOVED lines=13> */
[----:B0-----:R-:W-:Y:S01]  /*54a70*/  IMAD.WIDE R194, R58, 0x2, R66 ;  /* 0x000000023ac27825 */ /* 0x001fe200078e0242 */
[C---:B------:R-:W-:Y:S02]  /*54a80*/  LOP3.LUT P2, RZ, R191.reuse, 0x40, RZ, 0xc0, !PT ;  /* 0x00000040bfff7812 */ /* 0x040fe4000784c0ff */
[----:B------:R-:W-:Y:S02]  /*54a90*/  LOP3.LUT P4, RZ, R191, 0x80, RZ, 0xc0, !PT ;  /* 0x00000080bfff7812 */ /* 0x000fe4000788c0ff */
[----:B--2---:R0:W-:Y:S01]  /*54aa0*/  @P6 STG.E.U16 desc[UR8][R194.64], R188 ;  /* 0x000000bcc2006986 */ /* 0x0041e2000c101508 */
[----:B------:R-:W-:-:S03]  /*54ab0*/  PRMT R2, R188, 0x7632, R2 ;  /* 0x00007632bc027816 */ /* 0x000fc60000000002 */
[----:B0-----:R-:W2:Y:S04]  /*54ac0*/  LDL.LU R188, [R1+0x538] ;  /* 0x0005380001bc7983 */ /* 0x001ea80000300800 */
[----:B------:R-:W2:Y:S01]  /*54ad0*/  LDL.LU R52, [R1+0x458] ;  /* 0x0004580001347983 */ /* 0x000ea20000300800 */
[----:B------:R-:W-:-:S03]  /*54ae0*/  IMAD.WIDE R194, R58, 0x2, R64 ;  /* 0x000000023ac27825 */ /* 0x000fc600078e0240 */
[----:B------:R-:W2:Y:S04]  /*54af0*/  LDL.LU R55, [R1+0x53c] ;  /* 0x00053c0001377983 */ /* 0x000ea80000300800 */
[----:B------:R3:W-:Y:S02]  /*54b00*/  @P2 STG.E.U16 desc[UR8][R194.64], R2 ;  /* 0x00000002c2002986 */ /* 0x0007e4000c101508 */
[----:B---3--:R-:W-:-:S05]  /*54b10*/  IMAD.WIDE R194, R189, 0x2, R66 ;  /* 0x00000002bdc27825 */ /* 0x008fca00078e0242 */
[----:B------:R0:W-:Y:S02]  /*54b20*/  @P4 STG.E.U16 desc[UR8][R194.64], R54 ;  /* 0x00000036c2004986 */ /* 0x0001e4000c101508 */
[----:B0-----:R-:W-:Y:S02]  /*54b30*/  IMAD.WIDE R194, R189, 0x2, R64 ;  /* 0x00000002bdc27825 */ /* 0x001fe400078e0240 */
[----:B------:R-:W3:Y:S04]  /*54b40*/  LDL.LU R189, [R1+0x46c] ;  /* 0x00046c0001bd7983 */ /* 0x000ee80000300800 */
[----:B------:R-:W3:Y:S04]  /*54b50*/  LDL.LU R57, [R1+0x540] ;  /* 0x0005400001397983 */ /* 0x000ee80000300800 */
[----:B------:R-:W3:Y:S04]  /*54b60*/  LDL.LU R58, [R1+0x45c] ;  /* 0x00045c00013a7983 */ /* 0x000ee80000300800 */
[----:B------:R-:W3:Y:S01]  /*54b70*/  LDL.LU R53, [R1+0x544] ;  /* 0x0005440001357983 */ /* 0x000ee20000300800 */
[----:B------:R-:W-:-:S03]  /*54b80*/  PRMT R2, R54, 0x7632, R2 ;  /* 0x0000763236027816 */ /* 0x000fc60000000002 */
[----:B------:R-:W3:Y:S01]  /*54b90*/  LDL.LU R54, [R1+0x440] ;  /* 0x0004400001367983 */ /* 0x000ee20000300800 */
[C---:B------:R-:W-:Y:S02]  /*54ba0*/  LOP3.LUT P3, RZ, R191.reuse, 0x100, RZ, 0xc0, !PT ;  /* 0x00000100bfff7812 */ /* 0x040fe4000786c0ff */
[C---:B------:R-:W-:Y:S02]  /*54bb0*/  LOP3.LUT P5, RZ, R191.reuse, 0x200, RZ, 0xc0, !PT ;  /* 0x00000200bfff7812 */ /* 0x040fe400078ac0ff */
[C---:B------:R-:W-:Y:S02]  /*54bc0*/  LOP3.LUT P6, RZ, R191.reuse, 0x400, RZ, 0xc0, !PT ;  /* 0x00000400bfff7812 */ /* 0x040fe400078cc0ff */
[----:B------:R-:W-:-:S07]  /*54bd0*/  LOP3.LUT P1, RZ, R191, 0x800, RZ, 0xc0, !PT ;  /* 0x00000800bfff7812 */ /* 0x000fce000782c0ff */
[----:B------:R4:W-:Y:S02]  /*54be0*/  @P3 STG.E.U16 desc[UR8][R194.64], R2 ;  /* 0x00000002c2003986 */ /* 0x0009e4000c101508 */
[----:B----4-:R-:W-:Y:S01]  /*54bf0*/  IMAD.WIDE R194, R56, 0x2, R66 ;  /* 0x0000000238c27825 */ /* 0x010fe200078e0242 */
[----:B------:R-:W-:-:S04]  /*54c00*/  PRMT R2, R59, 0x7632, R2 ;  /* 0x000076323b027816 */ /* 0x000fc80000000002 */
[----:B------:R0:W-:Y:S02]  /*54c10*/  @P5 STG.E.U16 desc[UR8][R194.64], R59 ;  /* 0x0000003bc2005986 */ /* 0x0001e4000c101508 */
[----:B0-----:R-:W-:Y:S02]  /*54c20*/  IMAD.WIDE R194, R56, 0x2, R64 ;  /* 0x0000000238c27825 */ /* 0x001fe400078e0240 */
[----:B------:R-:W4:Y:S04]  /*54c30*/  LDL.LU R56, [R1+0x548] ;  /* 0x0005480001387983 */ /* 0x000f280000300800 */
[----:B------:R2:W-:Y:S04]  /*54c40*/  @P6 STG.E.U16 desc[UR8][R194.64], R2 ;  /* 0x00000002c2006986 */ /* 0x0005e8000c101508 */
[----:B------:R-:W4:Y:S01]  /*54c50*/  LDL.LU R59, [R1+0x430] ;  /* 0x00043000013b7983 */ /* 0x000f220000300800 */
[----:B------:R-:W-:-:S02]  /*54c60*/  LOP3.LUT P4, RZ, R191, 0x1000, RZ, 0xc0, !PT ;  /* 0x00001000bfff7812 */ /* 0x000fc4000788c0ff */
[C---:B------:R-:W-:Y:S02]  /*54c70*/  LOP3.LUT P2, RZ, R191.reuse, 0x2000, RZ, 0xc0, !PT ;  /* 0x00002000bfff7812 */ /* 0x040fe4000784c0ff */
[----:B------:R-:W-:Y:S01]  /*54c80*/  LOP3.LUT P0, RZ, R191, 0x80000, RZ, 0xc0, !PT ;  /* 0x00080000bfff7812 */ /* 0x000fe2000780c0ff */
[----:B--2---:R-:W-:-:S05]  /*54c90*/  IMAD.WIDE R194, R188, 0x2, R66 ;  /* 0x00000002bcc27825 */ /* 0x004fca00078e0242 */
[----:B------:R0:W-:Y:S02]  /*54ca0*/  @P1 STG.E.U16 desc[UR8][R194.64], R52 ;  /* 0x00000034c2001986 */ /* 0x0001e4000c101508 */
[----:B0-----:R-:W-:Y:S02]  /*54cb0*/  IMAD.WIDE R194, R188, 0x2, R64 ;  /* 0x00000002bcc27825 */ /* 0x001fe400078e0240 */
[----:B------:R-:W2:Y:S01]  /*54cc0*/  LDL.LU R188, [R1+0x54c] ;  /* 0x00054c0001bc7983 */ /* 0x000ea20000300800 */
[----:B------:R-:W-:-:S05]  /*54cd0*/  PRMT R2, R52, 0x7632, R2 ;  /* 0x0000763234027816 */ /* 0x000fca0000000002 */
[----:B------:R0:W-:Y:S02]  /*54ce0*/  @P4 STG.E.U16 desc[UR8][R194.64], R2 ;  /* 0x00000002c2004986 */ /* 0x0001e4000c101508 */
[----:B0-----:R-:W-:-:S05]  /*54cf0*/  IMAD.WIDE R194, R55, 0x2, R66 ;  /* 0x0000000237c27825 */ /* 0x001fca00078e0242 */
[----:B---3--:R0:W-:Y:S01]  /*54d00*/  @P2 STG.E.U16 desc[UR8][R194.64], R189 ;  /* 0x000000bdc2002986 */ /* 0x0081e2000c101508 */
[----:B------:R-:W-:-:S03]  /*54d10*/  PRMT R2, R189, 0x7632, R2 ;  /* 0x00007632bd027816 */ /* 0x000fc60000000002 */
[----:B0-----:R-:W3:Y:S01]  /*54d20*/  LDL.LU R189, [R1+0x550] ;  /* 0x0005500001bd7983 */ /* 0x001ee20000300800 */
[----:B------:R-:W-:-:S03]  /*54d30*/  IMAD.WIDE R194, R55, 0x2, R64 ;  /* 0x0000000237c27825 */ /* 0x000fc600078e0240 */
[----:B------:R-:W3:Y:S01]  /*54d40*/  LDL.LU R55, [R1+0x434] ;  /* 0x0004340001377983 */ /* 0x000ee20000300800 */
[----:B------:R-:W-:-:S04]  /*54d50*/  LOP3.LUT R193, R193, 0xfffffdff, RZ, 0xc0, !PT ;  /* 0xfffffdffc1c17812 */ /* 0x000fc800078ec0ff */
[----:B------:R-:W-:Y:S02]  /*54d60*/  @P0 LOP3.LUT R193, R193, 0x200, RZ, 0xfc, !PT ;  /* 0x00000200c1c10812 */ /* 0x000fe400078efcff */
[----:B------:R-:W-:Y:S02]  /*54d70*/  LOP3.LUT P0, RZ, R191, 0x40000, RZ, 0xc0, !PT ;  /* 0x00040000bfff7812 */ /* 0x000fe4000780c0ff */
[----:B------:R-:W-:-:S11]  /*54d80*/  LOP3.LUT R193, R193, 0xfffffbff, RZ, 0xc0, !PT ;  /* 0xfffffbffc1c17812 */ /* 0x000fd600078ec0ff */
[----:B------:R-:W-:Y:S02]  /*54d90*/  @P0 LOP3.LUT R193, R193, 0x400, RZ, 0xfc, !PT ;  /* 0x00000400c1c10812 */ /* 0x000fe400078efcff */
[----:B------:R-:W-:Y:S02]  /*54da0*/  LOP3.LUT P0, RZ, R191, 0x20000, RZ, 0xc0, !PT ;  /* 0x00020000bfff7812 */ /* 0x000fe4000780c0ff */
[----:B------:R-:W-:Y:S02]  /*54db0*/  LOP3.LUT R193, R193, 0xfffff7ff, RZ, 0xc0, !PT ;  /* 0xfffff7ffc1c17812 */ /* 0x000fe400078ec0ff */
[----:B------:R-:W-:-:S09]  /*54dc0*/  LOP3.LUT P5, RZ, R191, 0x4000, RZ, 0xc0, !PT ;  /* 0x00004000bfff7812 */ /* 0x000fd200078ac0ff */
[----:B------:R-:W-:Y:S02]  /*54dd0*/  @P0 LOP3.LUT R193, R193, 0x800, RZ, 0xfc, !PT ;  /* 0x00000800c1c10812 */ /* 0x000fe400078efcff */
[----:B------:R-:W-:Y:S02]  /*54de0*/  LOP3.LUT P0, RZ, R191, 0x10000, RZ, 0xc0, !PT ;  /* 0x00010000bfff7812 */ /* 0x000fe4000780c0ff */
[----:B------:R-:W-:Y:S01]  /*54df0*/  LOP3.LUT R193, R193, 0xffffefff, RZ, 0xc0, !PT ;  /* 0xffffefffc1c17812 */ /* 0x000fe200078ec0ff */
[----:B------:R0:W-:Y:S10]  /*54e00*/  @P5 STG.E.U16 desc[UR8][R194.64], R2 ;  /* 0x00000002c2005986 */ /* 0x0001f4000c101508 */
[----:B------:R-:W-:-:S02]  /*54e10*/  @P0 LOP3.LUT R193, R193, 0x1000, RZ, 0xfc, !PT ;  /* 0x00001000c1c10812 */ /* 0x000fc400078efcff */
[----:B------:R-:W-:Y:S01]  /*54e20*/  LOP3.LUT P0, RZ, R191, 0x8000, RZ, 0xc0, !PT ;  /* 0x00008000bfff7812 */ /* 0x000fe2000780c0ff */
[----:B0-----:R-:W-:Y:S01]  /*54e30*/  IMAD.WIDE R194, R57, 0x2, R66 ;  /* 0x0000000239c27825 */ /* 0x001fe200078e0242 */
[----:B------:R-:W-:-:S11]  /*54e40*/  PRMT R2, R58, 0x7632, R2 ;  /* 0x000076323a027816 */ /* 0x000fd60000000002 */
[----:B------:R0:W-:Y:S01]  /*54e50*/  @P0 STG.E.U16 desc[UR8][R194.64], R58 ;  /* 0x0000003ac2000986 */ /* 0x0001e2000c101508 */
[----:B------:R-:W-:Y:S01]  /*54e60*/  LOP3.LUT P0, RZ, R193, 0x1000, RZ, 0xc0, !PT ;  /* 0x00001000c1ff7812 */ /* 0x000fe2000780c0ff */
[----:B0-----:R-:W-:Y:S01]  /*54e70*/  IMAD.WIDE R194, R57, 0x2, R64 ;  /* 0x0000000239c27825 */ /* 0x001fe200078e0240 */
[----:B------:R-:W-:Y:S01]  /*54e80*/  LOP3.LUT P3, RZ, R191, 0x100000, RZ, 0xc0, !PT ;  /* 0x00100000bfff7812 */ /* 0x000fe2000786c0ff */
[----:B------:R-:W3:Y:S10]  /*54e90*/  LDL.LU R57, [R1+0x554] ;  /* 0x0005540001397983 */ /* 0x000ef40000300800 */
[----:B------:R0:W-:Y:S01]  /*54ea0*/  @P0 STG.E.U16 desc[UR8][R194.64], R2 ;  /* 0x00000002c2000986 */ /* 0x0001e2000c101508 */
[----:B------:R-:W-:-:S02]  /*54eb0*/  LOP3.LUT P0, RZ, R193, 0x800, RZ, 0xc0, !PT ;  /* 0x00000800c1ff7812 */ /* 0x000fc4000780c0ff */
[----:B------:R-:W-:Y:S01]  /*54ec0*/  LOP3.LUT P6, RZ, R191, 0x200000, RZ, 0xc0, !PT ;  /* 0x00200000bfff7812 */ /* 0x000fe200078cc0ff */
[----:B------:R-:W3:Y:S01]  /*54ed0*/  LDL.LU R58, [R1+0x448] ;  /* 0x00044800013a7983 */ /* 0x000ee20000300800 */
[----:B0-----:R-:W-:-:S09]  /*54ee0*/  IMAD.WIDE R194, R53, 0x2, R66 ;  /* 0x0000000235c27825 */ /* 0x001fd200078e0242 */
[----:B------:R0:W-:Y:S01]  /*54ef0*/  @P0 STG.E.U16 desc[UR8][R194.64], R54 ;  /* 0x00000036c2000986 */ /* 0x0001e2000c101508 */
[----:B------:R-:W-:Y:S02]  /*54f00*/  LOP3.LUT P0, RZ, R193, 0x400, RZ, 0xc0, !PT ;  /* 0x00000400c1ff7812 */ /* 0x000fe4000780c0ff */
[----:B------:R-:W-:Y:S01]  /*54f10*/  PRMT R2, R54, 0x7632, R2 ;  /* 0x0000763236027816 */ /* 0x000fe20000000002 */
[----:B0-----:R-:W-:-:S10]  /*54f20*/  IMAD.WIDE R194, R53, 0x2, R64 ;  /* 0x0000000235c27825 */ /* 0x001fd400078e0240 */
[----:B------:R4:W-:Y:S01]  /*54f30*/  @P0 STG.E.U16 desc[UR8][R194.64], R2 ;  /* 0x00000002c2000986 */ /* 0x0009e2000c101508 */
[----:B------:R-:W-:Y:S01]  /*54f40*/  LOP3.LUT P0, RZ, R193, 0x200, RZ, 0xc0, !PT ;  /* 0x00000200c1ff7812 */ /* 0x000fe2000780c0ff */
[----:B----4-:R-:W-:Y:S01]  /*54f50*/  IMAD.WIDE R194, R56, 0x2, R66 ;  /* 0x0000000238c27825 */ /* 0x010fe200078e0242 */
[----:B------:R-:W-:-:S11]  /*54f60*/  PRMT R2, R59, 0x7632, R2 ;  /* 0x000076323b027816 */ /* 0x000fd60000000002 */
[----:B------:R0:W-:Y:S02]  /*54f70*/  @P0 STG.E.U16 desc[UR8][R194.64], R59 ;  /* 0x0000003bc2000986 */ /* 0x0001e4000c101508 */
[----:B0-----:R-:W-:-:S05]  /*54f80*/  IMAD.WIDE R194, R56, 0x2, R64 ;  /* 0x0000000238c27825 */ /* 0x001fca00078e0240 */
[----:B------:R0:W-:Y:S02]  /*54f90*/  @P3 STG.E.U16 desc[UR8][R194.64], R2 ;  /* 0x00000002c2003986 */ /* 0x0001e4000c101508 */
[----:B0-----:R-:W-:Y:S02]  /*54fa0*/  PRMT R2, R190, 0x7632, R2 ;  /* 0x00007632be027816 */ /* 0x001fe40000000002 */
[C---:B------:R-:W-:Y:S02]  /*54fb0*/  LOP3.LUT P1, RZ, R191.reuse, 0x400000, RZ, 0xc0, !PT ;  /* 0x00400000bfff7812 */ /* 0x040fe4000782c0ff */
[----:B------:R-:W-:Y:S01]  /*54fc0*/  LOP3.LUT P4, RZ, R191, 0x800000, RZ, 0xc0, !PT ;  /* 0x00800000bfff7812 */ /* 0x000fe2000788c0ff */
[----:B--2---:R-:W-:-:S05]  /*54fd0*/  IMAD.WIDE R194, R188, 0x2, R66 ;  /* 0x00000002bcc27825 */ /* 0x004fca00078e0242 */
[----:B------:R0:W-:Y:S04]  /*54fe0*/  @P6 STG.E.U16 desc[UR8][R194.64], R190 ;  /* 0x000000bec2006986 */ /* 0x0001e8000c101508 */
[----:B0-----:R-:W2:Y:S04]  /*54ff0*/  LDL.LU R190, [R1+0x1bf0] ;  /* 0x001bf00001be7983 */ /* 0x001ea80000300800 */
[----:B------:R-:W4:Y:S04]  /*55000*/  LDL.LU R59, [R1+0x558] ;  /* 0x00055800013b7983 */ /* 0x000f280000300800 */
[----:B------:R-:W4:Y:S04]  /*55010*/  LDL.LU R192, [R1+0x438] ;  /* 0x0004380001c07983 */ /* 0x000f280000300800 */
[----:B------:R-:W4:Y:S01]  /*55020*/  LDL.LU R54, [R1+0x560] ;  /* 0x0005600001367983 */ /* 0x000f220000300800 */
[----:B------:R-:W-:-:S03]  /*55030*/  IMAD.WIDE R194, R188, 0x2, R64 ;  /* 0x00000002bcc27825 */ /* 0x000fc600078e0240 */
[----:B------:R-:W4:Y:S04]  /*55040*/  LDL.LU R188, [R1+0x44c] ;  /* 0x00044c0001bc7983 */ /* 0x000f280000300800 */
[----:B------:R3:W-:Y:S04]  /*55050*/  @P1 STG.E.U16 desc[UR8][R194.64], R2 ;  /* 0x00000002c2001986 */ /* 0x0007e8000c101508 */
[----:B------:R-:W4:Y:S01]  /*55060*/  LDL.LU R56, [R1+0x564] ;  /* 0x0005640001387983 */ /* 0x000f220000300800 */
[----:B---3--:R-:W-:-:S05]  /*55070*/  IMAD.WIDE R194, R189, 0x2, R66 ;  /* 0x00000002bdc27825 */ /* 0x008fca00078e0242 */
[----:B------:R0:W-:Y:S02]  /*55080*/  @P4 STG.E.U16 desc[UR8][R194.64], R55 ;  /* 0x00000037c2004986 */ /* 0x0001e4000c101508 */
[----:B0-----:R-:W-:Y:S02]  /*55090*/  IMAD.WIDE R194, R189, 0x2, R64 ;  /* 0x00000002bdc27825 */ /* 0x001fe400078e0240 */
[----:B------:R-:W3:Y:S04]  /*550a0*/  LDL.LU R189, [R1+0x43c] ;  /* 0x00043c0001bd7983 */ /* 0x000ee80000300800 */
[----:B------:R-:W3:Y:S01]  /*550b0*/  LDL.LU R52, [R1+0x568] ;  /* 0x0005680001347983 */ /* 0x000ee20000300800 */
[----:B------:R-:W-:-:S03]  /*550c0*/  LOP3.LUT P2, RZ, R191, 0x1000000, RZ, 0xc0, !PT ;  /* 0x01000000bfff7812 */ /* 0x000fc6000784c0ff */
[----:B------:R-:W3:Y:S01]  /*550d0*/  LDL.LU R53, [R1+0x420] ;  /* 0x0004200001357983 */ /* 0x000ee20000300800 */
[----:B------:R-:W-:Y:S02]  /*550e0*/  LOP3.LUT P5, RZ, R191, 0x2000000, RZ, 0xc0, !PT ;  /* 0x02000000bfff7812 */ /* 0x000fe400078ac0ff */
[----:B------:R-:W-:Y:S02]  /*550f0*/  PRMT R2, R55, 0x7632, R2 ;  /* 0x0000763237027816 */ /* 0x000fe40000000002 */
[C---:B------:R-:W-:Y:S01]  /*55100*/  LOP3.LUT P6, RZ, R191.reuse, 0x4000000, RZ, 0xc0, !PT ;  /* 0x04000000bfff7812 */ /* 0x040fe200078cc0ff */
[----:B------:R-:W3:Y:S04]  /*55110*/  LDL.LU R55, [R1+0x56c] ;  /* 0x00056c0001377983 */ /* 0x000ee80000300800 */
[----:B------:R0:W-:Y:S01]  /*55120*/  @P2 STG.E.U16 desc[UR8][R194.64], R2 ;  /* 0x00000002c2002986 */ /* 0x0001e2000c101508 */
[----:B------:R-:W-:-:S02]  /*55130*/  LOP3.LUT P3, RZ, R191, 0x8000000, RZ, 0xc0, !PT ;  /* 0x08000000bfff7812 */ /* 0x000fc4000786c0ff */
[----:B------:R-:W-:Y:S02]  /*55140*/  LOP3.LUT R193, R193, 0xffffffdf, RZ, 0xc0, !PT ;  /* 0xffffffdfc1c17812 */ /* 0x000fe400078ec0ff */
[C---:B------:R-:W-:Y:S02]  /*55150*/  LOP3.LUT P4, RZ, R191.reuse, 0x10000000, RZ, 0xc0, !PT ;  /* 0x10000000bfff7812 */ /* 0x040fe4000788c0ff */
[----:B------:R-:W-:Y:S01]  /*55160*/  LOP3.LUT P1, RZ, R191, 0x20000000, RZ, 0xc0, !PT ;  /* 0x20000000bfff7812 */ /* 0x000fe2000782c0ff */
[----:B0-----:R-:W-:-:S05]  /*55170*/  IMAD.WIDE R194, R57, 0x2, R66 ;  /* 0x0000000239c27825 */ /* 0x001fca00078e0242 */
[----:B------:R0:W-:Y:S01]  /*55180*/  @P5 STG.E.U16 desc[UR8][R194.64], R58 ;  /* 0x0000003ac2005986 */ /* 0x0001e2000c101508 */
[----:B------:R-:W-:Y:S01]  /*55190*/  PRMT R2, R58, 0x7632, R2 ;  /* 0x000076323a027816 */ /* 0x000fe20000000002 */
[----:B0-----:R-:W-:Y:S02]  /*551a0*/  IMAD.WIDE R194, R57, 0x2, R64 ;  /* 0x0000000239c27825 */ /* 0x001fe400078e0240 */
[----:B------:R-:W3:Y:S04]  /*551b0*/  LDL.LU R57, [R1+0x410] ;  /* 0x0004100001397983 */ /* 0x000ee80000300800 */
[----:B------:R4:W-:Y:S04]  /*551c0*/  @P6 STG.E.U16 desc[UR8][R194.64], R2 ;  /* 0x00000002c2006986 */ /* 0x0009e8000c101508 */
[----:B------:R-:W3:Y:S01]  /*551d0*/  LDL.LU R58, [R1+0x570] ;  /* 0x00057000013a7983 */ /* 0x000ee20000300800 */
[----:B------:R-:W-:-:S02]  /*551e0*/  LOP3.LUT P5, RZ, R191, 0x40000000, RZ, 0xc0, !PT ;  /* 0x40000000bfff7812 */ /* 0x000fc400078ac0ff */
[----:B--2---:R-:W-:Y:S01]  /*551f0*/  LOP3.LUT P0, RZ, R190, 0x8, RZ, 0xc0, !PT ;  /* 0x00000008beff7812 */ /* 0x004fe2000780c0ff */
[----:B----4-:R-:W-:Y:S01]  /*55200*/  IMAD.WIDE R194, R59, 0x2, R66 ;  /* 0x000000023bc27825 */ /* 0x010fe200078e0242 */
[----:B------:R-:W-:-:S04]  /*55210*/  PRMT R2, R192, 0x7632, R2 ;  /* 0x00007632c0027816 */ /* 0x000fc80000000002 */
[----:B------:R0:W-:Y:S07]  /*55220*/  @P3 STG.E.U16 desc[UR8][R194.64], R192 ;  /* 0x000000c0c2003986 */ /* 0x0001ee000c101508 */
[----:B------:R-:W-:Y:S02]  /*55230*/  @P0 LOP3.LUT R193, R193, 0x20, RZ, 0xfc, !PT ;  /* 0x00000020c1c10812 */ /* 0x000fe400078efcff */
[----:B------:R-:W-:Y:S01]  /*55240*/  LOP3.LUT P0, RZ, R190, 0x4, RZ, 0xc0, !PT ;  /* 0x00000004beff7812 */ /* 0x000fe2000780c0ff */
[----:B0-----:R-:W-:Y:S01]  /*55250*/  IMAD.WIDE R194, R59, 0x2, R64 ;  /* 0x000000023bc27825 */ /* 0x001fe200078e0240 */
[----:B------:R-:W-:Y:S01]  /*55260*/  LOP3.LUT R193, R193, 0xffffffbf, RZ, 0xc0, !PT ;  /* 0xffffffbfc1c17812 */ /* 0x000fe200078ec0ff */
[----:B------:R-:W2:Y:S04]  /*55270*/  LDL.LU R59, [R1+0x424] ;  /* 0x00042400013b7983 */ /* 0x000ea80000300800 */
[----:B------:R0:W-:Y:S06]  /*55280*/  @P4 STG.E.U16 desc[UR8][R194.64], R2 ;  /* 0x00000002c2004986 */ /* 0x0001ec000c101508 */
[----:B------:R-:W-:-:S02]  /*55290*/  @P0 LOP3.LUT R193, R193, 0x40, RZ, 0xfc, !PT ;  /* 0x00000040c1c10812 */ /* 0x000fc400078efcff */
[----:B------:R-:W-:Y:S01]  /*552a0*/  LOP3.LUT P0, RZ, R190, 0x2, RZ, 0xc0, !PT ;  /* 0x00000002beff7812 */ /* 0x000fe2000780c0ff */
[----:B0-----:R-:W-:Y:S01]  /*552b0*/  IMAD.WIDE R194, R54, 0x2, R66 ;  /* 0x0000000236c27825 */ /* 0x001fe200078e0242 */
[----:B------:R-:W-:-:S04]  /*552c0*/  PRMT R2, R188, 0x7632, R2 ;  /* 0x00007632bc027816 */ /* 0x000fc80000000002 */
[----:B------:R0:W-:Y:S01]  /*552d0*/  @P1 STG.E.U16 desc[UR8][R194.64], R188 ;  /* 0x000000bcc2001986 */ /* 0x0001e2000c101508 */
[----:B------:R-:W-:-:S03]  /*552e0*/  LOP3.LUT R193, R193, 0xffffff7f, RZ, 0xc0, !PT ;  /* 0xffffff7fc1c17812 */ /* 0x000fc600078ec0ff */
[----:B0-----:R-:W4:Y:S01]  /*552f0*/  LDL.LU R188, [R1+0x574] ;  /* 0x0005740001bc7983 */ /* 0x001f220000300800 */
[----:B------:R-:W-:-:S03]  /*55300*/  IMAD.WIDE R194, R54, 0x2, R64 ;  /* 0x0000000236c27825 */ /* 0x000fc600078e0240 */
[----:B------:R-:W4:Y:S01]  /*55310*/  LDL.LU R54, [R1+0x414] ;  /* 0x0004140001367983 */ /* 0x000f220000300800 */
[----:B------:R-:W-:Y:S02]  /*55320*/  @P0 LOP3.LUT R193, R193, 0x80, RZ, 0xfc, !PT ;  /* 0x00000080c1c10812 */ /* 0x000fe400078efcff */
[----:B------:R-:W-:Y:S02]  /*55330*/  LOP3.LUT P0, RZ, R190, 0x1, RZ, 0xc0, !PT ;  /* 0x00000001beff7812 */ /* 0x000fe4000780c0ff */
[----:B------:R-:W-:Y:S01]  /*55340*/  LOP3.LUT R193, R193, 0xfffffeff, RZ, 0xc0, !PT ;  /* 0xfffffeffc1c17812 */ /* 0x000fe200078ec0ff */
[----:B------:R0:W-:Y:S10]  /*55350*/  @P5 STG.E.U16 desc[UR8][R194.64], R2 ;  /* 0x00000002c2005986 */ /* 0x0001f4000c101508 */
[----:B------:R-:W-:-:S02]  /*55360*/  @P0 LOP3.LUT R193, R193, 0x100, RZ, 0xfc, !PT ;  /* 0x00000100c1c10812 */ /* 0x000fc400078efcff */
[----:B------:R-:W-:Y:S01]  /*55370*/  LOP3.LUT P0, RZ, R191, 0x80000000, RZ, 0xc0, !PT ;  /* 0x80000000bfff7812 */ /* 0x000fe2000780c0ff */
[----:B0-----:R-:W-:Y:S01]  /*55380*/  IMAD.WIDE R194, R56, 0x2, R66 ;  /* 0x0000000238c27825 */ /* 0x001fe200078e0242 */
[----:B---3--:R-:W-:-:S11]  /*55390*/  PRMT R2, R189, 0x7632, R2 ;  /* 0x00007632bd027816 */ /* 0x008fd60000000002 */
[----:B------:R0:W-:Y:S04]  /*553a0*/  @P0 STG.E.U16 desc[UR8][R194.64], R189 ;  /* 0x000000bdc2000986 */ /* 0x0001e8000c101508 */
[----:B0-----:R-:W3:Y:S01]  /*553b0*/  LDL.LU R189, [R1+0x578] ;  /* 0x0005780001bd7983 */ /* 0x001ee20000300800 */
[----:B------:R-:W-:-:S03]  /*553c0*/  IMAD.WIDE R194, R56, 0x2, R64 ;  /* 0x0000000238c27825 */ /* 0x000fc600078e0240 */
[----:B------:R-:W3:Y:S01]  /*553d0*/  LDL.LU R56, [R1+0x428] ;  /* 0x0004280001387983 */ /* 0x000ee20000300800 */
[----:B------:R-:W-:-:S13]  /*553e0*/  LOP3.LUT P0, RZ, R193, 0x100, RZ, 0xc0, !PT ;  /* 0x00000100c1ff7812 */ /* 0x000fda000780c0ff */
[----:B------:R0:W-:Y:S01]  /*553f0*/  @P0 STG.E.U16 desc[UR8][R194.64], R2 ;  /* 0x00000002c2000986 */ /* 0x0001e2000c101508 */
[----:B------:R-:W-:Y:S01]  /*55400*/  LOP3.LUT P0, RZ, R193, 0x80, RZ, 0xc0, !PT ;  /* 0x00000080c1ff7812 */ /* 0x000fe2000780c0ff */
[----:B0-----:R-:W-:-:S12]  /*55410*/  IMAD.WIDE R194, R52, 0x2, R66 ;  /* 0x0000000234c27825 */ /* 0x001fd800078e0242 */
[----:B------:R0:W-:Y:S01]  /*55420*/  @P0 STG.E.U16 desc[UR8][R194.64], R53 ;  /* 0x00000035c2000986 */ /* 0x0001e2000c101508 */
[----:B------:R-:W-:Y:S02]  /*55430*/  LOP3.LUT P0, RZ, R193, 0x40, RZ, 0xc0, !PT ;  /* 0x00000040c1ff7812 */ /* 0x000fe4000780c0ff */
[----:B------:R-:W-:Y:S01]  /*55440*/  PRMT R2, R53, 0x7632, R2 ;  /* 0x0000763235027816 */ /* 0x000fe20000000002 */
[----:B0-----:R-:W-:-:S10]  /*55450*/  IMAD.WIDE R194, R52, 0x2, R64 ;  /* 0x0000000234c27825 */ /* 0x001fd400078e0240 */
[----:B------:R0:W-:Y:S01]  /*55460*/  @P0 STG.E.U16 desc[UR8][R194.64], R2 ;  /* 0x00000002c2000986 */ /* 0x0001e2000c101508 */
[----:B------:R-:W-:Y:S02]  /*55470*/  LOP3.LUT P0, RZ, R193, 0x20, RZ, 0xc0, !PT ;  /* 0x00000020c1ff7812 */ /* 0x000fe4000780c0ff */
[C---:B------:R-:W-:Y:S02]  /*55480*/  LOP3.LUT P2, RZ, R190.reuse, 0x10, RZ, 0xc0, !PT ;  /* 0x00000010beff7812 */ /* 0x040fe4000784c0ff */
[----:B------:R-:W-:Y:S01]  /*55490*/  LOP3.LUT P6, RZ, R190, 0x20, RZ, 0xc0, !PT ;  /* 0x00000020beff7812 */ /* 0x000fe200078cc0ff */
[----:B0-----:R-:W-:Y:S01]  /*554a0*/  IMAD.WIDE R194, R55, 0x2, R66 ;  /* 0x0000000237c27825 */ /* 0x001fe200078e0242 */
[----:B------:R-:W-:-:S07]  /*554b0*/  PRMT R2, R57, 0x7632, R2 ;  /* 0x0000763239027816 */ /* 0x000fce0000000002 */
[----:B------:R0:W-:Y:S01]  /*554c0*/  @P0 STG.E.U16 desc[UR8][R194.64], R57 ;  /* 0x00000039c2000986 */ /* 0x0001e2000c101508 */
[C---:B------:R-:W-:Y:S01]  /*554d0*/  LOP3.LUT P3, RZ, R190.reuse, 0x40, RZ, 0xc0, !PT ;  /* 0x00000040beff7812 */ /* 0x040fe2000786c0ff */
[----:B0-----:R-:W-:Y:S01]  /*554e0*/  IMAD.WIDE R194, R55, 0x2, R64 ;  /* 0x0000000237c27825 */ /* 0x001fe200078e0240 */
[----:B------:R-:W-:Y:S01]  /*554f0*/  LOP3.LUT P4, RZ, R190, 0x80, RZ, 0xc0, !PT ;  /* 0x00000080beff7812 */ /* 0x000fe2000788c0ff */
[----:B------:R-:W3:Y:S04]  /*55500*/  LDL.LU R57, [R1+0x57c] ;  /* 0x00057c0001397983 */ /* 0x000ee80000300800 */
[----:B------:R0:W-:Y:S02]  /*55510*/  @P2 STG.E.U16 desc[UR8][R194.64], R2 ;  /* 0x00000002c2002986 */ /* 0x0001e4000c101508 */
[----:B0-----:R-:W-:Y:S01]  /*55520*/  IMAD.WIDE R194, R58, 0x2, R66 ;  /* 0x000000023ac27825 */ /* 0x001fe200078e0242 */
[----:B------:R-:W-:-:S02]  /*55530*/  LOP3.LUT P1, RZ, R190, 0x100, RZ, 0xc0, !PT ;  /* 0x00000100beff7812 */ /* 0x000fc4000782c0ff */
[----:B------:R-:W-:Y:S02]  /*55540*/  LOP3.LUT P5, RZ, R190, 0x200, RZ, 0xc0, !PT ;  /* 0x00000200beff7812 */ /* 0x000fe400078ac0ff */
[----:B--2---:R0:W-:Y:S01]  /*55550*/  @P6 STG.E.U16 desc[UR8][R194.64], R59 ;  /* 0x0000003bc2006986 */ /* 0x0041e2000c101508 */
[----:B------:R-:W-:Y:S01]  /*55560*/  PRMT R2, R59, 0x7632, R2 ;  /* 0x000076323b027816 */ /* 0x000fe20000000002 */
[----:B0-----:R-:W-:Y:S02]  /*55570*/  IMAD.WIDE R194, R58, 0x2, R64 ;  /* 0x000000023ac27825 */ /* 0x001fe400078e0240 */
[----:B------:R-:W2:Y:S04]  /*55580*/  LDL.LU R58, [R1+0x418] ;  /* 0x00041800013a7983 */ /* 0x000ea80000300800 */
[----:B------:R4:W-:Y:S02]  /*55590*/  @P3 STG.E.U16 desc[UR8][R194.64], R2 ;  /* 0x00000002c2003986 */ /* 0x0009e4000c101508 */
[----:B----4-:R-:W-:-:S05]  /*555a0*/  IMAD.WIDE R194, R188, 0x2, R66 ;  /* 0x00000002bcc27825 */ /* 0x010fca00078e0242 */
[----:B------:R0:W-:Y:S02]  /*555b0*/  @P4 STG.E.U16 desc[UR8][R194.64], R54 ;  /* 0x00000036c2004986 */ /* 0x0001e4000c101508 */
[----:B0-----:R-:W-:Y:S02]  /*555c0*/  IMAD.WIDE R194, R188, 0x2, R64 ;  /* 0x00000002bcc27825 */ /* 0x001fe400078e0240 */
[----:B------:R-:W4:Y:S04]  /*555d0*/  LDL.LU R188, [R1+0x580] ;  /* 0x0005800001bc7983 */ /* 0x000f280000300800 */
[----:B------:R-:W4:Y:S04]  /*555e0*/  LDL.LU R59, [R1+0x42c] ;  /* 0x00042c00013b7983 */ /* 0x000f280000300800 */
[----:B------:R-:W4:Y:S04]  /*555f0*/  LDL.LU R52, [R1+0x584] ;  /* 0x0005840001347983 */ /* 0x000f280000300800 */
[----:B------:R-:W4:Y:S01]  /*55600*/  LDL.LU R55, [R1+0x41c] ;  /* 0x00041c0001377983 */ /* 0x000f220000300800 */
[----:B------:R-:W-:-:S05]  /*55610*/  PRMT R2, R54, 0x7632, R2 ;  /* 0x0000763236027816 */ /* 0x000fca0000000002 */
[----:B------:R3:W-:Y:S02]  /*55620*/  @P1 STG.E.U16 desc[UR8][R194.64], R2 ;  /* 0x00000002c2001986 */ /* 0x0007e4000c101508 */
[----:B---3--:R-:W-:-:S05]  /*55630*/  IMAD.WIDE R194, R189, 0x2, R66 ;  /* 0x00000002bdc27825 */ /* 0x008fca00078e0242 */
[----:B------:R0:W-:Y:S02]  /*55640*/  @P5 STG.E.U16 desc[UR8][R194.64], R56 ;  /* 0x00000038c2005986 */ /* 0x0001e4000c101508 */
[----:B0-----:R-:W-:Y:S02]  /*55650*/  IMAD.WIDE R194, R189, 0x2, R64 ;  /* 0x00000002bdc27825 */ /* 0x001fe400078e0240 */
[----:B------:R-:W3:Y:S04]  /*55660*/  LDL.LU R189, [R1+0x588] ;  /* 0x0005880001bd7983 */ /* 0x000ee80000300800 */
[----:B------:R-:W3:Y:S01]  /*55670*/  LDL.LU R192, [R1+0x400] ;  /* 0x0004000001c07983 */ /* 0x000ee20000300800 */
[C---:B------:R-:W-:Y:S02]  /*55680*/  LOP3.LUT P0, RZ, R190.reuse, 0x80000, RZ, 0xc0, !PT ;  /* 0x00080000beff7812 */ /* 0x040fe4000780c0ff */
[----:B------:R-:W-:Y:S01]  /*55690*/  LOP3.LUT R193, R193, 0xfffffffd, RZ, 0xc0, !PT ;  /* 0xfffffffdc1c17812 */ /* 0x000fe200078ec0ff */
[----:B------:R-:W3:Y:S01]  /*556a0*/  LDL.LU R53, [R1+0x58c] ;  /* 0x00058c0001357983 */ /* 0x000ee20000300800 */
[----:B------:R-:W-:-:S02]  /*556b0*/  LOP3.LUT P6, RZ, R190, 0x400, RZ, 0xc0, !PT ;  /* 0x00000400beff7812 */ /* 0x000fc400078cc0ff */
[C---:B------:R-:W-:Y:S01]  /*556c0*/  LOP3.LUT P2, RZ, R190.reuse, 0x800, RZ, 0xc0, !PT ;  /* 0x00000800beff7812 */ /* 0x040fe2000784c0ff */
[----:B------:R-:W3:Y:S06]  /*556d0*/  LDL.LU R54, [R1+0x3f0] ;  /* 0x0003f00001367983 */ /* 0x000eec0000300800 */
[----:B------:R-:W-:Y:S02]  /*556e0*/  @P0 LOP3.LUT R193, R193, 0x2, RZ, 0xfc, !PT ;  /* 0x00000002c1c10812 */ /* 0x000fe400078efcff */
[----:B------:R-:W-:Y:S02]  /*556f0*/  LOP3.LUT P0, RZ, R190, 0x40000, RZ, 0xc0, !PT ;  /* 0x00040000beff7812 */ /* 0x000fe4000780c0ff */
[----:B------:R-:W-:-:S02]  /*55700*/  LOP3.LUT R193, R193, 0xfffffffb, RZ, 0xc0, !PT ;  /* 0xfffffffbc1c17812 */ /* 0x000fc400078ec0ff */
[----:B------:R-:W-:-:S09]  /*55710*/  PRMT R2, R56, 0x7632, R2 ;  /* 0x0000763238027816 */ /* 0x000fd20000000002 */
[----:B------:R-:W-:Y:S02]  /*55720*/  @P0 LOP3.LUT R193, R193, 0x4, RZ, 0xfc, !PT ;  /* 0x00000004c1c10812 */ /* 0x000fe400078efcff */
[C---:B------:R-:W-:Y:S02]  /*55730*/  LOP3.LUT P0, RZ, R190.reuse, 0x20000, RZ, 0xc0, !PT ;  /* 0x00020000beff7812 */ /* 0x040fe4000780c0ff */
[----:B------:R-:W-:Y:S01]  /*55740*/  LOP3.LUT R193, R193, 0xfffffff7, RZ, 0xc0, !PT ;  /* 0xfffffff7c1c17812 */ /* 0x000fe200078ec0ff */
[----:B------:R0:W-:Y:S01]  /*55750*/  @P6 STG.E.U16 desc[UR8][R194.64], R2 ;  /* 0x00000002c2006986 */ /* 0x0001e2000c101508 */
[C---:B------:R-:W-:Y:S02]  /*55760*/  LOP3.LUT P4, RZ, R190.reuse, 0x1000, RZ, 0xc0, !PT ;  /* 0x00001000beff7812 */ /* 0x040fe4000788c0ff */
[----:B------:R-:W-:-:S07]  /*55770*/  LOP3.LUT P3, RZ, R190, 0x2000, RZ, 0xc0, !PT ;  /* 0x00002000beff7812 */ /* 0x000fce000786c0ff */
[----:B------:R-:W-:Y:S02]  /*55780*/  @P0 LOP3.LUT R193, R193, 0x8, RZ, 0xfc, !PT ;  /* 0x00000008c1c10812 */ /* 0x000fe400078efcff */
[C---:B------:R-:W-:Y:S02]  /*55790*/  LOP3.LUT P0, RZ, R190.reuse, 0x10000, RZ, 0xc0, !PT ;  /* 0x00010000beff7812 */ /* 0x040fe4000780c0ff */
[----:B------:R-:W-:Y:S01]  /*557a0*/  LOP3.LUT P5, RZ, R190, 0x4000, RZ, 0xc0, !PT ;  /* 0x00004000beff7812 */ /* 0x000fe200078ac0ff */
[----:B0-----:R-:W-:Y:S01]  /*557b0*/  IMAD.WIDE R194, R57, 0x2, R66 ;  /* 0x0000000239c27825 */ /* 0x001fe200078e0242 */
[----:B------:R-:W-:-:S09]  /*557c0*/  LOP3.LUT R193, R193, 0xffffffef, RZ, 0xc0, !PT ;  /* 0xffffffefc1c17812 */ /* 0x000fd200078ec0ff */
[----:B------:R-:W-:Y:S02]  /*557d0*/  @P0 LOP3.LUT R193, R193, 0x10, RZ, 0xfc, !PT ;  /* 0x00000010c1c10812 */ /* 0x000fe400078efcff */
[----:B------:R-:W-:Y:S01]  /*557e0*/  LOP3.LUT P0, RZ, R190, 0x8000, RZ, 0xc0, !PT ;  /* 0x00008000beff7812 */ /* 0x000fe2000780c0ff */
[----:B--2---:R0:W-:Y:S01]  /*557f0*/  @P2 STG.E.U16 desc[UR8][R194.64], R58 ;  /* 0x0000003ac2002986 */ /* 0x0041e2000c101508 */
[----:B------:R-:W-:Y:S01]  /*55800*/  PRMT R2, R58, 0x7632, R2 ;  /* 0x000076323a027816 */ /* 0x000fe20000000002 */
[----:B0-----:R-:W-:Y:S02]  /*55810*/  IMAD.WIDE R194, R57, 0x2, R64 ;  /* 0x0000000239c27825 */ /* 0x001fe400078e0240 */
[----:B------:R-:W2:Y:S04]  /*55820*/  LDL.LU R57, [R1+0x590] ;  /* 0x0005900001397983 */ /* 0x000ea80000300800 */
[----:B------:R4:W-:Y:S04]  /*55830*/  @P4 STG.E.U16 desc[UR8][R194.64], R2 ;  /* 0x00000002c2004986 */ /* 0x0009e8000c101508 */
[----:B------:R-:W2:Y:S04]  /*55840*/  LDL.LU R56, [R1+0x404] ;  /* 0x0004040001387983 */ /* 0x000ea80000300800 */
[----:B------:R-:W2:Y:S01]  /*55850*/  LDL.LU R58, [R1+0x1bec] ;  /* 0x001bec00013a7983 */ /* 0x000ea20000300800 */
[----:B----4-:R-:W-:Y:S01]  /*55860*/  IMAD.WIDE R194, R188, 0x2, R66 ;  /* 0x00000002bcc27825 */ /* 0x010fe200078e0242 */
[----:B------:R-:W-:-:S04]  /*55870*/  PRMT R2, R59, 0x7632, R2 ;  /* 0x000076323b027816 */ /* 0x000fc80000000002 */
[----:B------:R0:W-:Y:S02]  /*55880*/  @P3 STG.E.U16 desc[UR8][R194.64], R59 ;  /* 0x0000003bc2003986 */ /* 0x0001e4000c101508 */
[----:B0-----:R-:W-:Y:S02]  /*55890*/  IMAD.WIDE R194, R188, 0x2, R64 ;  /* 0x00000002bcc27825 */ /* 0x001fe400078e0240 */
[----:B------:R-:W4:Y:S04]  /*558a0*/  LDL.LU R188, [R1+0x1be8] ;  /* 0x001be80001bc7983 */ /* 0x000f280000300800 */
[----:B------:R0:W-:Y:S04]  /*558b0*/  @P5 STG.E.U16 desc[UR8][R194.64], R2 ;  /* 0x00000002c2005986 */ /* 0x0001e8000c101508 */
        /* <DEDUP_REMOVED lines=10> */
[----:B---3--:R-:W-:-:S09]  /*55960*/  IMAD.WIDE R194, R189, 0x2, R66 ;  /* 0x00000002bdc27825 */ /* 0x008fd200078e0242 */
[----:B------:R0:W-:Y:S02]  /*55970*/  @P0 STG.E.U16 desc[UR8][R194.64], R192 ;  /* 0x000000c0c2000986 */ /* 0x0001e4000c101508 */
[----:B0-----:R-:W-:Y:S02]  /*55980*/  IMAD.WIDE R194, R189, 0x2, R64 ;  /* 0x00000002bdc27825 */ /* 0x001fe400078e0240 */
[----:B------:R-:W3:Y:S01]  /*55990*/  LDL.LU R189, [R1+0x1be4] ;  /* 0x001be40001bd7983 */ /* 0x000ee20000300800 */
[----:B------:R-:W-:Y:S02]  /*559a0*/  LOP3.LUT P0, RZ, R193, 0x4, RZ, 0xc0, !PT ;  /* 0x00000004c1ff7812 */ /* 0x000fe4000780c0ff */
[----:B------:R-:W-:Y:S02]  /*559b0*/  PRMT R2, R192, 0x7632, R2 ;  /* 0x00007632c0027816 */ /* 0x000fe40000000002 */
[----:B------:R-:W-:-:S09]  /*559c0*/  LOP3.LUT P1, RZ, R190, 0x100000, RZ, 0xc0, !PT ;  /* 0x00100000beff7812 */ /* 0x000fd2000782c0ff */
[----:B------:R0:W-:Y:S01]  /*559d0*/  @P0 STG.E.U16 desc[UR8][R194.64], R2 ;  /* 0x00000002c2000986 */ /* 0x0001e2000c101508 */
[----:B------:R-:W-:Y:S02]  /*559e0*/  LOP3.LUT P0, RZ, R193, 0x2, RZ, 0xc0, !PT ;  /* 0x00000002c1ff7812 */ /* 0x000fe4000780c0ff */
[----:B------:R-:W-:Y:S01]  /*559f0*/  LOP3.LUT P6, RZ, R190, 0x200000, RZ, 0xc0, !PT ;  /* 0x00200000beff7812 */ /* 0x000fe200078cc0ff */
[----:B0-----:R-:W-:Y:S01]  /*55a00*/  IMAD.WIDE R194, R53, 0x2, R66 ;  /* 0x0000000235c27825 */ /* 0x001fe200078e0242 */
[----:B------:R-:W-:-:S09]  /*55a10*/  PRMT R2, R54, 0x7632, R2 ;  /* 0x0000763236027816 */ /* 0x000fd20000000002 */
[----:B------:R0:W-:Y:S01]  /*55a20*/  @P0 STG.E.U16 desc[UR8][R194.64], R54 ;  /* 0x00000036c2000986 */ /* 0x0001e2000c101508 */
[----:B------:R-:W-:Y:S01]  /*55a30*/  LOP3.LUT P2, RZ, R190, 0x400000, RZ, 0xc0, !PT ;  /* 0x00400000beff7812 */ /* 0x000fe2000784c0ff */
[----:B0-----:R-:W-:-:S05]  /*55a40*/  IMAD.WIDE R194, R53, 0x2, R64 ;  /* 0x0000000235c27825 */ /* 0x001fca00078e0240 */
[----:B------:R2:W-:Y:S01]  /*55a50*/  @P1 STG.E.U16 desc[UR8][R194.64], R2 ;  /* 0x00000002c2001986 */ /* 0x0005e2000c101508 */
[----:B------:R-:W-:Y:S01]  /*55a60*/  LOP3.LUT P4, RZ, R190, 0x800000, RZ, 0xc0, !PT ;  /* 0x00800000beff7812 */ /* 0x000fe2000788c0ff */
[----:B--2---:R-:W-:-:S05]  /*55a70*/  IMAD.WIDE R194, R57, 0x2, R66 ;  /* 0x0000000239c27825 */ /* 0x004fca00078e0242 */
[----:B------:R0:W-:Y:S01]  /*55a80*/  @P6 STG.E.U16 desc[UR8][R194.64], R56 ;  /* 0x00000038c2006986 */ /* 0x0001e2000c101508 */
[----:B------:R-:W-:Y:S01]  /*55a90*/  PRMT R2, R56, 0x7632, R2 ;  /* 0x0000763238027816 */ /* 0x000fe20000000002 */
[----:B0-----:R-:W-:Y:S02]  /*55aa0*/  IMAD.WIDE R194, R57, 0x2, R64 ;  /* 0x0000000239c27825 */ /* 0x001fe400078e0240 */
[----:B------:R-:W2:Y:S04]  /*55ab0*/  LDL.LU R57, [R1+0x59c] ;  /* 0x00059c0001397983 */ /* 0x000ea80000300800 */
[----:B------:R4:W-:Y:S04]  /*55ac0*/  @P2 STG.E.U16 desc[UR8][R194.64], R2 ;  /* 0x00000002c2002986 */ /* 0x0009e8000c101508 */
[----:B------:R-:W2:Y:S04]  /*55ad0*/  LDL.LU R192, [R1+0x3f8] ;  /* 0x0003f80001c07983 */ /* 0x000ea80000300800 */
[----:B------:R-:W2:Y:S01]  /*55ae0*/  LDL.LU R53, [R1+0x5a0] ;  /* 0x0005a00001357983 */ /* 0x000ea20000300800 */
[----:B----4-:R-:W-:-:S05]  /*55af0*/  IMAD.WIDE R194, R59, 0x2, R66 ;  /* 0x000000023bc27825 */ /* 0x010fca00078e0242 */
[----:B---3--:R0:W-:Y:S01]  /*55b00*/  @P4 STG.E.U16 desc[UR8][R194.64], R189 ;  /* 0x000000bdc2004986 */ /* 0x0081e2000c101508 */
[----:B------:R-:W-:Y:S01]  /*55b10*/  PRMT R2, R189, 0x7632, R2 ;  /* 0x00007632bd027816 */ /* 0x000fe20000000002 */
[----:B0-----:R-:W-:Y:S02]  /*55b20*/  IMAD.WIDE R194, R59, 0x2, R64 ;  /* 0x000000023bc27825 */ /* 0x001fe400078e0240 */
[----:B------:R-:W3:Y:S04]  /*55b30*/  LDL.LU R59, [R1+0x40c] ;  /* 0x00040c00013b7983 */ /* 0x000ee80000300800 */
[----:B------:R-:W4:Y:S04]  /*55b40*/  LDL.LU R54, [R1+0x5a4] ;  /* 0x0005a40001367983 */ /* 0x000f280000300800 */
[----:B------:R-:W4:Y:S04]  /*55b50*/  LDL.LU R56, [R1+0x3fc] ;  /* 0x0003fc0001387983 */ /* 0x000f280000300800 */
[----:B------:R-:W3:Y:S01]  /*55b60*/  LDL.LU R189, [R1+0x1be0] ;  /* 0x001be00001bd7983 */ /* 0x000ee20000300800 */
[----:B------:R-:W-:-:S02]  /*55b70*/  LOP3.LUT R191, R191, 0xdfffffff, RZ, 0xc0, !PT ;  /* 0xdfffffffbfbf7812 */ /* 0x000fc400078ec0ff */
[C---:B------:R-:W-:Y:S02]  /*55b80*/  LOP3.LUT P3, RZ, R190.reuse, 0x1000000, RZ, 0xc0, !PT ;  /* 0x01000000beff7812 */ /* 0x040fe4000786c0ff */
[C---:B------:R-:W-:Y:S02]  /*55b90*/  LOP3.LUT P5, RZ, R190.reuse, 0x2000000, RZ, 0xc0, !PT ;  /* 0x02000000beff7812 */ /* 0x040fe400078ac0ff */
[C---:B------:R-:W-:Y:S02]  /*55ba0*/  LOP3.LUT P6, RZ, R190.reuse, 0x4000000, RZ, 0xc0, !PT ;  /* 0x04000000beff7812 */ /* 0x040fe400078cc0ff */
[----:B------:R-:W-:-:S07]  /*55bb0*/  LOP3.LUT P1, RZ, R190, 0x8000000, RZ, 0xc0, !PT ;  /* 0x08000000beff7812 */ /* 0x000fce000782c0ff */
[----:B------:R0:W-:Y:S01]  /*55bc0*/  @P3 STG.E.U16 desc[UR8][R194.64], R2 ;  /* 0x00000002c2003986 */ /* 0x0001e2000c101508 */
[----:B------:R-:W-:Y:S01]  /*55bd0*/  LOP3.LUT P4, RZ, R190, 0x10000000, RZ, 0xc0, !PT ;  /* 0x10000000beff7812 */ /* 0x000fe2000788c0ff */
[----:B0-----:R-:W-:Y:S01]  /*55be0*/  IMAD.WIDE R194, R52, 0x2, R66 ;  /* 0x0000000234c27825 */ /* 0x001fe200078e0242 */
[----:B------:R-:W-:-:S04]  /*55bf0*/  PRMT R2, R55, 0x7632, R2 ;  /* 0x0000763237027816 */ /* 0x000fc80000000002 */
[----:B------:R0:W-:Y:S01]  /*55c00*/  @P5 STG.E.U16 desc[UR8][R194.64], R55 ;  /* 0x00000037c2005986 */ /* 0x0001e2000c101508 */
[----:B------:R-:W-:Y:S01]  /*55c10*/  LOP3.LUT P2, RZ, R190, 0x20000000, RZ, 0xc0, !PT ;  /* 0x20000000beff7812 */ /* 0x000fe2000784c0ff */
[----:B0-----:R-:W-:-:S05]  /*55c20*/  IMAD.WIDE R194, R52, 0x2, R64 ;  /* 0x0000000234c27825 */ /* 0x001fca00078e0240 */
[----:B------:R2:W-:Y:S01]  /*55c30*/  @P6 STG.E.U16 desc[UR8][R194.64], R2 ;  /* 0x00000002c2006986 */ /* 0x0005e2000c101508 */
[----:B------:R-:W-:Y:S02]  /*55c40*/  LOP3.LUT P5, RZ, R190, 0x40000000, RZ, 0xc0, !PT ;  /* 0x40000000beff7812 */ /* 0x000fe400078ac0ff */
[----:B------:R-:W-:Y:S01]  /*55c50*/  LOP3.LUT R193, R193, 0xfffffffe, RZ, 0xc0, !PT ;  /* 0xfffffffec1c17812 */ /* 0x000fe200078ec0ff */
[----:B--2---:R-:W-:-:S05]  /*55c60*/  IMAD.WIDE R194, R57, 0x2, R66 ;  /* 0x0000000239c27825 */ /* 0x004fca00078e0242 */
[----:B------:R0:W-:Y:S01]  /*55c70*/  @P1 STG.E.U16 desc[UR8][R194.64], R192 ;  /* 0x000000c0c2001986 */ /* 0x0001e2000c101508 */
[----:B------:R-:W-:Y:S01]  /*55c80*/  PRMT R2, R192, 0x7632, R2 ;  /* 0x00007632c0027816 */ /* 0x000fe20000000002 */
[----:B0-----:R-:W-:-:S05]  /*55c90*/  IMAD.WIDE R194, R57, 0x2, R64 ;  /* 0x0000000239c27825 */ /* 0x001fca00078e0240 */
[----:B------:R0:W-:Y:S02]  /*55ca0*/  @P4 STG.E.U16 desc[UR8][R194.64], R2 ;  /* 0x00000002c2004986 */ /* 0x0001e4000c101508 */
[----:B0-----:R-:W-:Y:S01]  /*55cb0*/  IMAD.WIDE R194, R53, 0x2, R66 ;  /* 0x0000000235c27825 */ /* 0x001fe200078e0242 */
[----:B---3--:R-:W-:-:S13]  /*55cc0*/  LOP3.LUT P0, RZ, R189, 0x8, RZ, 0xc0, !PT ;  /* 0x00000008bdff7812 */ /* 0x008fda000780c0ff */
[----:B------:R-:W-:Y:S02]  /*55cd0*/  @P0 LOP3.LUT R191, R191, 0x20000000, RZ, 0xfc, !PT ;  /* 0x20000000bfbf0812 */ /* 0x000fe400078efcff */
[----:B------:R-:W-:Y:S02]  /*55ce0*/  LOP3.LUT P0, RZ, R189, 0x4, RZ, 0xc0, !PT ;  /* 0x00000004bdff7812 */ /* 0x000fe4000780c0ff */
[----:B------:R-:W-:-:S11]  /*55cf0*/  LOP3.LUT R191, R191, 0xbfffffff, RZ, 0xc0, !PT ;  /* 0xbfffffffbfbf7812 */ /* 0x000fd600078ec0ff */
[----:B------:R-:W-:Y:S02]  /*55d00*/  @P0 LOP3.LUT R191, R191, 0x40000000, RZ, 0xfc, !PT ;  /* 0x40000000bfbf0812 */ /* 0x000fe400078efcff */
[----:B------:R-:W-:Y:S02]  /*55d10*/  LOP3.LUT P0, RZ, R189, 0x2, RZ, 0xc0, !PT ;  /* 0x00000002bdff7812 */ /* 0x000fe4000780c0ff */
[----:B------:R-:W-:-:S11]  /*55d20*/  LOP3.LUT R191, R191, 0x7fffffff, RZ, 0xc0, !PT ;  /* 0x7fffffffbfbf7812 */ /* 0x000fd600078ec0ff */
[----:B------:R-:W-:Y:S02]  /*55d30*/  @P0 LOP3.LUT R191, R191, 0x80000000, RZ, 0xfc, !PT ;  /* 0x80000000bfbf0812 */ /* 0x000fe400078efcff */
[----:B------:R-:W-:Y:S01]  /*55d40*/  LOP3.LUT P0, RZ, R189, 0x1, RZ, 0xc0, !PT ;  /* 0x00000001bdff7812 */ /* 0x000fe2000780c0ff */
[----:B------:R0:W-:Y:S01]  /*55d50*/  @P2 STG.E.U16 desc[UR8][R194.64], R59 ;  /* 0x0000003bc2002986 */ /* 0x0001e2000c101508 */
[----:B------:R-:W-:-:S11]  /*55d60*/  PRMT R2, R59, 0x7632, R2 ;  /* 0x000076323b027816 */ /* 0x000fd60000000002 */
[----:B------:R-:W-:Y:S02]  /*55d70*/  @P0 LOP3.LUT R193, R193, 0x1, RZ, 0xfc, !PT ;  /* 0x00000001c1c10812 */ /* 0x000fe400078efcff */
[----:B------:R-:W-:Y:S01]  /*55d80*/  LOP3.LUT P0, RZ, R190, 0x80000000, RZ, 0xc0, !PT ;  /* 0x80000000beff7812 */ /* 0x000fe2000780c0ff */
[----:B0-----:R-:W-:Y:S01]  /*55d90*/  IMAD.WIDE R194, R53, 0x2, R64 ;  /* 0x0000000235c27825 */ /* 0x001fe200078e0240 */
[----:B------:R-:W2:Y:S04]  /*55da0*/  LDL.LU R190, [R1+0x5ac] ;  /* 0x0005ac0001be7983 */ /* 0x000ea80000300800 */
[----:B------:R4:W-:Y:S04]  /*55db0*/  @P5 STG.E.U16 desc[UR8][R194.64], R2 ;  /* 0x00000002c2005986 */ /* 0x0009e8000c101508 */
[----:B------:R-:W3:Y:S04]  /*55dc0*/  LDL.LU R52, [R1+0x3b0] ;  /* 0x0003b00001347983 */ /* 0x000ee80000300800 */
[----:B------:R-:W3:Y:S01]  /*55dd0*/  LDL.LU R55, [R1+0x5b0] ;  /* 0x0005b00001377983 */ /* 0x000ee20000300800 */
[----:B----4-:R-:W-:-:S03]  /*55de0*/  IMAD.WIDE R194, R54, 0x2, R66 ;  /* 0x0000000236c27825 */ /* 0x010fc600078e0242 */
[----:B------:R-:W4:Y:S04]  /*55df0*/  LDL.LU R57, [R1+0x3d4] ;  /* 0x0003d40001397983 */ /* 0x000f280000300800 */
[----:B------:R-:W4:Y:S04]  /*55e00*/  LDL.LU R59, [R1+0x5b4] ;  /* 0x0005b400013b7983 */ /* 0x000f280000300800 */
[----:B------:R-:W4:Y:S04]  /*55e10*/  LDL.LU R53, [R1+0x3b4] ;  /* 0x0003b40001357983 */ /* 0x000f280000300800 */
[----:B------:R0:W-:Y:S04]  /*55e20*/  @P0 STG.E.U16 desc[UR8][R194.64], R56 ;  /* 0x00000038c2000986 */ /* 0x0001e8000c101508 */
[----:B0-----:R-:W2:Y:S04]  /*55e30*/  LDL.LU R194, [R1+0x5a8] ;  /* 0x0005a80001c27983 */ /* 0x001ea80000300800 */
[----:B------:R-:W3:Y:S01]  /*55e40*/  LDL.LU R195, [R1+0x3d0] ;  /* 0x0003d00001c37983 */ /* 0x000ee20000300800 */
[----:B------:R-:W-:Y:S01]  /*55e50*/  LOP3.LUT P0, RZ, R193, 0x1, RZ, 0xc0, !PT ;  /* 0x00000001c1ff7812 */ /* 0x000fe2000780c0ff */
[----:B------:R-:W-:Y:S01]  /*55e60*/  IMAD.WIDE R192, R54, 0x2, R64 ;  /* 0x0000000236c07825 */ /* 0x000fe200078e0240 */
[----:B------:R-:W-:Y:S01]  /*55e70*/  PRMT R2, R56, 0x7632, R2 ;  /* 0x0000763238027816 */ /* 0x000fe20000000002 */
[----:B------:R-:W4:Y:S01]  /*55e80*/  LDL.LU R54, [R1+0x5b8] ;  /* 0x0005b80001367983 */ /* 0x000f220000300800 */
[----:B------:R-:W-:-:S02]  /*55e90*/  LOP3.LUT P3, RZ, R189, 0x10, RZ, 0xc0, !PT ;  /* 0x00000010bdff7812 */ /* 0x000fc4000786c0ff */
[----:B------:R-:W-:Y:S01]  /*55ea0*/  LOP3.LUT P6, RZ, R189, 0x20, RZ, 0xc0, !PT ;  /* 0x00000020bdff7812 */ /* 0x000fe200078cc0ff */
[----:B------:R-:W4:Y:S06]  /*55eb0*/  LDL.LU R56, [R1+0x3d8] ;  /* 0x0003d80001387983 */ /* 0x000f2c0000300800 */
[----:B------:R2:W-:Y:S01]  /*55ec0*/  @P0 STG.E.U16 desc[UR8][R192.64], R2 ;  /* 0x00000002c0000986 */ /* 0x0005e2000c101508 */
[----:B------:R-:W-:Y:S02]  /*55ed0*/  LOP3.LUT P0, RZ, R191, 0x80000000, RZ, 0xc0, !PT ;  /* 0x80000000bfff7812 */ /* 0x000fe4000780c0ff */
[----:B------:R-:W-:-:S02]  /*55ee0*/  LOP3.LUT P1, RZ, R189, 0x40, RZ, 0xc0, !PT ;  /* 0x00000040bdff7812 */ /* 0x000fc4000782c0ff */
[----:B------:R-:W-:Y:S01]  /*55ef0*/  LOP3.LUT P4, RZ, R189, 0x80, RZ, 0xc0, !PT ;  /* 0x00000080bdff7812 */ /* 0x000fe2000788c0ff */
[----:B--2---:R-:W-:-:S08]  /*55f00*/  IMAD.WIDE R192, R194, 0x2, R66 ;  /* 0x00000002c2c07825 */ /* 0x004fd000078e0242 */
[----:B---3--:R0:W-:Y:S01]  /*55f10*/  @P0 STG.E.U16 desc[UR8][R192.64], R195 ;  /* 0x000000c3c0000986 */ /* 0x0081e2000c101508 */
        /* <DEDUP_REMOVED lines=11> */
[----:B----4-:R-:W-:-:S04]  /*55fd0*/  PRMT R2, R57, 0x7632, R2 ;  /* 0x0000763239027816 */ /* 0x010fc80000000002 */
[----:B------:R0:W-:Y:S04]  /*55fe0*/  @P6 STG.E.U16 desc[UR8][R192.64], R57 ;  /* 0x00000039c0006986 */ /* 0x0001e8000c101508 */
[----:B0-----:R-:W2:Y:S04]  /*55ff0*/  LDL.LU R57, [R1+0x5bc] ;  /* 0x0005bc0001397983 */ /* 0x001ea80000300800 */
[----:B------:R-:W3:Y:S01]  /*56000*/  LDL.LU R194, [R1+0x3b8] ;  /* 0x0003b80001c27983 */ /* 0x000ee20000300800 */
[----:B------:R-:W-:-:S03]  /*56010*/  IMAD.WIDE R192, R55, 0x2, R64 ;  /* 0x0000000237c07825 */ /* 0x000fc600078e0240 */
[----:B------:R-:W4:Y:S04]  /*56020*/  LDL.LU R195, [R1+0x5c0] ;  /* 0x0005c00001c37983 */ /* 0x000f280000300800 */
        /* <DEDUP_REMOVED lines=26> */
[----:B---3--:R0:W-:Y:S02]  /*561d0*/  @P3 STG.E.U16 desc[UR8][R192.64], R194 ;  /* 0x000000c2c0003986 */ /* 0x0081e4000c101508 */
[----:B0-----:R-:W-:Y:S02]  /*561e0*/  IMAD.WIDE R192, R57, 0x2, R64 ;  /* 0x0000000239c07825 */ /* 0x001fe400078e0240 */
[----:B------:R-:W2:Y:S01]  /*561f0*/  LDL.LU R57, [R1+0x5d0] ;  /* 0x0005d00001397983 */ /* 0x000ea20000300800 */
[----:B------:R-:W-:-:S05]  /*56200*/  PRMT R2, R194, 0x7632, R2 ;  /* 0x00007632c2027816 */ /* 0x000fca0000000002 */
[----:B------:R4:W-:Y:S02]  /*56210*/  @P4 STG.E.U16 desc[UR8][R192.64], R2 ;  /* 0x00000002c0004986 */ /* 0x0009e4000c101508 */
[----:B----4-:R-:W-:-:S05]  /*56220*/  IMAD.WIDE R192, R195, 0x2, R66 ;  /* 0x00000002c3c07825 */ /* 0x010fca00078e0242 */
[----:B------:R0:W-:Y:S01]  /*56230*/  @P1 STG.E.U16 desc[UR8][R192.64], R59 ;  /* 0x0000003bc0001986 */ /* 0x0001e2000c101508 */
[----:B------:R-:W-:-:S03]  /*56240*/  PRMT R2, R59, 0x7632, R2 ;  /* 0x000076323b027816 */ /* 0x000fc60000000002 */
[----:B0-----:R-:W3:Y:S01]  /*56250*/  LDL.LU R59, [R1+0x5d4] ;  /* 0x0005d400013b7983 */ /* 0x001ee20000300800 */
[----:B------:R-:W-:-:S03]  /*56260*/  IMAD.WIDE R192, R195, 0x2, R64 ;  /* 0x00000002c3c07825 */ /* 0x000fc600078e0240 */
[----:B------:R-:W4:Y:S01]  /*56270*/  LDL.LU R195, [R1+0x384] ;  /* 0x0003840001c37983 */ /* 0x000f220000300800 */
        /* <DEDUP_REMOVED lines=20> */
[----:B------:R-:W4:Y:S10]  /*563c0*/  LDL.LU R190, [R1+0x5d8] ;  /* 0x0005d80001be7983 */ /* 0x000f340000300800 */
        /* <DEDUP_REMOVED lines=21> */
[----:B0-----:R-:W2:Y:S01]  /*56520*/  LDL.LU R188, [R1+0x1bdc] ;  /* 0x001bdc0001bc7983 */ /* 0x001ea20000300800 */
[----:B------:R-:W-:-:S03]  /*56530*/  IMAD.WIDE R192, R57, 0x2, R64 ;  /* 0x0000000239c07825 */ /* 0x000fc600078e0240 */
[----:B------:R-:W2:Y:S04]  /*56540*/  LDL.LU R56, [R1+0x5dc] ;  /* 0x0005dc0001387983 */ /* 0x000ea80000300800 */
[----:B------:R3:W-:Y:S02]  /*56550*/  @P3 STG.E.U16 desc[UR8][R192.64], R2 ;  /* 0x00000002c0003986 */ /* 0x0007e4000c101508 */
[----:B---3--:R-:W-:-:S05]  /*56560*/  IMAD.WIDE R192, R59, 0x2, R66 ;  /* 0x000000023bc07825 */ /* 0x008fca00078e0242 */
[----:B----4-:R0:W-:Y:S02]  /*56570*/  @P4 STG.E.U16 desc[UR8][R192.64], R195 ;  /* 0x000000c3c0004986 */ /* 0x0101e4000c101508 */
[----:B0-----:R-:W-:Y:S02]  /*56580*/  IMAD.WIDE R192, R59, 0x2, R64 ;  /* 0x000000023bc07825 */ /* 0x001fe400078e0240 */
[----:B------:R-:W3:Y:S04]  /*56590*/  LDL.LU R59, [R1+0x388] ;  /* 0x00038800013b7983 */ /* 0x000ee80000300800 */
[----:B------:R-:W4:Y:S04]  /*565a0*/  LDL.LU R52, [R1+0x5e0] ;  /* 0x0005e00001347983 */ /* 0x000f280000300800 */
[----:B------:R-:W4:Y:S01]  /*565b0*/  LDL.LU R57, [R1+0x3ac] ;  /* 0x0003ac0001397983 */ /* 0x000f220000300800 */
[----:B------:R-:W-:-:S03]  /*565c0*/  LOP3.LUT R191, R191, 0xffdfffff, RZ, 0xc0, !PT ;  /* 0xffdfffffbfbf7812 */ /* 0x000fc600078ec0ff */
[----:B------:R-:W4:Y:S01]  /*565d0*/  LDL.LU R53, [R1+0x5e4] ;  /* 0x0005e40001357983 */ /* 0x000f220000300800 */
[----:B------:R-:W-:-:S03]  /*565e0*/  LOP3.LUT P1, RZ, R189, 0x1000000, RZ, 0xc0, !PT ;  /* 0x01000000bdff7812 */ /* 0x000fc6000782c0ff */
[----:B------:R-:W4:Y:S01]  /*565f0*/  LDL.LU R54, [R1+0x38c] ;  /* 0x00038c0001367983 */ /* 0x000f220000300800 */
[----:B------:R-:W-:Y:S02]  /*56600*/  LOP3.LUT P5, RZ, R189, 0x2000000, RZ, 0xc0, !PT ;  /* 0x02000000bdff7812 */ /* 0x000fe400078ac0ff */
[----:B------:R-:W-:-:S07]  /*56610*/  PRMT R2, R195, 0x7632, R2 ;  /* 0x00007632c3027816 */ /* 0x000fce0000000002 */
[----:B------:R0:W-:Y:S01]  /*56620*/  @P1 STG.E.U16 desc[UR8][R192.64], R2 ;  /* 0x00000002c0001986 */ /* 0x0001e2000c101508 */
[C---:B------:R-:W-:Y:S02]  /*56630*/  LOP3.LUT P6, RZ, R189.reuse, 0x4000000, RZ, 0xc0, !PT ;  /* 0x04000000bdff7812 */ /* 0x040fe400078cc0ff */
[C---:B------:R-:W-:Y:S02]  /*56640*/  LOP3.LUT P2, RZ, R189.reuse, 0x8000000, RZ, 0xc0, !PT ;  /* 0x08000000bdff7812 */ /* 0x040fe4000784c0ff */
[C---:B------:R-:W-:Y:S02]  /*56650*/  LOP3.LUT P4, RZ, R189.reuse, 0x10000000, RZ, 0xc0, !PT ;  /* 0x10000000bdff7812 */ /* 0x040fe4000788c0ff */
[----:B------:R-:W-:Y:S01]  /*56660*/  LOP3.LUT P3, RZ, R189, 0x20000000, RZ, 0xc0, !PT ;  /* 0x20000000bdff7812 */ /* 0x000fe2000786c0ff */
[----:B0-----:R-:W-:-:S05]  /*56670*/  IMAD.WIDE R192, R190, 0x2, R66 ;  /* 0x00000002bec07825 */ /* 0x001fca00078e0242 */
[----:B------:R0:W-:Y:S01]  /*56680*/  @P5 STG.E.U16 desc[UR8][R192.64], R55 ;  /* 0x00000037c0005986 */ /* 0x0001e2000c101508 */
[----:B------:R-:W-:Y:S02]  /*56690*/  LOP3.LUT P5, RZ, R189, 0x40000000, RZ, 0xc0, !PT ;  /* 0x40000000bdff7812 */ /* 0x000fe400078ac0ff */
[----:B------:R-:W-:Y:S01]  /*566a0*/  PRMT R2, R55, 0x7632, R2 ;  /* 0x0000763237027816 */ /* 0x000fe20000000002 */
[----:B0-----:R-:W-:-:S05]  /*566b0*/  IMAD.WIDE R192, R190, 0x2, R64 ;  /* 0x00000002bec07825 */ /* 0x001fca00078e0240 */
[----:B------:R0:W-:Y:S01]  /*566c0*/  @P6 STG.E.U16 desc[UR8][R192.64], R2 ;  /* 0x00000002c0006986 */ /* 0x0001e2000c101508 */
        /* <DEDUP_REMOVED lines=13> */
[----:B------:R-:W2:Y:S04]  /*567a0*/  LDL.LU R194, [R1+0x370] ;  /* 0x0003700001c27983 */ /* 0x000ea80000300800 */
[----:B------:R-:W2:Y:S04]  /*567b0*/  LDL.LU R195, [R1+0x5ec] ;  /* 0x0005ec0001c37983 */ /* 0x000ea80000300800 */
[----:B------:R-:W2:Y:S01]  /*567c0*/  LDL.LU R190, [R1+0x350] ;  /* 0x0003500001be7983 */ /* 0x000ea20000300800 */
[----:B0-----:R-:W-:-:S03]  /*567d0*/  IMAD.WIDE R192, R56, 0x2, R66 ;  /* 0x0000000238c07825 */ /* 0x001fc600078e0242 */
[----:B------:R-:W2:Y:S04]  /*567e0*/  LDL.LU R55, [R1+0x800] ;  /* 0x0008000001377983 */ /* 0x000ea80000300800 */
[----:B---3--:R0:W-:Y:S02]  /*567f0*/  @P2 STG.E.U16 desc[UR8][R192.64], R59 ;  /* 0x0000003bc0002986 */ /* 0x0081e4000c101508 */
[----:B0-----:R-:W-:Y:S02]  /*56800*/  IMAD.WIDE R192, R56, 0x2, R64 ;  /* 0x0000000238c07825 */ /* 0x001fe400078e0240 */
[----:B------:R-:W3:Y:S01]  /*56810*/  LDL.LU R56, [R1+0x374] ;  /* 0x0003740001387983 */ /* 0x000ee20000300800 */
[----:B------:R-:W-:-:S03]  /*56820*/  PRMT R2, R59, 0x7632, R2 ;  /* 0x000076323b027816 */ /* 0x000fc60000000002 */
[----:B------:R-:W3:Y:S04]  /*56830*/  LDL.LU R59, [R1+0x1bd8] ;  /* 0x001bd800013b7983 */ /* 0x000ee80000300800 */
[----:B------:R4:W-:Y:S02]  /*56840*/  @P4 STG.E.U16 desc[UR8][R192.64], R2 ;  /* 0x00000002c0004986 */ /* 0x0009e4000c101508 */
[----:B----4-:R-:W-:Y:S01]  /*56850*/  IMAD.WIDE R192, R52, 0x2, R66 ;  /* 0x0000000234c07825 */ /* 0x010fe200078e0242 */
[----:B------:R-:W-:-:S04]  /*56860*/  PRMT R2, R57, 0x7632, R2 ;  /* 0x0000763239027816 */ /* 0x000fc80000000002 */
[----:B------:R0:W-:Y:S04]  /*56870*/  @P3 STG.E.U16 desc[UR8][R192.64], R57 ;  /* 0x00000039c0003986 */ /* 0x0001e8000c101508 */
[----:B0-----:R-:W4:Y:S01]  /*56880*/  LDL.LU R57, [R1+0x804] ;  /* 0x0008040001397983 */ /* 0x001f220000300800 */
[----:B------:R-:W-:-:S03]  /*56890*/  IMAD.WIDE R192, R52, 0x2, R64 ;  /* 0x0000000234c07825 */ /* 0x000fc600078e0240 */
[----:B------:R-:W4:Y:S04]  /*568a0*/  LDL.LU R52, [R1+0x354] ;  /* 0x0003540001347983 */ /* 0x000f280000300800 */
[----:B------:R0:W-:Y:S02]  /*568b0*/  @P5 STG.E.U16 desc[UR8][R192.64], R2 ;  /* 0x00000002c0005986 */ /* 0x0001e4000c101508 */
[----:B0-----:R-:W-:-:S05]  /*568c0*/  IMAD.WIDE R192, R53, 0x2, R66 ;  /* 0x0000000235c07825 */ /* 0x001fca00078e0242 */
        /* <DEDUP_REMOVED lines=8> */
[C---:B------:R-:W-:Y:S01]  /*56950*/  LOP3.LUT P6, RZ, R188.reuse, 0x20, RZ, 0xc0, !PT ;  /* 0x00000020bcff7812 */ /* 0x040fe200078cc0ff */
[----:B------:R-:W4:Y:S01]  /*56960*/  LDL.LU R54, [R1+0x378] ;  /* 0x0003780001367983 */ /* 0x000f220000300800 */
[C---:B------:R-:W-:Y:S02]  /*56970*/  LOP3.LUT P2, RZ, R188.reuse, 0x40, RZ, 0xc0, !PT ;  /* 0x00000040bcff7812 */ /* 0x040fe4000784c0ff */
[----:B------:R-:W-:Y:S01]  /*56980*/  LOP3.LUT P4, RZ, R188, 0x80, RZ, 0xc0, !PT ;  /* 0x00000080bcff7812 */ /* 0x000fe2000788c0ff */
[----:B--2---:R-:W-:-:S06]  /*56990*/  IMAD.WIDE R192, R189, 0x2, R66 ;  /* 0x00000002bdc07825 */ /* 0x004fcc00078e0242 */
        /* <DEDUP_REMOVED lines=12> */
[----:B---3--:R-:W-:-:S04]  /*56a60*/  PRMT R2, R56, 0x7632, R2 ;  /* 0x0000763238027816 */ /* 0x008fc80000000002 */
[----:B------:R0:W-:Y:S04]  /*56a70*/  @P6 STG.E.U16 desc[UR8][R192.64], R56 ;  /* 0x00000038c0006986 */ /* 0x0001e8000c101508 */
[----:B0-----:R-:W2:Y:S04]  /*56a80*/  LDL.LU R56, [R1+0x80c] ;  /* 0x00080c0001387983 */ /* 0x001ea80000300800 */
[----:B------:R-:W3:Y:S01]  /*56a90*/  LDL.LU R189, [R1+0x358] ;  /* 0x0003580001bd7983 */ /* 0x000ee20000300800 */
[----:B------:R-:W-:-:S03]  /*56aa0*/  IMAD.WIDE R192, R55, 0x2, R64 ;  /* 0x0000000237c07825 */ /* 0x000fc600078e0240 */
[----:B------:R-:W3:Y:S04]  /*56ab0*/  LDL.LU R195, [R1+0x810] ;  /* 0x0008100001c37983 */ /* 0x000ee80000300800 */
        /* <DEDUP_REMOVED lines=17> */
[----:B------:R0:W-:Y:S01]  /*56bd0*/  @P5 STG.E.U16 desc[UR8][R192.64], R54 ;  /* 0x00000036c0005986 */ /* 0x0001e2000c101508 */
[----:B------:R-:W-:Y:S01]  /*56be0*/  LOP3.LUT P0, RZ, R188, 0x80000, RZ, 0xc0, !PT ;  /* 0x00080000bcff7812 */ /* 0x000fe2000780c0ff */
[----:B0-----:R-:W-:Y:S02]  /*56bf0*/  IMAD.WIDE R192, R53, 0x2, R64 ;  /* 0x0000000235c07825 */ /* 0x001fe400078e0240 */
[----:B------:R-:W4:Y:S04]  /*56c00*/  LDL.LU R53, [R1+0x820] ;  /* 0x0008200001357983 */ /* 0x000f280000300800 */
[----:B------:R2:W-:Y:S04]  /*56c10*/  @P6 STG.E.U16 desc[UR8][R192.64], R2 ;  /* 0x00000002c0006986 */ /* 0x0005e8000c101508 */
[----:B------:R-:W4:Y:S01]  /*56c20*/  LDL.LU R54, [R1+0x320] ;  /* 0x0003200001367983 */ /* 0x000f220000300800 */
        /* <DEDUP_REMOVED lines=8> */
[----:B------:R-:W-:-:S07]  /*56cb0*/  LOP3.LUT P2, RZ, R188, 0x2000, RZ, 0xc0, !PT ;  /* 0x00002000bcff7812 */ /* 0x000fce000784c0ff */
[----:B------:R-:W-:Y:S02]  /*56cc0*/  @P0 LOP3.LUT R191, R191, 0x80000, RZ, 0xfc, !PT ;  /* 0x00080000bfbf0812 */ /* 0x000fe400078efcff */
[C---:B------:R-:W-:Y:S02]  /*56cd0*/  LOP3.LUT P0, RZ, R188.reuse, 0x10000, RZ, 0xc0, !PT ;  /* 0x00010000bcff7812 */ /* 0x040fe4000780c0ff */
[----:B------:R-:W-:Y:S02]  /*56ce0*/  LOP3.LUT P5, RZ, R188, 0x4000, RZ, 0xc0, !PT ;  /* 0x00004000bcff7812 */ /* 0x000fe400078ac0ff */
[----:B------:R-:W-:-:S09]  /*56cf0*/  LOP3.LUT R191, R191, 0xffefffff, RZ, 0xc0, !PT ;  /* 0xffefffffbfbf7812 */ /* 0x000fd200078ec0ff */
[----:B------:R-:W-:Y:S02]  /*56d00*/  @P0 LOP3.LUT R191, R191, 0x100000, RZ, 0xfc, !PT ;  /* 0x00100000bfbf0812 */ /* 0x000fe400078efcff */
[----:B------:R-:W-:Y:S01]  /*56d10*/  LOP3.LUT P0, RZ, R188, 0x8000, RZ, 0xc0, !PT ;  /* 0x00008000bcff7812 */ /* 0x000fe2000780c0ff */
[----:B--2---:R-:W-:-:S05]  /*56d20*/  IMAD.WIDE R192, R56, 0x2, R66 ;  /* 0x0000000238c07825 */ /* 0x004fca00078e0242 */
[----:B---3--:R0:W-:Y:S02]  /*56d30*/  @P1 STG.E.U16 desc[UR8][R192.64], R189 ;  /* 0x000000bdc0001986 */ /* 0x0081e4000c101508 */
[----:B0-----:R-:W-:Y:S02]  /*56d40*/  IMAD.WIDE R192, R56, 0x2, R64 ;  /* 0x0000000238c07825 */ /* 0x001fe400078e0240 */
[----:B------:R-:W2:Y:S01]  /*56d50*/  LDL.LU R56, [R1+0x824] ;  /* 0x0008240001387983 */ /* 0x000ea20000300800 */
[----:B------:R-:W-:-:S05]  /*56d60*/  PRMT R2, R189, 0x7632, R2 ;  /* 0x00007632bd027816 */ /* 0x000fca0000000002 */
[----:B------:R0:W-:Y:S02]  /*56d70*/  @P4 STG.E.U16 desc[UR8][R192.64], R2 ;  /* 0x00000002c0004986 */ /* 0x0001e4000c101508 */
[----:B0-----:R-:W-:-:S05]  /*56d80*/  IMAD.WIDE R192, R195, 0x2, R66 ;  /* 0x00000002c3c07825 */ /* 0x001fca00078e0242 */
[----:B----4-:R0:W-:Y:S01]  /*56d90*/  @P2 STG.E.U16 desc[UR8][R192.64], R57 ;  /* 0x00000039c0002986 */ /* 0x0101e2000c101508 */
[----:B------:R-:W-:Y:S01]  /*56da0*/  PRMT R2, R57, 0x7632, R2 ;  /* 0x0000763239027816 */ /* 0x000fe20000000002 */
[----:B0-----:R-:W-:Y:S02]  /*56db0*/  IMAD.WIDE R192, R195, 0x2, R64 ;  /* 0x00000002c3c07825 */ /* 0x001fe400078e0240 */
[----:B------:R-:W3:Y:S04]  /*56dc0*/  LDL.LU R57, [R1+0x828] ;  /* 0x0008280001397983 */ /* 0x000ee80000300800 */
[----:B------:R0:W-:Y:S04]  /*56dd0*/  @P5 STG.E.U16 desc[UR8][R192.64], R2 ;  /* 0x00000002c0005986 */ /* 0x0001e8000c101508 */
[----:B------:R-:W4:Y:S01]  /*56de0*/  LDL.LU R195, [R1+0x324] ;  /* 0x0003240001c37983 */ /* 0x000f220000300800 */
[----:B0-----:R-:W-:-:S05]  /*56df0*/  IMAD.WIDE R192, R190, 0x2, R66 ;  /* 0x00000002bec07825 */ /* 0x001fca00078e0242 */
[----:B------:R0:W-:Y:S01]  /*56e00*/  @P0 STG.E.U16 desc[UR8][R192.64], R55 ;  /* 0x00000037c0000986 */ /* 0x0001e2000c101508 */
[----:B------:R-:W-:Y:S01]  /*56e10*/  PRMT R2, R55, 0x7632, R2 ;  /* 0x0000763237027816 */ /* 0x000fe20000000002 */
[----:B0-----:R-:W-:Y:S02]  /*56e20*/  IMAD.WIDE R192, R190, 0x2, R64 ;  /* 0x00000002bec07825 */ /* 0x001fe400078e0240 */
[----:B------:R-:W4:Y:S04]  /*56e30*/  LDL.LU R190, [R1+0x82c] ;  /* 0x00082c0001be7983 */ /* 0x000f280000300800 */
[----:B------:R-:W4:Y:S01]  /*56e40*/  LDL.LU R55, [R1+0x348] ;  /* 0x0003480001377983 */ /* 0x000f220000300800 */
        /* <DEDUP_REMOVED lines=14> */
[----:B------:R0:W-:Y:S02]  /*56f30*/  @P0 STG.E.U16 desc[UR8][R192.64], R54 ;  /* 0x00000036c0000986 */ /* 0x0001e4000c101508 */
[----:B0-----:R-:W-:-:S05]  /*56f40*/  IMAD.WIDE R192, R53, 0x2, R64 ;  /* 0x0000000235c07825 */ /* 0x001fca00078e0240 */
[----:B------:R0:W-:Y:S02]  /*56f50*/  @P3 STG.E.U16 desc[UR8][R192.64], R2 ;  /* 0x00000002c0003986 */ /* 0x0001e4000c101508 */
[----:B0-----:R-:W-:Y:S02]  /*56f60*/  PRMT R2, R59, 0x7632, R2 ;  /* 0x000076323b027816 */ /* 0x001fe40000000002 */
[C---:B------:R-:W-:Y:S02]  /*56f70*/  LOP3.LUT P1, RZ, R188.reuse, 0x400000, RZ, 0xc0, !PT ;  /* 0x00400000bcff7812 */ /* 0x040fe4000782c0ff */
[C---:B------:R-:W-:Y:S02]  /*56f80*/  LOP3.LUT P4, RZ, R188.reuse, 0x800000, RZ, 0xc0, !PT ;  /* 0x00800000bcff7812 */ /* 0x040fe4000788c0ff */
[C---:B------:R-:W-:Y:S02]  /*56f90*/  LOP3.LUT P2, RZ, R188.reuse, 0x1000000, RZ, 0xc0, !PT ;  /* 0x01000000bcff7812 */ /* 0x040fe4000784c0ff */
[----:B------:R-:W-:Y:S01]  /*56fa0*/  LOP3.LUT P5, RZ, R188, 0x2000000, RZ, 0xc0, !PT ;  /* 0x02000000bcff7812 */ /* 0x000fe200078ac0ff */
[----:B--2---:R-:W-:-:S05]  /*56fb0*/  IMAD.WIDE R192, R56, 0x2, R66 ;  /* 0x0000000238c07825 */ /* 0x004fca00078e0242 */
[----:B------:R0:W-:Y:S04]  /*56fc0*/  @P6 STG.E.U16 desc[UR8][R192.64], R59 ;  /* 0x0000003bc0006986 */ /* 0x0001e8000c101508 */
[----:B0-----:R-:W2:Y:S01]  /*56fd0*/  LDL.LU R59, [R1+0x1bd4] ;  /* 0x001bd400013b7983 */ /* 0x001ea20000300800 */
[----:B------:R-:W-:-:S03]  /*56fe0*/  IMAD.WIDE R192, R56, 0x2, R64 ;  /* 0x0000000238c07825 */ /* 0x000fc600078e0240 */
[----:B------:R-:W2:Y:S04]  /*56ff0*/  LDL.LU R56, [R1+0x830] ;  /* 0x0008300001387983 */ /* 0x000ea80000300800 */
[----:B------:R3:W-:Y:S04]  /*57000*/  @P1 STG.E.U16 desc[UR8][R192.64], R2 ;  /* 0x00000002c0001986 */ /* 0x0007e8000c101508 */
[----:B------:R-:W2:Y:S01]  /*57010*/  LDL.LU R52, [R1+0x834] ;  /* 0x0008340001347983 */ /* 0x000ea20000300800 */
[----:B---3--:R-:W-:-:S05]  /*57020*/  IMAD.WIDE R192, R57, 0x2, R66 ;  /* 0x0000000239c07825 */ /* 0x008fca00078e0242 */
[----:B----4-:R0:W-:Y:S01]  /*57030*/  @P4 STG.E.U16 desc[UR8][R192.64], R195 ;  /* 0x000000c3c0004986 */ /* 0x0101e2000c101508 */
[----:B------:R-:W-:Y:S01]  /*57040*/  PRMT R2, R195, 0x7632, R2 ;  /* 0x00007632c3027816 */ /* 0x000fe20000000002 */
[----:B0-----:R-:W-:Y:S02]  /*57050*/  IMAD.WIDE R192, R57, 0x2, R64 ;  /* 0x0000000239c07825 */ /* 0x001fe400078e0240 */
[----:B------:R-:W3:Y:S04]  /*57060*/  LDL.LU R57, [R1+0x34c] ;  /* 0x00034c0001397983 */ /* 0x000ee80000300800 */
[----:B------:R0:W-:Y:S04]  /*57070*/  @P2 STG.E.U16 desc[UR8][R192.64], R2 ;  /* 0x00000002c0002986 */ /* 0x0001e8000c101508 */
[----:B------:R-:W4:Y:S04]  /*57080*/  LDL.LU R53, [R1+0x838] ;  /* 0x0008380001357983 */ /* 0x000f280000300800 */
[----:B------:R-:W4:Y:S01]  /*57090*/  LDL.LU R54, [R1+0x32c] ;  /* 0x00032c0001367983 */ /* 0x000f220000300800 */
[----:B0-----:R-:W-:-:S05]  /*570a0*/  IMAD.WIDE R192, R190, 0x2, R66 ;  /* 0x00000002bec07825 */ /* 0x001fca00078e0242 */
[----:B------:R0:W-:Y:S04]  /*570b0*/  @P5 STG.E.U16 desc[UR8][R192.64], R55 ;  /* 0x00000037c0005986 */ /* 0x0001e8000c101508 */
[----:B0-----:R-:W3:Y:S01]  /*570c0*/  LDL.LU R192, [R1+0x328] ;  /* 0x0003280001c07983 */ /* 0x001ee20000300800 */
[----:B------:R-:W-:-:S03]  /*570d0*/  LOP3.LUT R191, R191, 0xffffdfff, RZ, 0xc0, !PT ;  /* 0xffffdfffbfbf7812 */ /* 0x000fc600078ec0ff */
[----:B------:R-:W4:Y:S04]  /*570e0*/  LDL.LU R193, [R1+0x83c] ;  /* 0x00083c0001c17983 */ /* 0x000f280000300800 */
[----:B------:R-:W4:Y:S01]  /*570f0*/  LDL.LU R194, [R1+0x310] ;  /* 0x0003100001c27983 */ /* 0x000f220000300800 */
[----:B------:R-:W-:-:S03]  /*57100*/  LOP3.LUT P6, RZ, R188, 0x4000000, RZ, 0xc0, !PT ;  /* 0x04000000bcff7812 */ /* 0x000fc600078cc0ff */
[----:B------:R-:W4:Y:S01]  /*57110*/  LDL.LU R195, [R1+0x840] ;  /* 0x0008400001c37983 */ /* 0x000f220000300800 */
[C---:B------:R-:W-:Y:S02]  /*57120*/  LOP3.LUT P3, RZ, R188.reuse, 0x8000000, RZ, 0xc0, !PT ;  /* 0x08000000bcff7812 */ /* 0x040fe4000786c0ff */
[C---:B------:R-:W-:Y:S02]  /*57130*/  LOP3.LUT P4, RZ, R188.reuse, 0x10000000, RZ, 0xc0, !PT ;  /* 0x10000000bcff7812 */ /* 0x040fe4000788c0ff */
[C---:B------:R-:W-:Y:S02]  /*57140*/  LOP3.LUT P1, RZ, R188.reuse, 0x20000000, RZ, 0xc0, !PT ;  /* 0x20000000bcff7812 */ /* 0x040fe4000782c0ff */
[----:B------:R-:W-:Y:S02]  /*57150*/  LOP3.LUT P5, RZ, R188, 0x40000000, RZ, 0xc0, !PT ;  /* 0x40000000bcff7812 */ /* 0x000fe400078ac0ff */
[----:B------:R-:W-:Y:S02]  /*57160*/  PRMT R2, R55, 0x7632, R2 ;  /* 0x0000763237027816 */ /* 0x000fe40000000002 */
        /* <DEDUP_REMOVED lines=12> */
[----:B------:R-:W-:Y:S02]  /*57230*/  IMAD.WIDE R188, R190, 0x2, R64 ;  /* 0x00000002bebc7825 */ /* 0x000fe400078e0240 */
[----:B------:R-:W2:Y:S04]  /*57240*/  LDL.LU R190, [R1+0x300] ;  /* 0x0003000001be7983 */ /* 0x000ea80000300800 */
[----:B------:R0:W-:Y:S04]  /*57250*/  @P6 STG.E.U16 desc[UR8][R188.64], R2 ;  /* 0x00000002bc006986 */ /* 0x0001e8000c101508 */
[----:B------:R-:W2:Y:S01]  /*57260*/  LDL.LU R55, [R1+0x844] ;  /* 0x0008440001377983 */ /* 0x000ea20000300800 */
[----:B0-----:R-:W-:-:S05]  /*57270*/  IMAD.WIDE R188, R56, 0x2, R66 ;  /* 0x0000000238bc7825 */ /* 0x001fca00078e0242 */
[----:B---3--:R0:W-:Y:S01]  /*57280*/  @P3 STG.E.U16 desc[UR8][R188.64], R192 ;  /* 0x000000c0bc003986 */ /* 0x0081e2000c101508 */
[----:B------:R-:W-:Y:S01]  /*57290*/  PRMT R2, R192, 0x7632, R2 ;  /* 0x00007632c0027816 */ /* 0x000fe20000000002 */
[----:B0-----:R-:W-:Y:S02]  /*572a0*/  IMAD.WIDE R188, R56, 0x2, R64 ;  /* 0x0000000238bc7825 */ /* 0x001fe400078e0240 */
[----:B------:R-:W3:Y:S04]  /*572b0*/  LDL.LU R56, [R1+0x314] ;  /* 0x0003140001387983 */ /* 0x000ee80000300800 */
[----:B------:R0:W-:Y:S02]  /*572c0*/  @P4 STG.E.U16 desc[UR8][R188.64], R2 ;  /* 0x00000002bc004986 */ /* 0x0001e4000c101508 */
[----:B0-----:R-:W-:Y:S01]  /*572d0*/  IMAD.WIDE R188, R52, 0x2, R66 ;  /* 0x0000000234bc7825 */ /* 0x001fe200078e0242 */
[----:B------:R-:W-:-:S04]  /*572e0*/  PRMT R2, R57, 0x7632, R2 ;  /* 0x0000763239027816 */ /* 0x000fc80000000002 */
        /* <DEDUP_REMOVED lines=24> */
[C---:B------:R-:W-:Y:S02]  /*57470*/  LOP3.LUT P3, RZ, R59.reuse, 0x40, RZ, 0xc0, !PT ;  /* 0x000000403bff7812 */ /* 0x040fe4000786c0ff */
[----:B------:R-:W-:-:S09]  /*57480*/  LOP3.LUT P4, RZ, R59, 0x80, RZ, 0xc0, !PT ;  /* 0x000000803bff7812 */ /* 0x000fd2000788c0ff */
[----:B--2---:R0:W-:Y:S01]  /*57490*/  @P0 STG.E.U16 desc[UR8][R188.64], R190 ;  /* 0x000000bebc000986 */ /* 0x0041e2000c101508 */
[----:B------:R-:W-:Y:S01]  /*574a0*/  PRMT R2, R190, 0x7632, R2 ;  /* 0x00007632be027816 */ /* 0x000fe20000000002 */
[----:B0-----:R-:W-:-:S05]  /*574b0*/  IMAD.WIDE R188, R195, 0x2, R64 ;  /* 0x00000002c3bc7825 */ /* 0x001fca00078e0240 */
[----:B------:R0:W-:Y:S02]  /*574c0*/  @P2 STG.E.U16 desc[UR8][R188.64], R2 ;  /* 0x00000002bc002986 */ /* 0x0001e4000c101508 */
[----:B0-----:R-:W-:-:S05]  /*574d0*/  IMAD.WIDE R188, R55, 0x2, R66 ;  /* 0x0000000237bc7825 */ /* 0x001fca00078e0242 */
[----:B---3--:R0:W-:Y:S01]  /*574e0*/  @P6 STG.E.U16 desc[UR8][R188.64], R56 ;  /* 0x00000038bc006986 */ /* 0x0081e2000c101508 */
[----:B------:R-:W-:-:S03]  /*574f0*/  PRMT R2, R56, 0x7632, R2 ;  /* 0x0000763238027816 */ /* 0x000fc60000000002 */
[----:B0-----:R-:W2:Y:S04]  /*57500*/  LDL.LU R56, [R1+0x850] ;  /* 0x0008500001387983 */ /* 0x001ea80000300800 */
[----:B------:R-:W3:Y:S01]  /*57510*/  LDL.LU R193, [R1+0x308] ;  /* 0x0003080001c17983 */ /* 0x000ee20000300800 */
[----:B------:R-:W-:-:S03]  /*57520*/  IMAD.WIDE R188, R55, 0x2, R64 ;  /* 0x0000000237bc7825 */ /* 0x000fc600078e0240 */
[----:B------:R-:W3:Y:S04]  /*57530*/  LDL.LU R194, [R1+0x854] ;  /* 0x0008540001c27983 */ /* 0x000ee80000300800 */
[----:B------:R0:W-:Y:S02]  /*57540*/  @P3 STG.E.U16 desc[UR8][R188.64], R2 ;  /* 0x00000002bc003986 */ /* 0x0001e4000c101508 */
[----:B0-----:R-:W-:-:S05]  /*57550*/  IMAD.WIDE R188, R57, 0x2, R66 ;  /* 0x0000000239bc7825 */ /* 0x001fca00078e0242 */
        /* <DEDUP_REMOVED lines=15> */
[----:B------:R0:W-:Y:S01]  /*57650*/  @P5 STG.E.U16 desc[UR8][R188.64], R54 ;  /* 0x00000036bc005986 */ /* 0x0001e2000c101508 */
[----:B------:R-:W-:Y:S01]  /*57660*/  LOP3.LUT P4, RZ, R59, 0x1000, RZ, 0xc0, !PT ;  /* 0x000010003bff7812 */ /* 0x000fe2000788c0ff */
[----:B0-----:R-:W-:Y:S02]  /*57670*/  IMAD.WIDE R188, R53, 0x2, R64 ;  /* 0x0000000235bc7825 */ /* 0x001fe400078e0240 */
[----:B------:R-:W4:Y:S04]  /*57680*/  LDL.LU R53, [R1+0x860] ;  /* 0x0008600001357983 */ /* 0x000f280000300800 */
[----:B------:R2:W-:Y:S04]  /*57690*/  @P6 STG.E.U16 desc[UR8][R188.64], R2 ;  /* 0x00000002bc006986 */ /* 0x0005e8000c101508 */
[----:B------:R-:W4:Y:S01]  /*576a0*/  LDL.LU R54, [R1+0x2e0] ;  /* 0x0002e00001367983 */ /* 0x000f220000300800 */
[----:B------:R-:W-:-:S02]  /*576b0*/  LOP3.LUT P3, RZ, R59, 0x2000, RZ, 0xc0, !PT ;  /* 0x000020003bff7812 */ /* 0x000fc4000786c0ff */
[----:B------:R-:W-:Y:S01]  /*576c0*/  LOP3.LUT P0, RZ, R59, 0x80000, RZ, 0xc0, !PT ;  /* 0x000800003bff7812 */ /* 0x000fe2000780c0ff */
[----:B--2---:R-:W-:-:S05]  /*576d0*/  IMAD.WIDE R188, R56, 0x2, R66 ;  /* 0x0000000238bc7825 */ /* 0x004fca00078e0242 */
[----:B---3--:R0:W-:Y:S01]  /*576e0*/  @P2 STG.E.U16 desc[UR8][R188.64], R193 ;  /* 0x000000c1bc002986 */ /* 0x0081e2000c101508 */
[----:B------:R-:W-:Y:S01]  /*576f0*/  PRMT R2, R193, 0x7632, R2 ;  /* 0x00007632c1027816 */ /* 0x000fe20000000002 */
[----:B0-----:R-:W-:Y:S02]  /*57700*/  IMAD.WIDE R188, R56, 0x2, R64 ;  /* 0x0000000238bc7825 */ /* 0x001fe400078e0240 */
[----:B------:R-:W2:Y:S04]  /*57710*/  LDL.LU R56, [R1+0x864] ;  /* 0x0008640001387983 */ /* 0x000ea80000300800 */
[----:B------:R0:W-:Y:S02]  /*57720*/  @P4 STG.E.U16 desc[UR8][R188.64], R2 ;  /* 0x00000002bc004986 */ /* 0x0001e4000c101508 */
[----:B0-----:R-:W-:-:S05]  /*57730*/  IMAD.WIDE R188, R194, 0x2, R66 ;  /* 0x00000002c2bc7825 */ /* 0x001fca00078e0242 */
[----:B------:R0:W-:Y:S01]  /*57740*/  @P3 STG.E.U16 desc[UR8][R188.64], R57 ;  /* 0x00000039bc003986 */ /* 0x0001e2000c101508 */
        /* <DEDUP_REMOVED lines=38> */
[----:B------:R0:W-:Y:S01]  /*579b0*/  @P0 STG.E.U16 desc[UR8][R188.64], R54 ;  /* 0x00000036bc000986 */ /* 0x0001e2000c101508 */
[----:B------:R-:W-:Y:S01]  /*579c0*/  LOP3.LUT P2, RZ, R59, 0x400000, RZ, 0xc0, !PT ;  /* 0x004000003bff7812 */ /* 0x000fe2000784c0ff */
[----:B0-----:R-:W-:-:S05]  /*579d0*/  IMAD.WIDE R188, R53, 0x2, R64 ;  /* 0x0000000235bc7825 */ /* 0x001fca00078e0240 */
[----:B------:R0:W-:Y:S01]  /*579e0*/  @P1 STG.E.U16 desc[UR8][R188.64], R2 ;  /* 0x00000002bc001986 */ /* 0x0001e2000c101508 */
[----:B------:R-:W-:Y:S02]  /*579f0*/  LOP3.LUT P4, RZ, R59, 0x800000, RZ, 0xc0, !PT ;  /* 0x008000003bff7812 */ /* 0x000fe4000788c0ff */
[----:B0-----:R-:W-:Y:S01]  /*57a00*/  PRMT R2, R58, 0x7632, R2 ;  /* 0x000076323a027816 */ /* 0x001fe20000000002 */
[----:B--2---:R-:W-:-:S05]  /*57a10*/  IMAD.WIDE R188, R56, 0x2, R66 ;  /* 0x0000000238bc7825 */ /* 0x004fca00078e0242 */
[----:B------:R0:W-:Y:S02]  /*57a20*/  @P6 STG.E.U16 desc[UR8][R188.64], R58 ;  /* 0x0000003abc006986 */ /* 0x0001e4000c101508 */
[----:B0-----:R-:W-:Y:S02]  /*57a30*/  IMAD.WIDE R188, R56, 0x2, R64 ;  /* 0x0000000238bc7825 */ /* 0x001fe400078e0240 */
[----:B------:R-:W2:Y:S04]  /*57a40*/  LDL.LU R58, [R1+0x1bd0] ;  /* 0x001bd000013a7983 */ /* 0x000ea80000300800 */
[----:B------:R-:W4:Y:S04]  /*57a50*/  LDL.LU R56, [R1+0x870] ;  /* 0x0008700001387983 */ /* 0x000f280000300800 */
[----:B------:R-:W2:Y:S04]  /*57a60*/  LDL.LU R54, [R1+0x2e8] ;  /* 0x0002e80001367983 */ /* 0x000ea80000300800 */
[----:B------:R3:W-:Y:S04]  /*57a70*/  @P2 STG.E.U16 desc[UR8][R188.64], R2 ;  /* 0x00000002bc002986 */ /* 0x0007e8000c101508 */
[----:B------:R-:W2:Y:S01]  /*57a80*/  LDL.LU R190, [R1+0x874] ;  /* 0x0008740001be7983 */ /* 0x000ea20000300800 */
[----:B---3--:R-:W-:-:S05]  /*57a90*/  IMAD.WIDE R188, R57, 0x2, R66 ;  /* 0x0000000239bc7825 */ /* 0x008fca00078e0242 */
[----:B------:R0:W-:Y:S02]  /*57aa0*/  @P4 STG.E.U16 desc[UR8][R188.64], R194 ;  /* 0x000000c2bc004986 */ /* 0x0001e4000c101508 */
[----:B0-----:R-:W-:Y:S02]  /*57ab0*/  IMAD.WIDE R188, R57, 0x2, R64 ;  /* 0x0000000239bc7825 */ /* 0x001fe400078e0240 */
[----:B------:R-:W3:Y:S04]  /*57ac0*/  LDL.LU R57, [R1+0x2fc] ;  /* 0x0002fc0001397983 */ /* 0x000ee80000300800 */
[----:B------:R-:W3:Y:S04]  /*57ad0*/  LDL.LU R52, [R1+0x878] ;  /* 0x0008780001347983 */ /* 0x000ee80000300800 */
[----:B------:R-:W3:Y:S04]  /*57ae0*/  LDL.LU R53, [R1+0x2ec] ;  /* 0x0002ec0001357983 */ /* 0x000ee80000300800 */
[----:B------:R-:W3:Y:S01]  /*57af0*/  LDL.LU R192, [R1+0x87c] ;  /* 0x00087c0001c07983 */ /* 0x000ee20000300800 */
[----:B------:R-:W-:-:S03]  /*57b00*/  LOP3.LUT P3, RZ, R59, 0x1000000, RZ, 0xc0, !PT ;  /* 0x010000003bff7812 */ /* 0x000fc6000786c0ff */
[----:B------:R-:W3:Y:S01]  /*57b10*/  LDL.LU R193, [R1+0x2d0] ;  /* 0x0002d00001c17983 */ /* 0x000ee20000300800 */
[C---:B------:R-:W-:Y:S02]  /*57b20*/  LOP3.LUT P5, RZ, R59.reuse, 0x2000000, RZ, 0xc0, !PT ;  /* 0x020000003bff7812 */ /* 0x040fe400078ac0ff */
[----:B------:R-:W-:Y:S02]  /*57b30*/  PRMT R2, R194, 0x7632, R2 ;  /* 0x00007632c2027816 */ /* 0x000fe40000000002 */
[C---:B------:R-:W-:Y:S01]  /*57b40*/  LOP3.LUT P6, RZ, R59.reuse, 0x4000000, RZ, 0xc0, !PT ;  /* 0x040000003bff7812 */ /* 0x040fe200078cc0ff */
[----:B------:R-:W3:Y:S04]  /*57b50*/  LDL.LU R194, [R1+0x880] ;  /* 0x0008800001c27983 */ /* 0x000ee80000300800 */
[----:B------:R0:W-:Y:S01]  /*57b60*/  @P3 STG.E.U16 desc[UR8][R188.64], R2 ;  /* 0x00000002bc003986 */ /* 0x0001e2000c101508 */
[----:B------:R-:W-:-:S02]  /*57b70*/  LOP3.LUT P1, RZ, R59, 0x8000000, RZ, 0xc0, !PT ;  /* 0x080000003bff7812 */ /* 0x000fc4000782c0ff */
        /* <DEDUP_REMOVED lines=9> */
[----:B----4-:R-:W-:Y:S01]  /*57c10*/  IMAD.WIDE R188, R56, 0x2, R66 ;  /* 0x0000000238bc7825 */ /* 0x010fe200078e0242 */
[----:B--2---:R-:W-:-:S04]  /*57c20*/  PRMT R2, R54, 0x7632, R2 ;  /* 0x0000763236027816 */ /* 0x004fc80000000002 */
[----:B------:R0:W-:Y:S02]  /*57c30*/  @P1 STG.E.U16 desc[UR8][R188.64], R54 ;  /* 0x00000036bc001986 */ /* 0x0001e4000c101508 */
[----:B0-----:R-:W-:Y:S02]  /*57c40*/  IMAD.WIDE R188, R56, 0x2, R64 ;  /* 0x0000000238bc7825 */ /* 0x001fe400078e0240 */
[----:B------:R-:W2:Y:S04]  /*57c50*/  LDL.LU R56, [R1+0x2d4] ;  /* 0x0002d40001387983 */ /* 0x000ea80000300800 */
[----:B------:R0:W-:Y:S04]  /*57c60*/  @P4 STG.E.U16 desc[UR8][R188.64], R2 ;  /* 0x00000002bc004986 */ /* 0x0001e8000c101508 */
[----:B------:R-:W4:Y:S01]  /*57c70*/  LDL.LU R54, [R1+0x1bcc] ;  /* 0x001bcc0001367983 */ /* 0x000f220000300800 */
[----:B0-----:R-:W-:Y:S01]  /*57c80*/  IMAD.WIDE R188, R190, 0x2, R66 ;  /* 0x00000002bebc7825 */ /* 0x001fe200078e0242 */
[----:B---3--:R-:W-:-:S04]  /*57c90*/  PRMT R2, R57, 0x7632, R2 ;  /* 0x0000763239027816 */ /* 0x008fc80000000002 */
[----:B------:R0:W-:Y:S04]  /*57ca0*/  @P2 STG.E.U16 desc[UR8][R188.64], R57 ;  /* 0x00000039bc002986 */ /* 0x0001e8000c101508 */
[----:B0-----:R-:W3:Y:S01]  /*57cb0*/  LDL.LU R57, [R1+0x888] ;  /* 0x0008880001397983 */ /* 0x001ee20000300800 */
[----:B------:R-:W-:-:S03]  /*57cc0*/  IMAD.WIDE R188, R190, 0x2, R64 ;  /* 0x00000002bebc7825 */ /* 0x000fc600078e0240 */
[----:B------:R-:W4:Y:S01]  /*57cd0*/  LDL.LU R190, [R1+0x2c4] ;  /* 0x0002c40001be7983 */ /* 0x000f220000300800 */
[----:B------:R-:W-:Y:S02]  /*57ce0*/  LOP3.LUT P0, RZ, R58, 0x8, RZ, 0xc0, !PT ;  /* 0x000000083aff7812 */ /* 0x000fe4000780c0ff */
[----:B------:R-:W-:-:S11]  /*57cf0*/  LOP3.LUT R191, R191, 0xffffffdf, RZ, 0xc0, !PT ;  /* 0xffffffdfbfbf7812 */ /* 0x000fd600078ec0ff */
        /* <DEDUP_REMOVED lines=16> */
[C---:B------:R-:W-:Y:S01]  /*57e00*/  LOP3.LUT P0, RZ, R191.reuse, 0x100, RZ, 0xc0, !PT ;  /* 0x00000100bfff7812 */ /* 0x040fe2000780c0ff */
        /* <DEDUP_REMOVED lines=16> */
[----:B------:R0:W-:Y:S01]  /*57f10*/  @P0 STG.E.U16 desc[UR8][R188.64], R195 ;  /* 0x000000c3bc000986 */ /* 0x0001e2000c101508 */
[----:B------:R-:W-:Y:S01]  /*57f20*/  LOP3.LUT P1, RZ, R58, 0x40, RZ, 0xc0, !PT ;  /* 0x000000403aff7812 */ /* 0x000fe2000782c0ff */
[----:B0-----:R-:W-:-:S05]  /*57f30*/  IMAD.WIDE R188, R194, 0x2, R64 ;  /* 0x00000002c2bc7825 */ /* 0x001fca00078e0240 */
[----:B------:R0:W-:Y:S01]  /*57f40*/  @P3 STG.E.U16 desc[UR8][R188.64], R2 ;  /* 0x00000002bc003986 */ /* 0x0001e2000c101508 */
[----:B------:R-:W-:Y:S01]  /*57f50*/  LOP3.LUT P4, RZ, R58, 0x80, RZ, 0xc0, !PT ;  /* 0x000000803aff7812 */ /* 0x000fe2000788c0ff */
[----:B0-----:R-:W-:-:S05]  /*57f60*/  IMAD.WIDE R188, R55, 0x2, R66 ;  /* 0x0000000237bc7825 */ /* 0x001fca00078e0242 */
[----:B--2---:R0:W-:Y:S01]  /*57f70*/  @P6 STG.E.U16 desc[UR8][R188.64], R56 ;  /* 0x00000038bc006986 */ /* 0x0041e2000c101508 */
[----:B------:R-:W-:Y:S01]  /*57f80*/  PRMT R2, R56, 0x7632, R2 ;  /* 0x0000763238027816 */ /* 0x000fe20000000002 */
[----:B0-----:R-:W-:Y:S02]  /*57f90*/  IMAD.WIDE R188, R55, 0x2, R64 ;  /* 0x0000000237bc7825 */ /* 0x001fe400078e0240 */
[----:B------:R-:W2:Y:S04]  /*57fa0*/  LDL.LU R56, [R1+0x890] ;  /* 0x0008900001387983 */ /* 0x000ea80000300800 */
[----:B------:R3:W-:Y:S02]  /*57fb0*/  @P1 STG.E.U16 desc[UR8][R188.64], R2 ;  /* 0x00000002bc001986 */ /* 0x0007e4000c101508 */
[----:B---3--:R-:W-:-:S05]  /*57fc0*/  IMAD.WIDE R188, R57, 0x2, R66 ;  /* 0x0000000239bc7825 */ /* 0x008fca00078e0242 */
[----:B----4-:R0:W-:Y:S02]  /*57fd0*/  @P4 STG.E.U16 desc[UR8][R188.64], R190 ;  /* 0x000000bebc004986 */ /* 0x0101e4000c101508 */
[----:B0-----:R-:W-:Y:S02]  /*57fe0*/  IMAD.WIDE R188, R57, 0x2, R64 ;  /* 0x0000000239bc7825 */ /* 0x001fe400078e0240 */
[----:B------:R-:W3:Y:S04]  /*57ff0*/  LDL.LU R57, [R1+0x2c8] ;  /* 0x0002c80001397983 */ /* 0x000ee80000300800 */
[----:B------:R-:W4:Y:S04]  /*58000*/  LDL.LU R192, [R1+0x894] ;  /* 0x0008940001c07983 */ /* 0x000f280000300800 */
        /* <DEDUP_REMOVED lines=11> */
[----:B0-----:R-:W-:-:S05]  /*580c0*/  IMAD.WIDE R188, R52, 0x2, R66 ;  /* 0x0000000234bc7825 */ /* 0x001fca00078e0242 */
[----:B------:R0:W-:Y:S01]  /*580d0*/  @P5 STG.E.U16 desc[UR8][R188.64], R53 ;  /* 0x00000035bc005986 */ /* 0x0001e2000c101508 */
[----:B------:R-:W-:Y:S01]  /*580e0*/  PRMT R2, R53, 0x7632, R2 ;  /* 0x0000763235027816 */ /* 0x000fe20000000002 */
        /* <DEDUP_REMOVED lines=11> */
[----:B------:R-:W3:Y:S04]  /*581a0*/  LDL.LU R57, [R1+0x1bc8] ;  /* 0x001bc80001397983 */ /* 0x000ee80000300800 */
[----:B------:R4:W-:Y:S02]  /*581b0*/  @P4 STG.E.U16 desc[UR8][R188.64], R2 ;  /* 0x00000002bc004986 */ /* 0x0009e4000c101508 */
[----:B----4-:R-:W-:Y:S01]  /*581c0*/  IMAD.WIDE R188, R192, 0x2, R66 ;  /* 0x00000002c0bc7825 */ /* 0x010fe200078e0242 */
[----:B------:R-:W-:-:S04]  /*581d0*/  PRMT R2, R55, 0x7632, R2 ;  /* 0x0000763237027816 */ /* 0x000fc80000000002 */
[----:B------:R0:W-:Y:S04]  /*581e0*/  @P1 STG.E.U16 desc[UR8][R188.64], R55 ;  /* 0x00000037bc001986 */ /* 0x0001e8000c101508 */
[----:B0-----:R-:W4:Y:S01]  /*581f0*/  LDL.LU R55, [R1+0x8a8] ;  /* 0x0008a80001377983 */ /* 0x001f220000300800 */
        /* <DEDUP_REMOVED lines=8> */
[C---:B------:R-:W-:Y:S02]  /*58280*/  LOP3.LUT P0, RZ, R58.reuse, 0x20000, RZ, 0xc0, !PT ;  /* 0x000200003aff7812 */ /* 0x040fe4000780c0ff */
        /* <DEDUP_REMOVED lines=29> */
[----:B0-----:R-:W-:Y:S02]  /*58460*/  IMAD.WIDE R188, R52, 0x2, R64 ;  /* 0x0000000234bc7825 */ /* 0x001fe400078e0240 */
[----:B------:R-:W4:Y:S04]  /*58470*/  LDL.LU R53, [R1+0x8b0] ;  /* 0x0008b00001357983 */ /* 0x000f280000300800 */
[----:B------:R2:W-:Y:S01]  /*58480*/  @P2 STG.E.U16 desc[UR8][R188.64], R2 ;  /* 0x00000002bc002986 */ /* 0x0005e2000c101508 */
[C---:B------:R-:W-:Y:S02]  /*58490*/  LOP3.LUT P3, RZ, R58.reuse, 0x400000, RZ, 0xc0, !PT ;  /* 0x004000003aff7812 */ /* 0x040fe4000786c0ff */
[----:B------:R-:W-:Y:S01]  /*584a0*/  LOP3.LUT P4, RZ, R58, 0x800000, RZ, 0xc0, !PT ;  /* 0x008000003aff7812 */ /* 0x000fe2000788c0ff */
[----:B--2---:R-:W-:-:S05]  /*584b0*/  IMAD.WIDE R188, R56, 0x2, R66 ;  /* 0x0000000238bc7825 */ /* 0x004fca00078e0242 */
[----:B---3--:R0:W-:Y:S01]  /*584c0*/  @P6 STG.E.U16 desc[UR8][R188.64], R57 ;  /* 0x00000039bc006986 */ /* 0x0081e2000c101508 */
[----:B------:R-:W-:Y:S01]  /*584d0*/  PRMT R2, R57, 0x7632, R2 ;  /* 0x0000763239027816 */ /* 0x000fe20000000002 */
[----:B0-----:R-:W-:Y:S02]  /*584e0*/  IMAD.WIDE R188, R56, 0x2, R64 ;  /* 0x0000000238bc7825 */ /* 0x001fe400078e0240 */
[----:B------:R-:W2:Y:S04]  /*584f0*/  LDL.LU R56, [R1+0x2a8] ;  /* 0x0002a80001387983 */ /* 0x000ea80000300800 */
[----:B------:R-:W3:Y:S04]  /*58500*/  LDL.LU R57, [R1+0x1bc4] ;  /* 0x001bc40001397983 */ /* 0x000ee80000300800 */
[----:B------:R4:W-:Y:S04]  /*58510*/  @P3 STG.E.U16 desc[UR8][R188.64], R2 ;  /* 0x00000002bc003986 */ /* 0x0009e8000c101508 */
[----:B------:R-:W2:Y:S01]  /*58520*/  LDL.LU R195, [R1+0x8b4] ;  /* 0x0008b40001c37983 */ /* 0x000ea20000300800 */
[----:B----4-:R-:W-:-:S05]  /*58530*/  IMAD.WIDE R188, R55, 0x2, R66 ;  /* 0x0000000237bc7825 */ /* 0x010fca00078e0242 */
[----:B------:R0:W-:Y:S02]  /*58540*/  @P4 STG.E.U16 desc[UR8][R188.64], R192 ;  /* 0x000000c0bc004986 */ /* 0x0001e4000c101508 */
[----:B0-----:R-:W-:Y:S02]  /*58550*/  IMAD.WIDE R188, R55, 0x2, R64 ;  /* 0x0000000237bc7825 */ /* 0x001fe400078e0240 */
[----:B------:R-:W4:Y:S04]  /*58560*/  LDL.LU R55, [R1+0x2bc] ;  /* 0x0002bc0001377983 */ /* 0x000f280000300800 */
[----:B------:R-:W4:Y:S04]  /*58570*/  LDL.LU R190, [R1+0x8b8] ;  /* 0x0008b80001be7983 */ /* 0x000f280000300800 */
[----:B------:R-:W4:Y:S01]  /*58580*/  LDL.LU R52, [R1+0x2ac] ;  /* 0x0002ac0001347983 */ /* 0x000f220000300800 */
[----:B------:R-:W-:-:S02]  /*58590*/  LOP3.LUT R59, R59, 0xdfffffff, RZ, 0xc0, !PT ;  /* 0xdfffffff3b3b7812 */ /* 0x000fc400078ec0ff */
[C---:B------:R-:W-:Y:S02]  /*585a0*/  LOP3.LUT P1, RZ, R58.reuse, 0x1000000, RZ, 0xc0, !PT ;  /* 0x010000003aff7812 */ /* 0x040fe4000782c0ff */
[----:B------:R-:W-:Y:S02]  /*585b0*/  LOP3.LUT P5, RZ, R58, 0x2000000, RZ, 0xc0, !PT ;  /* 0x020000003aff7812 */ /* 0x000fe400078ac0ff */
[----:B------:R-:W-:Y:S02]  /*585c0*/  PRMT R2, R192, 0x7632, R2 ;  /* 0x00007632c0027816 */ /* 0x000fe40000000002 */
[C---:B------:R-:W-:Y:S02]  /*585d0*/  LOP3.LUT P6, RZ, R58.reuse, 0x4000000, RZ, 0xc0, !PT ;  /* 0x040000003aff7812 */ /* 0x040fe400078cc0ff */
[----:B------:R-:W-:-:S05]  /*585e0*/  LOP3.LUT P2, RZ, R58, 0x8000000, RZ, 0xc0, !PT ;  /* 0x080000003aff7812 */ /* 0x000fca000784c0ff */
[----:B------:R0:W-:Y:S01]  /*585f0*/  @P1 STG.E.U16 desc[UR8][R188.64], R2 ;  /* 0x00000002bc001986 */ /* 0x0001e2000c101508 */
[C---:B------:R-:W-:Y:S02]  /*58600*/  LOP3.LUT P4, RZ, R58.reuse, 0x10000000, RZ, 0xc0, !PT ;  /* 0x100000003aff7812 */ /* 0x040fe4000788c0ff */
[----:B------:R-:W-:Y:S02]  /*58610*/  LOP3.LUT P3, RZ, R58, 0x20000000, RZ, 0xc0, !PT ;  /* 0x200000003aff7812 */ /* 0x000fe4000786c0ff */
[----:B------:R-:W-:Y:S01]  /*58620*/  LOP3.LUT R191, R191, 0xfffffffe, RZ, 0xc0, !PT ;  /* 0xfffffffebfbf7812 */ /* 0x000fe200078ec0ff */
[----:B0-----:R-:W-:-:S05]  /*58630*/  IMAD.WIDE R188, R193, 0x2, R66 ;  /* 0x00000002c1bc7825 */ /* 0x001fca00078e0242 */
[----:B------:R0:W-:Y:S01]  /*58640*/  @P5 STG.E.U16 desc[UR8][R188.64], R194 ;  /* 0x000000c2bc005986 */ /* 0x0001e2000c101508 */
[----:B------:R-:W-:Y:S01]  /*58650*/  PRMT R2, R194, 0x7632, R2 ;  /* 0x00007632c2027816 */ /* 0x000fe20000000002 */
[----:B0-----:R-:W-:-:S05]  /*58660*/  IMAD.WIDE R188, R193, 0x2, R64 ;  /* 0x00000002c1bc7825 */ /* 0x001fca00078e0240 */
[----:B------:R0:W-:Y:S01]  /*58670*/  @P6 STG.E.U16 desc[UR8][R188.64], R2 ;  /* 0x00000002bc006986 */ /* 0x0001e2000c101508 */
[----:B------:R-:W-:Y:S01]  /*58680*/  LOP3.LUT P5, RZ, R58, 0x40000000, RZ, 0xc0, !PT ;  /* 0x400000003aff7812 */ /* 0x000fe200078ac0ff */
[----:B0-----:R-:W-:Y:S01]  /*58690*/  IMAD.WIDE R188, R53, 0x2, R66 ;  /* 0x0000000235bc7825 */ /* 0x001fe200078e0242 */
[----:B---3--:R-:W-:-:S13]  /*586a0*/  LOP3.LUT P0, RZ, R57, 0x8, RZ, 0xc0, !PT ;  /* 0x0000000839ff7812 */ /* 0x008fda000780c0ff */
[----:B------:R-:W-:Y:S02]  /*586b0*/  @P0 LOP3.LUT R59, R59, 0x20000000, RZ, 0xfc, !PT ;  /* 0x200000003b3b0812 */ /* 0x000fe400078efcff */
[----:B------:R-:W-:Y:S02]  /*586c0*/  LOP3.LUT P0, RZ, R57, 0x4, RZ, 0xc0, !PT ;  /* 0x0000000439ff7812 */ /* 0x000fe4000780c0ff */
[----:B------:R-:W-:-:S11]  /*586d0*/  LOP3.LUT R59, R59, 0xbfffffff, RZ, 0xc0, !PT ;  /* 0xbfffffff3b3b7812 */ /* 0x000fd600078ec0ff */
[----:B------:R-:W-:Y:S02]  /*586e0*/  @P0 LOP3.LUT R59, R59, 0x40000000, RZ, 0xfc, !PT ;  /* 0x400000003b3b0812 */ /* 0x000fe400078efcff */
[----:B------:R-:W-:Y:S02]  /*586f0*/  LOP3.LUT P0, RZ, R57, 0x2, RZ, 0xc0, !PT ;  /* 0x0000000239ff7812 */ /* 0x000fe4000780c0ff */
[----:B------:R-:W-:Y:S01]  /*58700*/  LOP3.LUT R59, R59, 0x7fffffff, RZ, 0xc0, !PT ;  /* 0x7fffffff3b3b7812 */ /* 0x000fe200078ec0ff */
[----:B--2---:R0:W-:Y:S01]  /*58710*/  @P2 STG.E.U16 desc[UR8][R188.64], R56 ;  /* 0x00000038bc002986 */ /* 0x0041e2000c101508 */
[----:B------:R-:W-:-:S09]  /*58720*/  PRMT R2, R56, 0x7632, R2 ;  /* 0x0000763238027816 */ /* 0x000fd20000000002 */
[----:B------:R-:W-:Y:S02]  /*58730*/  @P0 LOP3.LUT R59, R59, 0x80000000, RZ, 0xfc, !PT ;  /* 0x800000003b3b0812 */ /* 0x000fe400078efcff */
[----:B------:R-:W-:Y:S01]  /*58740*/  LOP3.LUT P0, RZ, R57, 0x1, RZ, 0xc0, !PT ;  /* 0x0000000139ff7812 */ /* 0x000fe2000780c0ff */
[----:B0-----:R-:W-:-:S05]  /*58750*/  IMAD.WIDE R188, R53, 0x2, R64 ;  /* 0x0000000235bc7825 */ /* 0x001fca00078e0240 */
[----:B------:R0:W-:Y:S07]  /*58760*/  @P4 STG.E.U16 desc[UR8][R188.64], R2 ;  /* 0x00000002bc004986 */ /* 0x0001ee000c101508 */
[----:B------:R-:W-:Y:S01]  /*58770*/  @P0 LOP3.LUT R191, R191, 0x1, RZ, 0xfc, !PT ;  /* 0x00000001bfbf0812 */ /* 0x000fe200078efcff */
[----:B0-----:R-:W-:Y:S01]  /*58780*/  IMAD.WIDE R188, R195, 0x2, R66 ;  /* 0x00000002c3bc7825 */ /* 0x001fe200078e0242 */
[----:B------:R-:W-:Y:S02]  /*58790*/  LOP3.LUT P0, RZ, R58, 0x80000000, RZ, 0xc0, !PT ;  /* 0x800000003aff7812 */ /* 0x000fe4000780c0ff */
[----:B----4-:R-:W-:Y:S01]  /*587a0*/  PRMT R2, R55, 0x7632, R2 ;  /* 0x0000763237027816 */ /* 0x010fe20000000002 */
[----:B------:R-:W2:Y:S04]  /*587b0*/  LDL.LU R58, [R1+0x290] ;  /* 0x00029000013a7983 */ /* 0x000ea80000300800 */
[----:B------:R0:W-:Y:S04]  /*587c0*/  @P3 STG.E.U16 desc[UR8][R188.64], R55 ;  /* 0x00000037bc003986 */ /* 0x0001e8000c101508 */
[----:B------:R-:W3:Y:S04]  /*587d0*/  LDL.LU R192, [R1+0x8c0] ;  /* 0x0008c00001c07983 */ /* 0x000ee80000300800 */
[----:B------:R-:W4:Y:S01]  /*587e0*/  LDL.LU R193, [R1+0x280] ;  /* 0x0002800001c17983 */ /* 0x000f220000300800 */
[----:B0-----:R-:W-:-:S03]  /*587f0*/  IMAD.WIDE R188, R195, 0x2, R64 ;  /* 0x00000002c3bc7825 */ /* 0x001fc600078e0240 */
[----:B------:R-:W4:Y:S04]  /*58800*/  LDL.LU R194, [R1+0x8c4] ;  /* 0x0008c40001c27983 */ /* 0x000f280000300800 */
[----:B------:R0:W-:Y:S04]  /*58810*/  @P5 STG.E.U16 desc[UR8][R188.64], R2 ;  /* 0x00000002bc005986 */ /* 0x0001e8000c101508 */
[----:B------:R-:W4:Y:S04]  /*58820*/  LDL.LU R53, [R1+0x294] ;  /* 0x0002940001357983 */ /* 0x000f280000300800 */
[----:B------:R-:W4:Y:S01]  /*58830*/  LDL.LU R56, [R1+0x1bc0] ;  /* 0x001bc00001387983 */ /* 0x000f220000300800 */
[----:B0-----:R-:W-:-:S03]  /*58840*/  IMAD.WIDE R188, R190, 0x2, R66 ;  /* 0x00000002bebc7825 */ /* 0x001fc600078e0242 */
[----:B------:R-:W4:Y:S04]  /*58850*/  LDL.LU R55, [R1+0x8c8] ;  /* 0x0008c80001377983 */ /* 0x000f280000300800 */
[----:B------:R0:W-:Y:S01]  /*58860*/  @P0 STG.E.U16 desc[UR8][R188.64], R52 ;  /* 0x00000034bc000986 */ /* 0x0001e2000c101508 */
[----:B------:R-:W-:-:S03]  /*58870*/  LOP3.LUT P0, RZ, R191, 0x1, RZ, 0xc0, !PT ;  /* 0x00000001bfff7812 */ /* 0x000fc6000780c0ff */
[----:B------:R-:W4:Y:S04]  /*58880*/  LDL.LU R195, [R1+0x284] ;  /* 0x0002840001c37983 */ /* 0x000f280000300800 */
[----:B------:R-:W3:Y:S01]  /*58890*/  LDL.LU R191, [R1+0x8bc] ;  /* 0x0008bc0001bf7983 */ /* 0x000ee20000300800 */
[----:B------:R-:W-:Y:S01]  /*588a0*/  PRMT R2, R52, 0x7632, R2 ;  /* 0x0000763234027816 */ /* 0x000fe20000000002 */
[----:B0-----:R-:W-:Y:S01]  /*588b0*/  IMAD.WIDE R188, R190, 0x2, R64 ;  /* 0x00000002bebc7825 */ /* 0x001fe200078e0240 */
[----:B------:R-:W-:Y:S01]  /*588c0*/  LOP3.LUT P1, RZ, R57, 0x10, RZ, 0xc0, !PT ;  /* 0x0000001039ff7812 */ /* 0x000fe2000782c0ff */
[----:B------:R-:W4:Y:S04]  /*588d0*/  LDL.LU R190, [R1+0x8cc] ;  /* 0x0008cc0001be7983 */ /* 0x000f280000300800 */
[----:B------:R2:W-:Y:S01]  /*588e0*/  @P0 STG.E.U16 desc[UR8][R188.64], R2 ;  /* 0x00000002bc000986 */ /* 0x0005e2000c101508 */
[----:B------:R-:W-:-:S02]  /*588f0*/  LOP3.LUT P0, RZ, R59, 0x80000000, RZ, 0xc0, !PT ;  /* 0x800000003bff7812 */ /* 0x000fc4000780c0ff */
[C---:B------:R-:W-:Y:S01]  /*58900*/  LOP3.LUT P6, RZ, R57.reuse, 0x20, RZ, 0xc0, !PT ;  /* 0x0000002039ff7812 */ /* 0x040fe200078cc0ff */
[----:B------:R-:W4:Y:S01]  /*58910*/  LDL.LU R52, [R1+0x298] ;  /* 0x0002980001347983 */ /* 0x000f220000300800 */
[C---:B------:R-:W-:Y:S02]  /*58920*/  LOP3.LUT P2, RZ, R57.reuse, 0x40, RZ, 0xc0, !PT ;  /* 0x0000004039ff7812 */ /* 0x040fe4000784c0ff */
[----:B------:R-:W-:Y:S02]  /*58930*/  LOP3.LUT P4, RZ, R57, 0x80, RZ, 0xc0, !PT ;  /* 0x0000008039ff7812 */ /* 0x000fe4000788c0ff */
[----:B--2---:R-:W-:Y:S01]  /*58940*/  PRMT R2, R58, 0x7632, R2 ;  /* 0x000076323a027816 */ /* 0x004fe20000000002 */
[----:B---3--:R-:W-:-:S05]  /*58950*/  IMAD.WIDE R188, R191, 0x2, R66 ;  /* 0x00000002bfbc7825 */ /* 0x008fca00078e0242 */
[----:B------:R0:W-:Y:S01]  /*58960*/  @P0 STG.E.U16 desc[UR8][R188.64], R58 ;  /* 0x0000003abc000986 */ /* 0x0001e2000c101508 */
[----:B------:R-:W-:Y:S01]  /*58970*/  LOP3.LUT P0, RZ, R59, 0x40000000, RZ, 0xc0, !PT ;  /* 0x400000003bff7812 */ /* 0x000fe2000780c0ff */
[----:B0-----:R-:W-:-:S12]  /*58980*/  IMAD.WIDE R188, R191, 0x2, R64 ;  /* 0x00000002bfbc7825 */ /* 0x001fd800078e0240 */
[----:B------:R0:W-:Y:S01]  /*58990*/  @P0 STG.E.U16 desc[UR8][R188.64], R2 ;  /* 0x00000002bc000986 */ /* 0x0001e2000c101508 */
[----:B------:R-:W-:Y:S01]  /*589a0*/  LOP3.LUT P0, RZ, R59, 0x20000000, RZ, 0xc0, !PT ;  /* 0x200000003bff7812 */ /* 0x000fe2000780c0ff */
[----:B0-----:R-:W-:Y:S01]  /*589b0*/  IMAD.WIDE R188, R192, 0x2, R66 ;  /* 0x00000002c0bc7825 */ /* 0x001fe200078e0242 */
[----:B----4-:R-:W-:-:S11]  /*589c0*/  PRMT R2, R193, 0x7632, R2 ;  /* 0x00007632c1027816 */ /* 0x010fd60000000002 */
[----:B------:R0:W-:Y:S02]  /*589d0*/  @P0 STG.E.U16 desc[UR8][R188.64], R193 ;  /* 0x000000c1bc000986 */ /* 0x0001e4000c101508 */
[----:B0-----:R-:W-:-:S05]  /*589e0*/  IMAD.WIDE R188, R192, 0x2, R64 ;  /* 0x00000002c0bc7825 */ /* 0x001fca00078e0240 */
[----:B------:R0:W-:Y:S02]  /*589f0*/  @P1 STG.E.U16 desc[UR8][R188.64], R2 ;  /* 0x00000002bc001986 */ /* 0x0001e4000c101508 */
[----:B0-----:R-:W-:Y:S01]  /*58a00*/  IMAD.WIDE R188, R194, 0x2, R66 ;  /* 0x00000002c2bc7825 */ /* 0x001fe200078e0242 */
[----:B------:R-:W-:-:S04]  /*58a10*/  PRMT R2, R53, 0x7632, R2 ;  /* 0x0000763235027816 */ /* 0x000fc80000000002 */
        /* <DEDUP_REMOVED lines=297> */
[----:B0-----:R-:W-:Y:S01]  /*59cb0*/  IMAD.WIDE R56, R52, 0x2, R66 ;  /* 0x0000000234387825 */ /* 0x001fe200078e0242 */
[----:B---3--:R-:W-:-:S04]  /*59cc0*/  PRMT R2, R188, 0x7632, R2 ;  /* 0x00007632bc027816 */ /* 0x008fc80000000002 */
[----:B------:R0:W-:Y:S02]  /*59cd0*/  @P1 STG.E.U16 desc[UR8][R56.64], R188 ;  /* 0x000000bc38001986 */ /* 0x0001e4000c101508 */
        /* <DEDUP_REMOVED lines=38> */
[----:B0-----:R-:W2:Y:S01]  /*59f40*/  LDL.LU R52, [R1+0x954] ;  /* 0x0009540001347983 */ /* 0x001ea20000300800 */
[----:B------:R-:W-:-:S03]  /*59f50*/  IMAD.WIDE R56, R194, 0x2, R64 ;  /* 0x00000002c2387825 */ /* 0x000fc600078e0240 */
[----:B------:R-:W3:Y:S04]  /*59f60*/  LDL.LU R189, [R1+0x208] ;  /* 0x0002080001bd7983 */ /* 0x000ee80000300800 */
[----:B------:R0:W-:Y:S04]  /*59f70*/  @P1 STG.E.U16 desc[UR8][R56.64], R2 ;  /* 0x0000000238001986 */ /* 0x0001e8000c101508 */
[----:B------:R-:W3:Y:S01]  /*59f80*/  LDL.LU R191, [R1+0x958] ;  /* 0x0009580001bf7983 */ /* 0x000ee20000300800 */
        /* <DEDUP_REMOVED lines=13> */
[----:B------:R4:W-:Y:S01]  /*5a060*/  @P2 STG.E.U16 desc[UR8][R56.64], R2 ;  /* 0x0000000238002986 */ /* 0x0009e2000c101508 */
[----:B------:R-:W-:Y:S01]  /*5a070*/  LOP3.LUT P4, RZ, R55, 0x1000, RZ, 0xc0, !PT ;  /* 0x0000100037ff7812 */ /* 0x000fe2000788c0ff */
        /* <DEDUP_REMOVED lines=9> */
[----:B------:R-:W-:Y:S01]  /*5a110*/  LOP3.LUT R59, R59, 0xfffffdff, RZ, 0xc0, !PT ;  /* 0xfffffdff3b3b7812 */ /* 0x000fe200078ec0ff */
        /* <DEDUP_REMOVED lines=55> */
[----:B------:R3:W-:Y:S04]  /*5a490*/  @P3 STG.E.U16 desc[UR8][R56.64], R2 ;  /* 0x0000000238003986 */ /* 0x0007e8000c101508 */
[----:B------:R-:W4:Y:S01]  /*5a4a0*/  LDL.LU R190, [R1+0x974] ;  /* 0x0009740001be7983 */ /* 0x000f220000300800 */
[----:B---3--:R-:W-:-:S05]  /*5a4b0*/  IMAD.WIDE R56, R53, 0x2, R66 ;  /* 0x0000000235387825 */ /* 0x008fca00078e0242 */
[----:B------:R0:W-:Y:S02]  /*5a4c0*/  @P4 STG.E.U16 desc[UR8][R56.64], R191 ;  /* 0x000000bf38004986 */ /* 0x0001e4000c101508 */
[----:B0-----:R-:W-:Y:S02]  /*5a4d0*/  IMAD.WIDE R56, R53, 0x2, R64 ;  /* 0x0000000235387825 */ /* 0x001fe400078e0240 */
[----:B------:R-:W3:Y:S04]  /*5a4e0*/  LDL.LU R53, [R1+0x1e8] ;  /* 0x0001e80001357983 */ /* 0x000ee80000300800 */
[----:B------:R-:W2:Y:S04]  /*5a4f0*/  LDL.LU R58, [R1+0x978] ;  /* 0x00097800013a7983 */ /* 0x000ea80000300800 */
[----:B------:R-:W2:Y:S04]  /*5a500*/  LDL.LU R52, [R1+0x1fc] ;  /* 0x0001fc0001347983 */ /* 0x000ea80000300800 */
[----:B------:R-:W2:Y:S04]  /*5a510*/  LDL.LU R192, [R1+0x97c] ;  /* 0x00097c0001c07983 */ /* 0x000ea80000300800 */
[----:B------:R-:W2:Y:S04]  /*5a520*/  LDL.LU R195, [R1+0x1ec] ;  /* 0x0001ec0001c37983 */ /* 0x000ea80000300800 */
[----:B------:R-:W2:Y:S04]  /*5a530*/  LDL.LU R188, [R1+0x980] ;  /* 0x0009800001bc7983 */ /* 0x000ea80000300800 */
[----:B------:R-:W2:Y:S01]  /*5a540*/  LDL.LU R189, [R1+0x1d0] ;  /* 0x0001d00001bd7983 */ /* 0x000ea20000300800 */
[----:B------:R-:W-:-:S02]  /*5a550*/  LOP3.LUT P1, RZ, R55, 0x1000000, RZ, 0xc0, !PT ;  /* 0x0100000037ff7812 */ /* 0x000fc4000782c0ff */
[----:B------:R-:W-:Y:S02]  /*5a560*/  LOP3.LUT P5, RZ, R55, 0x2000000, RZ, 0xc0, !PT ;  /* 0x0200000037ff7812 */ /* 0x000fe400078ac0ff */
[----:B------:R-:W-:Y:S02]  /*5a570*/  PRMT R2, R191, 0x7632, R2 ;  /* 0x00007632bf027816 */ /* 0x000fe40000000002 */
[C---:B------:R-:W-:Y:S01]  /*5a580*/  LOP3.LUT P6, RZ, R55.reuse, 0x4000000, RZ, 0xc0, !PT ;  /* 0x0400000037ff7812 */ /* 0x040fe200078cc0ff */
[----:B------:R-:W2:Y:S01]  /*5a590*/  LDL.LU R191, [R1+0x984] ;  /* 0x0009840001bf7983 */ /* 0x000ea20000300800 */
[----:B------:R-:W-:-:S05]  /*5a5a0*/  LOP3.LUT P2, RZ, R55, 0x8000000, RZ, 0xc0, !PT ;  /* 0x0800000037ff7812 */ /* 0x000fca000784c0ff */
[----:B------:R0:W-:Y:S02]  /*5a5b0*/  @P1 STG.E.U16 desc[UR8][R56.64], R2 ;  /* 0x0000000238001986 */ /* 0x0001e4000c101508 */
[----:B0-----:R-:W-:-:S05]  /*5a5c0*/  IMAD.WIDE R56, R193, 0x2, R66 ;  /* 0x00000002c1387825 */ /* 0x001fca00078e0242 */
[----:B------:R0:W-:Y:S01]  /*5a5d0*/  @P5 STG.E.U16 desc[UR8][R56.64], R194 ;  /* 0x000000c238005986 */ /* 0x0001e2000c101508 */
[----:B------:R-:W-:Y:S01]  /*5a5e0*/  PRMT R2, R194, 0x7632, R2 ;  /* 0x00007632c2027816 */ /* 0x000fe20000000002 */
[----:B0-----:R-:W-:Y:S02]  /*5a5f0*/  IMAD.WIDE R56, R193, 0x2, R64 ;  /* 0x00000002c1387825 */ /* 0x001fe400078e0240 */
[----:B------:R-:W2:Y:S04]  /*5a600*/  LDL.LU R193, [R1+0x1c0] ;  /* 0x0001c00001c17983 */ /* 0x000ea80000300800 */
[----:B------:R4:W-:Y:S04]  /*5a610*/  @P6 STG.E.U16 desc[UR8][R56.64], R2 ;  /* 0x0000000238006986 */ /* 0x0009e8000c101508 */
[----:B------:R-:W2:Y:S01]  /*5a620*/  LDL.LU R194, [R1+0x988] ;  /* 0x0009880001c27983 */ /* 0x000ea20000300800 */
[----:B------:R-:W-:-:S02]  /*5a630*/  LOP3.LUT P4, RZ, R55, 0x10000000, RZ, 0xc0, !PT ;  /* 0x1000000037ff7812 */ /* 0x000fc4000788c0ff */
[----:B------:R-:W-:Y:S02]  /*5a640*/  LOP3.LUT P3, RZ, R55, 0x20000000, RZ, 0xc0, !PT ;  /* 0x2000000037ff7812 */ /* 0x000fe4000786c0ff */
[----:B------:R-:W-:Y:S01]  /*5a650*/  LOP3.LUT R59, R59, 0xffffffdf, RZ, 0xc0, !PT ;  /* 0xffffffdf3b3b7812 */ /* 0x000fe200078ec0ff */
[----:B----4-:R-:W-:-:S05]  /*5a660*/  IMAD.WIDE R56, R190, 0x2, R66 ;  /* 0x00000002be387825 */ /* 0x010fca00078e0242 */
[----:B---3--:R0:W-:Y:S02]  /*5a670*/  @P2 STG.E.U16 desc[UR8][R56.64], R53 ;  /* 0x0000003538002986 */ /* 0x0081e4000c101508 */
[----:B0-----:R-:W-:Y:S02]  /*5a680*/  IMAD.WIDE R56, R190, 0x2, R64 ;  /* 0x00000002be387825 */ /* 0x001fe400078e0240 */
[----:B------:R-:W3:Y:S01]  /*5a690*/  LDL.LU R190, [R1+0x1d4] ;  /* 0x0001d40001be7983 */ /* 0x000ee20000300800 */
[----:B------:R-:W-:-:S03]  /*5a6a0*/  PRMT R2, R53, 0x7632, R2 ;  /* 0x0000763235027816 */ /* 0x000fc60000000002 */
[----:B------:R-:W4:Y:S04]  /*5a6b0*/  LDL.LU R53, [R1+0x1bac] ;  /* 0x001bac0001357983 */ /* 0x000f280000300800 */
[----:B------:R2:W-:Y:S02]  /*5a6c0*/  @P4 STG.E.U16 desc[UR8][R56.64], R2 ;  /* 0x0000000238004986 */ /* 0x0005e4000c101508 */
[----:B--2---:R-:W-:Y:S01]  /*5a6d0*/  IMAD.WIDE R56, R58, 0x2, R66 ;  /* 0x000000023a387825 */ /* 0x004fe200078e0242 */
[----:B------:R-:W-:-:S04]  /*5a6e0*/  PRMT R2, R52, 0x7632, R2 ;  /* 0x0000763234027816 */ /* 0x000fc80000000002 */
[----:B------:R0:W-:Y:S04]  /*5a6f0*/  @P3 STG.E.U16 desc[UR8][R56.64], R52 ;  /* 0x0000003438003986 */ /* 0x0001e8000c101508 */
[----:B0-----:R-:W2:Y:S01]  /*5a700*/  LDL.LU R52, [R1+0x98c] ;  /* 0x00098c0001347983 */ /* 0x001ea20000300800 */
[----:B------:R-:W-:-:S03]  /*5a710*/  IMAD.WIDE R56, R58, 0x2, R64 ;  /* 0x000000023a387825 */ /* 0x000fc600078e0240 */
[----:B------:R-:W4:Y:S01]  /*5a720*/  LDL.LU R58, [R1+0x1c4] ;  /* 0x0001c400013a7983 */ /* 0x000f220000300800 */
[----:B------:R-:W-:-:S13]  /*5a730*/  LOP3.LUT P0, RZ, R54, 0x8, RZ, 0xc0, !PT ;  /* 0x0000000836ff7812 */ /* 0x000fda000780c0ff */
        /* <DEDUP_REMOVED lines=37> */
[----:B------:R-:W-:-:S04]  /*5a990*/  LOP3.LUT P2, RZ, R54, 0x40, RZ, 0xc0, !PT ;  /* 0x0000004036ff7812 */ /* 0x000fc8000784c0ff */
[----:B---3--:R0:W-:Y:S01]  /*5a9a0*/  @P6 STG.E.U16 desc[UR8][R56.64], R190 ;  /* 0x000000be38006986 */ /* 0x0081e2000c101508 */
[----:B------:R-:W-:-:S03]  /*5a9b0*/  PRMT R2, R190, 0x7632, R2 ;  /* 0x00007632be027816 */ /* 0x000fc60000000002 */
[----:B0-----:R-:W3:Y:S04]  /*5a9c0*/  LDL.LU R190, [R1+0x994] ;  /* 0x0009940001be7983 */ /* 0x001ee80000300800 */
[----:B------:R-:W3:Y:S01]  /*5a9d0*/  LDL.LU R188, [R1+0x1c8] ;  /* 0x0001c80001bc7983 */ /* 0x000ee20000300800 */
[----:B------:R-:W-:Y:S01]  /*5a9e0*/  LOP3.LUT P4, RZ, R54, 0x80, RZ, 0xc0, !PT ;  /* 0x0000008036ff7812 */ /* 0x000fe2000788c0ff */
[----:B------:R-:W-:Y:S02]  /*5a9f0*/  IMAD.WIDE R56, R194, 0x2, R64 ;  /* 0x00000002c2387825 */ /* 0x000fe400078e0240 */
[----:B------:R-:W3:Y:S04]  /*5aa00*/  LDL.LU R191, [R1+0x998] ;  /* 0x0009980001bf7983 */ /* 0x000ee80000300800 */
[----:B------:R2:W-:Y:S02]  /*5aa10*/  @P2 STG.E.U16 desc[UR8][R56.64], R2 ;  /* 0x0000000238002986 */ /* 0x0005e4000c101508 */
[----:B--2---:R-:W-:-:S05]  /*5aa20*/  IMAD.WIDE R56, R52, 0x2, R66 ;  /* 0x0000000234387825 */ /* 0x004fca00078e0242 */
[----:B----4-:R0:W-:Y:S02]  /*5aa30*/  @P4 STG.E.U16 desc[UR8][R56.64], R58 ;  /* 0x0000003a38004986 */ /* 0x0101e4000c101508 */
[----:B0-----:R-:W-:Y:S02]  /*5aa40*/  IMAD.WIDE R56, R52, 0x2, R64 ;  /* 0x0000000234387825 */ /* 0x001fe400078e0240 */
[----:B------:R-:W2:Y:S04]  /*5aa50*/  LDL.LU R52, [R1+0x1dc] ;  /* 0x0001dc0001347983 */ /* 0x000ea80000300800 */
        /* <DEDUP_REMOVED lines=19> */
[----:B---3--:R-:W-:-:S05]  /*5ab90*/  IMAD.WIDE R56, R190, 0x2, R66 ;  /* 0x00000002be387825 */ /* 0x008fca00078e0242 */
[----:B------:R0:W-:Y:S02]  /*5aba0*/  @P1 STG.E.U16 desc[UR8][R56.64], R188 ;  /* 0x000000bc38001986 */ /* 0x0001e4000c101508 */
[----:B0-----:R-:W-:Y:S02]  /*5abb0*/  IMAD.WIDE R56, R190, 0x2, R64 ;  /* 0x00000002be387825 */ /* 0x001fe400078e0240 */
[----:B------:R-:W3:Y:S01]  /*5abc0*/  LDL.LU R190, [R1+0x9a8] ;  /* 0x0009a80001be7983 */ /* 0x000ee20000300800 */
[----:B------:R-:W-:-:S05]  /*5abd0*/  PRMT R2, R188, 0x7632, R2 ;  /* 0x00007632bc027816 */ /* 0x000fca0000000002 */
[----:B------:R0:W-:Y:S02]  /*5abe0*/  @P4 STG.E.U16 desc[UR8][R56.64], R2 ;  /* 0x0000000238004986 */ /* 0x0001e4000c101508 */
[----:B0-----:R-:W-:-:S05]  /*5abf0*/  IMAD.WIDE R56, R191, 0x2, R66 ;  /* 0x00000002bf387825 */ /* 0x001fca00078e0242 */
[----:B--2---:R0:W-:Y:S01]  /*5ac00*/  @P2 STG.E.U16 desc[UR8][R56.64], R52 ;  /* 0x0000003438002986 */ /* 0x0041e2000c101508 */
[----:B------:R-:W-:-:S03]  /*5ac10*/  PRMT R2, R52, 0x7632, R2 ;  /* 0x0000763234027816 */ /* 0x000fc60000000002 */
[----:B0-----:R-:W2:Y:S01]  /*5ac20*/  LDL.LU R52, [R1+0x9ac] ;  /* 0x0009ac0001347983 */ /* 0x001ea20000300800 */
[----:B------:R-:W-:-:S03]  /*5ac30*/  IMAD.WIDE R56, R191, 0x2, R64 ;  /* 0x00000002bf387825 */ /* 0x000fc600078e0240 */
[----:B------:R-:W2:Y:S01]  /*5ac40*/  LDL.LU R191, [R1+0x1a4] ;  /* 0x0001a40001bf7983 */ /* 0x000ea20000300800 */
        /* <DEDUP_REMOVED lines=15> */
[----:B----4-:R-:W-:Y:S01]  /*5ad40*/  IMAD.WIDE R56, R193, 0x2, R66 ;  /* 0x00000002c1387825 */ /* 0x010fe200078e0242 */
        /* <DEDUP_REMOVED lines=23> */
[----:B------:R-:W-:Y:S01]  /*5aec0*/  LOP3.LUT P1, RZ, R54, 0x400000, RZ, 0xc0, !PT ;  /* 0x0040000036ff7812 */ /* 0x000fe2000782c0ff */
[----:B---3--:R-:W-:-:S05]  /*5aed0*/  IMAD.WIDE R56, R190, 0x2, R66 ;  /* 0x00000002be387825 */ /* 0x008fca00078e0242 */
[----:B------:R0:W-:Y:S04]  /*5aee0*/  @P6 STG.E.U16 desc[UR8][R56.64], R53 ;  /* 0x0000003538006986 */ /* 0x0001e8000c101508 */
[----:B0-----:R-:W3:Y:S01]  /*5aef0*/  LDL.LU R53, [R1+0x1ba8] ;  /* 0x001ba80001357983 */ /* 0x001ee20000300800 */
[----:B------:R-:W-:Y:S01]  /*5af00*/  LOP3.LUT P4, RZ, R54, 0x800000, RZ, 0xc0, !PT ;  /* 0x0080000036ff7812 */ /* 0x000fe2000788c0ff */
[----:B------:R-:W-:Y:S02]  /*5af10*/  IMAD.WIDE R56, R190, 0x2, R64 ;  /* 0x00000002be387825 */ /* 0x000fe400078e0240 */
[----:B------:R-:W3:Y:S04]  /*5af20*/  LDL.LU R195, [R1+0x9b4] ;  /* 0x0009b40001c37983 */ /* 0x000ee80000300800 */
[----:B------:R2:W-:Y:S02]  /*5af30*/  @P1 STG.E.U16 desc[UR8][R56.64], R2 ;  /* 0x0000000238001986 */ /* 0x0005e4000c101508 */
[----:B--2---:R-:W-:-:S05]  /*5af40*/  IMAD.WIDE R56, R52, 0x2, R66 ;  /* 0x0000000234387825 */ /* 0x004fca00078e0242 */
[----:B------:R0:W-:Y:S02]  /*5af50*/  @P4 STG.E.U16 desc[UR8][R56.64], R191 ;  /* 0x000000bf38004986 */ /* 0x0001e4000c101508 */
[----:B0-----:R-:W-:Y:S02]  /*5af60*/  IMAD.WIDE R56, R52, 0x2, R64 ;  /* 0x0000000234387825 */ /* 0x001fe400078e0240 */
[----:B------:R-:W2:Y:S01]  /*5af70*/  LDL.LU R52, [R1+0x1a8] ;  /* 0x0001a80001347983 */ /* 0x000ea20000300800 */
[----:B------:R-:W-:-:S03]  /*5af80*/  LOP3.LUT R55, R55, 0xdfffffff, RZ, 0xc0, !PT ;  /* 0xdfffffff37377812 */ /* 0x000fc600078ec0ff */
[----:B------:R-:W2:Y:S04]  /*5af90*/  LDL.LU R189, [R1+0x9b8] ;  /* 0x0009b80001bd7983 */ /* 0x000ea80000300800 */
[----:B------:R-:W2:Y:S04]  /*5afa0*/  LDL.LU R190, [R1+0x1bc] ;  /* 0x0001bc0001be7983 */ /* 0x000ea80000300800 */
[----:B------:R-:W2:Y:S01]  /*5afb0*/  LDL.LU R58, [R1+0x9bc] ;  /* 0x0009bc00013a7983 */ /* 0x000ea20000300800 */
[----:B------:R-:W-:-:S03]  /*5afc0*/  LOP3.LUT P2, RZ, R54, 0x1000000, RZ, 0xc0, !PT ;  /* 0x0100000036ff7812 */ /* 0x000fc6000784c0ff */
[----:B------:R-:W2:Y:S01]  /*5afd0*/  LDL.LU R192, [R1+0x1ac] ;  /* 0x0001ac0001c07983 */ /* 0x000ea20000300800 */
[----:B------:R-:W-:Y:S02]  /*5afe0*/  LOP3.LUT P5, RZ, R54, 0x2000000, RZ, 0xc0, !PT ;  /* 0x0200000036ff7812 */ /* 0x000fe400078ac0ff */
[----:B------:R-:W-:Y:S02]  /*5aff0*/  PRMT R2, R191, 0x7632, R2 ;  /* 0x00007632bf027816 */ /* 0x000fe40000000002 */
[----:B------:R-:W-:-:S05]  /*5b000*/  LOP3.LUT R59, R59, 0xfffffffe, RZ, 0xc0, !PT ;  /* 0xfffffffe3b3b7812 */ /* 0x000fca00078ec0ff */
[----:B------:R4:W-:Y:S01]  /*5b010*/  @P2 STG.E.U16 desc[UR8][R56.64], R2 ;  /* 0x0000000238002986 */ /* 0x0009e2000c101508 */
[C---:B------:R-:W-:Y:S02]  /*5b020*/  LOP3.LUT P6, RZ, R54.reuse, 0x4000000, RZ, 0xc0, !PT ;  /* 0x0400000036ff7812 */ /* 0x040fe400078cc0ff */
[C---:B------:R-:W-:Y:S02]  /*5b030*/  LOP3.LUT P3, RZ, R54.reuse, 0x8000000, RZ, 0xc0, !PT ;  /* 0x0800000036ff7812 */ /* 0x040fe4000786c0ff */
[C---:B------:R-:W-:Y:S02]  /*5b040*/  LOP3.LUT P4, RZ, R54.reuse, 0x10000000, RZ, 0xc0, !PT ;  /* 0x1000000036ff7812 */ /* 0x040fe4000788c0ff */
[----:B------:R-:W-:Y:S01]  /*5b050*/  LOP3.LUT P1, RZ, R54, 0x20000000, RZ, 0xc0, !PT ;  /* 0x2000000036ff7812 */ /* 0x000fe2000782c0ff */
[----:B----4-:R-:W-:-:S05]  /*5b060*/  IMAD.WIDE R56, R193, 0x2, R66 ;  /* 0x00000002c1387825 */ /* 0x010fca00078e0242 */
[----:B------:R0:W-:Y:S01]  /*5b070*/  @P5 STG.E.U16 desc[UR8][R56.64], R194 ;  /* 0x000000c238005986 */ /* 0x0001e2000c101508 */
[----:B------:R-:W-:Y:S02]  /*5b080*/  LOP3.LUT P5, RZ, R54, 0x40000000, RZ, 0xc0, !PT ;  /* 0x4000000036ff7812 */ /* 0x000fe400078ac0ff */
[----:B------:R-:W-:Y:S01]  /*5b090*/  PRMT R2, R194, 0x7632, R2 ;  /* 0x00007632c2027816 */ /* 0x000fe20000000002 */
[----:B0-----:R-:W-:-:S05]  /*5b0a0*/  IMAD.WIDE R56, R193, 0x2, R64 ;  /* 0x00000002c1387825 */ /* 0x001fca00078e0240 */
[----:B------:R0:W-:Y:S01]  /*5b0b0*/  @P6 STG.E.U16 desc[UR8][R56.64], R2 ;  /* 0x0000000238006986 */ /* 0x0001e2000c101508 */
        /* <DEDUP_REMOVED lines=8> */
[----:B------:R-:W-:-:S13]  /*5b140*/  LOP3.LUT P0, RZ, R53, 0x1, RZ, 0xc0, !PT ;  /* 0x0000000135ff7812 */ /* 0x000fda000780c0ff */
[----:B------:R-:W-:Y:S02]  /*5b150*/  @P0 LOP3.LUT R59, R59, 0x1, RZ, 0xfc, !PT ;  /* 0x000000013b3b0812 */ /* 0x000fe400078efcff */
[----:B------:R-:W-:Y:S02]  /*5b160*/  LOP3.LUT P0, RZ, R54, 0x80000000, RZ, 0xc0, !PT ;  /* 0x8000000036ff7812 */ /* 0x000fe4000780c0ff */
[----:B------:R-:W3:Y:S04]  /*5b170*/  LDL.LU R54, [R1+0x9c0] ;  /* 0x0009c00001367983 */ /* 0x000ee80000300800 */
[----:B------:R-:W4:Y:S04]  /*5b180*/  LDL.LU R188, [R1+0x190] ;  /* 0x0001900001bc7983 */ /* 0x000f280000300800 */
[----:B------:R-:W4:Y:S04]  /*5b190*/  LDL.LU R191, [R1+0x9c4] ;  /* 0x0009c40001bf7983 */ /* 0x000f280000300800 */
[----:B------:R-:W4:Y:S01]  /*5b1a0*/  LDL.LU R193, [R1+0x180] ;  /* 0x0001800001c17983 */ /* 0x000f220000300800 */
[----:B0-----:R-:W-:-:S03]  /*5b1b0*/  IMAD.WIDE R56, R195, 0x2, R66 ;  /* 0x00000002c3387825 */ /* 0x001fc600078e0242 */
[----:B------:R-:W4:Y:S04]  /*5b1c0*/  LDL.LU R194, [R1+0x9c8] ;  /* 0x0009c80001c27983 */ /* 0x000f280000300800 */
[----:B--2---:R0:W-:Y:S02]  /*5b1d0*/  @P3 STG.E.U16 desc[UR8][R56.64], R52 ;  /* 0x0000003438003986 */ /* 0x0041e4000c101508 */
[----:B0-----:R-:W-:Y:S02]  /*5b1e0*/  IMAD.WIDE R56, R195, 0x2, R64 ;  /* 0x00000002c3387825 */ /* 0x001fe400078e0240 */
[----:B------:R-:W2:Y:S01]  /*5b1f0*/  LDL.LU R195, [R1+0x194] ;  /* 0x0001940001c37983 */ /* 0x000ea20000300800 */
[----:B------:R-:W-:-:S03]  /*5b200*/  PRMT R2, R52, 0x7632, R2 ;  /* 0x0000763234027816 */ /* 0x000fc60000000002 */
[----:B------:R-:W2:Y:S04]  /*5b210*/  LDL.LU R52, [R1+0x1ba4] ;  /* 0x001ba40001347983 */ /* 0x000ea80000300800 */
[----:B------:R0:W-:Y:S02]  /*5b220*/  @P4 STG.E.U16 desc[UR8][R56.64], R2 ;  /* 0x0000000238004986 */ /* 0x0001e4000c101508 */
[----:B0-----:R-:W-:Y:S01]  /*5b230*/  IMAD.WIDE R56, R189, 0x2, R66 ;  /* 0x00000002bd387825 */ /* 0x001fe200078e0242 */
[----:B------:R-:W-:-:S04]  /*5b240*/  PRMT R2, R190, 0x7632, R2 ;  /* 0x00007632be027816 */ /* 0x000fc80000000002 */
[----:B------:R0:W-:Y:S02]  /*5b250*/  @P1 STG.E.U16 desc[UR8][R56.64], R190 ;  /* 0x000000be38001986 */ /* 0x0001e4000c101508 */
[----:B0-----:R-:W-:Y:S02]  /*5b260*/  IMAD.WIDE R56, R189, 0x2, R64 ;  /* 0x00000002bd387825 */ /* 0x001fe400078e0240 */
[----:B------:R-:W2:Y:S04]  /*5b270*/  LDL.LU R190, [R1+0x9cc] ;  /* 0x0009cc0001be7983 */ /* 0x000ea80000300800 */
[----:B------:R0:W-:Y:S04]  /*5b280*/  @P5 STG.E.U16 desc[UR8][R56.64], R2 ;  /* 0x0000000238005986 */ /* 0x0001e8000c101508 */
[----:B------:R-:W2:Y:S01]  /*5b290*/  LDL.LU R189, [R1+0x184] ;  /* 0x0001840001bd7983 */ /* 0x000ea20000300800 */
[----:B0-----:R-:W-:-:S05]  /*5b2a0*/  IMAD.WIDE R56, R58, 0x2, R66 ;  /* 0x000000023a387825 */ /* 0x001fca00078e0242 */
[----:B------:R0:W-:Y:S01]  /*5b2b0*/  @P0 STG.E.U16 desc[UR8][R56.64], R192 ;  /* 0x000000c038000986 */ /* 0x0001e2000c101508 */
[----:B------:R-:W-:Y:S02]  /*5b2c0*/  LOP3.LUT P0, RZ, R59, 0x1, RZ, 0xc0, !PT ;  /* 0x000000013bff7812 */ /* 0x000fe4000780c0ff */
[----:B------:R-:W-:Y:S01]  /*5b2d0*/  PRMT R2, R192, 0x7632, R2 ;  /* 0x00007632c0027816 */ /* 0x000fe20000000002 */
[----:B0-----:R-:W-:Y:S01]  /*5b2e0*/  IMAD.WIDE R56, R58, 0x2, R64 ;  /* 0x000000023a387825 */ /* 0x001fe200078e0240 */
[----:B------:R-:W-:Y:S01]  /*5b2f0*/  LOP3.LUT P2, RZ, R53, 0x10, RZ, 0xc0, !PT ;  /* 0x0000001035ff7812 */ /* 0x000fe2000784c0ff */
[----:B------:R-:W2:Y:S08]  /*5b300*/  LDL.LU R58, [R1+0x9d0] ;  /* 0x0009d000013a7983 */ /* 0x000eb00000300800 */
[----:B------:R3:W-:Y:S01]  /*5b310*/  @P0 STG.E.U16 desc[UR8][R56.64], R2 ;  /* 0x0000000238000986 */ /* 0x0007e2000c101508 */
[----:B------:R-:W-:-:S02]  /*5b320*/  LOP3.LUT P0, RZ, R55, 0x80000000, RZ, 0xc0, !PT ;  /* 0x8000000037ff7812 */ /* 0x000fc4000780c0ff */
[----:B------:R-:W-:Y:S01]  /*5b330*/  LOP3.LUT P6, RZ, R53, 0x20, RZ, 0xc0, !PT ;  /* 0x0000002035ff7812 */ /* 0x000fe200078cc0ff */
[----:B------:R-:W2:Y:S01]  /*5b340*/  LDL.LU R192, [R1+0x198] ;  /* 0x0001980001c07983 */ /* 0x000ea20000300800 */
[----:B---3--:R-:W-:-:S09]  /*5b350*/  IMAD.WIDE R56, R54, 0x2, R66 ;  /* 0x0000000236387825 */ /* 0x008fd200078e0242 */
[----:B----4-:R0:W-:Y:S01]  /*5b360*/  @P0 STG.E.U16 desc[UR8][R56.64], R188 ;  /* 0x000000bc38000986 */ /* 0x0101e2000c101508 */
        /* <DEDUP_REMOVED lines=11> */
[----:B--2---:R-:W-:-:S04]  /*5b420*/  PRMT R2, R195, 0x7632, R2 ;  /* 0x00007632c3027816 */ /* 0x004fc80000000002 */
[----:B------:R0:W-:Y:S04]  /*5b430*/  @P6 STG.E.U16 desc[UR8][R56.64], R195 ;  /* 0x000000c338006986 */ /* 0x0001e8000c101508 */
        /* <DEDUP_REMOVED lines=38> */
[----:B------:R-:W-:Y:S02]  /*5b6a0*/  LOP3.LUT P0, RZ, R53, 0x20000, RZ, 0xc0, !PT ;  /* 0x0002000035ff7812 */ /* 0x000fe4000780c0ff */
        /* <DEDUP_REMOVED lines=11> */
[----:B------:R-:W-:Y:S01]  /*5b760*/  LOP3.LUT P0, RZ, R53, 0x8000, RZ, 0xc0, !PT ;  /* 0x0000800035ff7812 */ /* 0x000fe2000780c0ff */
[----:B------:R0:W-:Y:S01]  /*5b770*/  @P3 STG.E.U16 desc[UR8][R56.64], R190 ;  /* 0x000000be38003986 */ /* 0x0001e2000c101508 */
[----:B------:R-:W-:Y:S01]  /*5b780*/  PRMT R2, R190, 0x7632, R2 ;  /* 0x00007632be027816 */ /* 0x000fe20000000002 */
[----:B0-----:R-:W-:Y:S02]  /*5b790*/  IMAD.WIDE R56, R191, 0x2, R64 ;  /* 0x00000002bf387825 */ /* 0x001fe400078e0240 */
[----:B------:R-:W3:Y:S04]  /*5b7a0*/  LDL.LU R190, [R1+0x9ec] ;  /* 0x0009ec0001be7983 */ /* 0x000ee80000300800 */
[----:B------:R0:W-:Y:S04]  /*5b7b0*/  @P5 STG.E.U16 desc[UR8][R56.64], R2 ;  /* 0x0000000238005986 */ /* 0x0001e8000c101508 */
[----:B------:R-:W4:Y:S01]  /*5b7c0*/  LDL.LU R191, [R1+0x164] ;  /* 0x0001640001bf7983 */ /* 0x000f220000300800 */
        /* <DEDUP_REMOVED lines=25> */
[----:B------:R0:W-:Y:S02]  /*5b960*/  @P6 STG.E.U16 desc[UR8][R56.64], R52 ;  /* 0x0000003438006986 */ /* 0x0001e4000c101508 */
[----:B0-----:R-:W-:Y:S02]  /*5b970*/  IMAD.WIDE R56, R195, 0x2, R64 ;  /* 0x00000002c3387825 */ /* 0x001fe400078e0240 */
[----:B------:R-:W2:Y:S04]  /*5b980*/  LDL.LU R52, [R1+0x1ba0] ;  /* 0x001ba00001347983 */ /* 0x000ea80000300800 */
[----:B------:R-:W2:Y:S04]  /*5b990*/  LDL.LU R195, [R1+0x9f4] ;  /* 0x0009f40001c37983 */ /* 0x000ea80000300800 */
[----:B------:R-:W2:Y:S01]  /*5b9a0*/  LDL.LU R59, [R1+0x168] ;  /* 0x00016800013b7983 */ /* 0x000ea20000300800 */
[----:B------:R-:W-:-:S02]  /*5b9b0*/  LOP3.LUT P2, RZ, R53, 0x400000, RZ, 0xc0, !PT ;  /* 0x0040000035ff7812 */ /* 0x000fc4000784c0ff */
[----:B------:R-:W-:Y:S01]  /*5b9c0*/  LOP3.LUT P4, RZ, R53, 0x800000, RZ, 0xc0, !PT ;  /* 0x0080000035ff7812 */ /* 0x000fe2000788c0ff */
[----:B------:R-:W2:Y:S10]  /*5b9d0*/  LDL.LU R189, [R1+0x9f8] ;  /* 0x0009f80001bd7983 */ /* 0x000eb40000300800 */
        /* <DEDUP_REMOVED lines=8> */
[----:B------:R-:W4:Y:S01]  /*5ba60*/  LDL.LU R188, [R1+0x150] ;  /* 0x0001500001bc7983 */ /* 0x000f220000300800 */
[----:B------:R-:W-:-:S02]  /*5ba70*/  LOP3.LUT P3, RZ, R53, 0x1000000, RZ, 0xc0, !PT ;  /* 0x0100000035ff7812 */ /* 0x000fc4000786c0ff */
[----:B------:R-:W-:Y:S02]  /*5ba80*/  LOP3.LUT P5, RZ, R53, 0x2000000, RZ, 0xc0, !PT ;  /* 0x0200000035ff7812 */ /* 0x000fe400078ac0ff */
[----:B------:R-:W-:Y:S02]  /*5ba90*/  PRMT R2, R191, 0x7632, R2 ;  /* 0x00007632bf027816 */ /* 0x000fe40000000002 */
[C---:B------:R-:W-:Y:S01]  /*5baa0*/  LOP3.LUT P6, RZ, R53.reuse, 0x4000000, RZ, 0xc0, !PT ;  /* 0x0400000035ff7812 */ /* 0x040fe200078cc0ff */
[----:B------:R-:W4:Y:S01]  /*5bab0*/  LDL.LU R191, [R1+0xa04] ;  /* 0x000a040001bf7983 */ /* 0x000f220000300800 */
[----:B------:R-:W-:-:S05]  /*5bac0*/  LOP3.LUT P1, RZ, R53, 0x8000000, RZ, 0xc0, !PT ;  /* 0x0800000035ff7812 */ /* 0x000fca000782c0ff */
        /* <DEDUP_REMOVED lines=8> */
[----:B--2---:R-:W-:-:S05]  /*5bb50*/  IMAD.WIDE R56, R195, 0x2, R66 ;  /* 0x00000002c3387825 */ /* 0x004fca00078e0242 */
[----:B------:R0:W-:Y:S02]  /*5bb60*/  @P1 STG.E.U16 desc[UR8][R56.64], R59 ;  /* 0x0000003b38001986 */ /* 0x0001e4000c101508 */
[----:B0-----:R-:W-:Y:S02]  /*5bb70*/  IMAD.WIDE R56, R195, 0x2, R64 ;  /* 0x00000002c3387825 */ /* 0x001fe400078e0240 */
[----:B------:R-:W2:Y:S01]  /*5bb80*/  LDL.LU R195, [R1+0x154] ;  /* 0x0001540001c37983 */ /* 0x000ea20000300800 */
        /* <DEDUP_REMOVED lines=12> */
[----:B------:R-:W-:Y:S02]  /*5bc50*/  LOP3.LUT P0, RZ, R52, 0x1, RZ, 0xc0, !PT ;  /* 0x0000000134ff7812 */ /* 0x000fe4000780c0ff */
[----:B------:R-:W-:Y:S01]  /*5bc60*/  LOP3.LUT P5, RZ, R53, 0x40000000, RZ, 0xc0, !PT ;  /* 0x4000000035ff7812 */ /* 0x000fe200078ac0ff */
[----:B------:R0:W-:Y:S01]  /*5bc70*/  @P4 STG.E.U16 desc[UR8][R56.64], R2 ;  /* 0x0000000238004986 */ /* 0x0001e2000c101508 */
[----:B------:R-:W-:Y:S01]  /*5bc80*/  LOP3.LUT R55, R55, 0xfeffffff, RZ, 0xc0, !PT ;  /* 0xfeffffff37377812 */ /* 0x000fe200078ec0ff */
[----:B0-----:R-:W-:-:S08]  /*5bc90*/  IMAD.WIDE R56, R189, 0x2, R66 ;  /* 0x00000002bd387825 */ /* 0x001fd000078e0242 */
[----:B------:R-:W-:Y:S02]  /*5bca0*/  @P0 LOP3.LUT R55, R55, 0x1000000, RZ, 0xfc, !PT ;  /* 0x0100000037370812 */ /* 0x000fe400078efcff */
[----:B------:R-:W-:Y:S01]  /*5bcb0*/  LOP3.LUT P0, RZ, R53, 0x80000000, RZ, 0xc0, !PT ;  /* 0x8000000035ff7812 */ /* 0x000fe2000780c0ff */
[----:B---3--:R0:W-:Y:S01]  /*5bcc0*/  @P2 STG.E.U16 desc[UR8][R56.64], R190 ;  /* 0x000000be38002986 */ /* 0x0081e2000c101508 */
[----:B------:R-:W-:Y:S01]  /*5bcd0*/  PRMT R2, R190, 0x7632, R2 ;  /* 0x00007632be027816 */ /* 0x000fe20000000002 */
[----:B0-----:R-:W-:Y:S02]  /*5bce0*/  IMAD.WIDE R56, R189, 0x2, R64 ;  /* 0x00000002bd387825 */ /* 0x001fe400078e0240 */
[----:B------:R-:W3:Y:S04]  /*5bcf0*/  LDL.LU R190, [R1+0xa0c] ;  /* 0x000a0c0001be7983 */ /* 0x000ee80000300800 */
[----:B------:R4:W-:Y:S04]  /*5bd00*/  @P5 STG.E.U16 desc[UR8][R56.64], R2 ;  /* 0x0000000238005986 */ /* 0x0009e8000c101508 */
[----:B------:R-:W3:Y:S01]  /*5bd10*/  LDL.LU R189, [R1+0x144] ;  /* 0x0001440001bd7983 */ /* 0x000ee20000300800 */
[----:B----4-:R-:W-:-:S05]  /*5bd20*/  IMAD.WIDE R56, R58, 0x2, R66 ;  /* 0x000000023a387825 */ /* 0x010fca00078e0242 */
[----:B------:R0:W-:Y:S01]  /*5bd30*/  @P0 STG.E.U16 desc[UR8][R56.64], R192 ;  /* 0x000000c038000986 */ /* 0x0001e2000c101508 */
[C---:B------:R-:W-:Y:S02]  /*5bd40*/  LOP3.LUT P0, RZ, R55.reuse, 0x1000000, RZ, 0xc0, !PT ;  /* 0x0100000037ff7812 */ /* 0x040fe4000780c0ff */
        /* <DEDUP_REMOVED lines=20> */
[----:B0-----:R-:W-:-:S05]  /*5be90*/  IMAD.WIDE R56, R194, 0x2, R66 ;  /* 0x00000002c2387825 */ /* 0x001fca00078e0242 */
[----:B--2---:R0:W-:Y:S01]  /*5bea0*/  @P6 STG.E.U16 desc[UR8][R56.64], R195 ;  /* 0x000000c338006986 */ /* 0x0041e2000c101508 */
[----:B------:R-:W-:-:S03]  /*5beb0*/  PRMT R2, R195, 0x7632, R2 ;  /* 0x00007632c3027816 */ /* 0x000fc60000000002 */
[----:B0-----:R-:W2:Y:S04]  /*5bec0*/  LDL.LU R195, [R1+0xa14] ;  /* 0x000a140001c37983 */ /* 0x001ea80000300800 */
[----:B------:R-:W2:Y:S01]  /*5bed0*/  LDL.LU R54, [R1+0x148] ;  /* 0x0001480001367983 */ /* 0x000ea20000300800 */
[C---:B------:R-:W-:Y:S02]  /*5bee0*/  LOP3.LUT P1, RZ, R52.reuse, 0x40, RZ, 0xc0, !PT ;  /* 0x0000004034ff7812 */ /* 0x040fe4000782c0ff */
[----:B------:R-:W-:Y:S01]  /*5bef0*/  LOP3.LUT P4, RZ, R52, 0x80, RZ, 0xc0, !PT ;  /* 0x0000008034ff7812 */ /* 0x000fe2000788c0ff */
[----:B------:R-:W-:Y:S01]  /*5bf00*/  IMAD.WIDE R56, R194, 0x2, R64 ;  /* 0x00000002c2387825 */ /* 0x000fe200078e0240 */
[----:B------:R-:W2:Y:S09]  /*5bf10*/  LDL.LU R191, [R1+0xa18] ;  /* 0x000a180001bf7983 */ /* 0x000eb20000300800 */
        /* <DEDUP_REMOVED lines=47> */
[----:B0-----:R-:W-:Y:S01]  /*5c210*/  IMAD.WIDE R56, R191, 0x2, R64 ;  /* 0x00000002bf387825 */ /* 0x001fe200078e0240 */
[C---:B------:R-:W-:Y:S01]  /*5c220*/  LOP3.LUT P2, RZ, R52.reuse, 0x100000, RZ, 0xc0, !PT ;  /* 0x0010000034ff7812 */ /* 0x040fe2000784c0ff */
[----:B------:R-:W3:Y:S04]  /*5c230*/  LDL.LU R190, [R1+0xa2c] ;  /* 0x000a2c0001be7983 */ /* 0x000ee80000300800 */
[----:B------:R0:W-:Y:S01]  /*5c240*/  @P5 STG.E.U16 desc[UR8][R56.64], R2 ;  /* 0x0000000238005986 */ /* 0x0001e2000c101508 */
[----:B------:R-:W-:-:S03]  /*5c250*/  LOP3.LUT P6, RZ, R52, 0x200000, RZ, 0xc0, !PT ;  /* 0x0020000034ff7812 */ /* 0x000fc600078cc0ff */
[----:B------:R-:W3:Y:S01]  /*5c260*/  LDL.LU R191, [R1+0x124] ;  /* 0x0001240001bf7983 */ /* 0x000ee20000300800 */
[----:B0-----:R-:W-:-:S05]  /*5c270*/  IMAD.WIDE R56, R193, 0x2, R66 ;  /* 0x00000002c1387825 */ /* 0x001fca00078e0242 */
[----:B------:R0:W-:Y:S01]  /*5c280*/  @P0 STG.E.U16 desc[UR8][R56.64], R194 ;  /* 0x000000c238000986 */ /* 0x0001e2000c101508 */
[----:B------:R-:W-:Y:S02]  /*5c290*/  LOP3.LUT P0, RZ, R55, 0x100000, RZ, 0xc0, !PT ;  /* 0x0010000037ff7812 */ /* 0x000fe4000780c0ff */
[----:B------:R-:W-:Y:S01]  /*5c2a0*/  PRMT R2, R194, 0x7632, R2 ;  /* 0x00007632c2027816 */ /* 0x000fe20000000002 */
[----:B0-----:R-:W-:Y:S02]  /*5c2b0*/  IMAD.WIDE R56, R193, 0x2, R64 ;  /* 0x00000002c1387825 */ /* 0x001fe400078e0240 */
[----:B------:R-:W3:Y:S08]  /*5c2c0*/  LDL.LU R193, [R1+0xa30] ;  /* 0x000a300001c17983 */ /* 0x000ef00000300800 */
[----:B------:R0:W-:Y:S01]  /*5c2d0*/  @P0 STG.E.U16 desc[UR8][R56.64], R2 ;  /* 0x0000000238000986 */ /* 0x0001e2000c101508 */
[----:B------:R-:W-:-:S03]  /*5c2e0*/  LOP3.LUT P0, RZ, R55, 0x80000, RZ, 0xc0, !PT ;  /* 0x0008000037ff7812 */ /* 0x000fc6000780c0ff */
        /* <DEDUP_REMOVED lines=17> */
[----:B------:R-:W-:-:S03]  /*5c400*/  IMAD.WIDE R56, R195, 0x2, R64 ;  /* 0x00000002c3387825 */ /* 0x000fc600078e0240 */
[----:B------:R-:W4:Y:S04]  /*5c410*/  LDL.LU R195, [R1+0xa34] ;  /* 0x000a340001c37983 */ /* 0x000f280000300800 */
[----:B------:R-:W4:Y:S01]  /*5c420*/  LDL.LU R54, [R1+0x128] ;  /* 0x0001280001367983 */ /* 0x000f220000300800 */
[C---:B------:R-:W-:Y:S02]  /*5c430*/  LOP3.LUT P3, RZ, R52.reuse, 0x400000, RZ, 0xc0, !PT ;  /* 0x0040000034ff7812 */ /* 0x040fe4000786c0ff */
[----:B------:R-:W-:Y:S01]  /*5c440*/  LOP3.LUT P4, RZ, R52, 0x800000, RZ, 0xc0, !PT ;  /* 0x0080000034ff7812 */ /* 0x000fe2000788c0ff */
[----:B------:R-:W4:Y:S10]  /*5c450*/  LDL.LU R189, [R1+0xa38] ;  /* 0x000a380001bd7983 */ /* 0x000f340000300800 */
[----:B------:R3:W-:Y:S01]  /*5c460*/  @P3 STG.E.U16 desc[UR8][R56.64], R2 ;  /* 0x0000000238003986 */ /* 0x0007e2000c101508 */
[----:B------:R-:W-:Y:S01]  /*5c470*/  LOP3.LUT R55, R55, 0xffffdfff, RZ, 0xc0, !PT ;  /* 0xffffdfff37377812 */ /* 0x000fe200078ec0ff */
[----:B---3--:R-:W-:-:S05]  /*5c480*/  IMAD.WIDE R56, R190, 0x2, R66 ;  /* 0x00000002be387825 */ /* 0x008fca00078e0242 */
[----:B------:R0:W-:Y:S02]  /*5c490*/  @P4 STG.E.U16 desc[UR8][R56.64], R191 ;  /* 0x000000bf38004986 */ /* 0x0001e4000c101508 */
[----:B0-----:R-:W-:Y:S02]  /*5c4a0*/  IMAD.WIDE R56, R190, 0x2, R64 ;  /* 0x00000002be387825 */ /* 0x001fe400078e0240 */
[----:B------:R-:W3:Y:S04]  /*5c4b0*/  LDL.LU R190, [R1+0x13c] ;  /* 0x00013c0001be7983 */ /* 0x000ee80000300800 */
[----:B------:R-:W3:Y:S04]  /*5c4c0*/  LDL.LU R58, [R1+0xa3c] ;  /* 0x000a3c00013a7983 */ /* 0x000ee80000300800 */
[----:B------:R-:W3:Y:S04]  /*5c4d0*/  LDL.LU R192, [R1+0x12c] ;  /* 0x00012c0001c07983 */ /* 0x000ee80000300800 */
[----:B------:R-:W3:Y:S01]  /*5c4e0*/  LDL.LU R188, [R1+0xa40] ;  /* 0x000a400001bc7983 */ /* 0x000ee20000300800 */
[----:B------:R-:W-:-:S02]  /*5c4f0*/  PRMT R2, R191, 0x7632, R2 ;  /* 0x00007632bf027816 */ /* 0x000fc40000000002 */
[C---:B------:R-:W-:Y:S01]  /*5c500*/  LOP3.LUT P1, RZ, R52.reuse, 0x1000000, RZ, 0xc0, !PT ;  /* 0x0100000034ff7812 */ /* 0x040fe2000782c0ff */
[----:B------:R-:W3:Y:S01]  /*5c510*/  LDL.LU R191, [R1+0x110] ;  /* 0x0001100001bf7983 */ /* 0x000ee20000300800 */
[C---:B------:R-:W-:Y:S02]  /*5c520*/  LOP3.LUT P5, RZ, R52.reuse, 0x2000000, RZ, 0xc0, !PT ;  /* 0x0200000034ff7812 */ /* 0x040fe400078ac0ff */
[C---:B------:R-:W-:Y:S02]  /*5c530*/  LOP3.LUT P6, RZ, R52.reuse, 0x4000000, RZ, 0xc0, !PT ;  /* 0x0400000034ff7812 */ /* 0x040fe400078cc0ff */
[----:B------:R-:W-:-:S07]  /*5c540*/  LOP3.LUT P2, RZ, R52, 0x8000000, RZ, 0xc0, !PT ;  /* 0x0800000034ff7812 */ /* 0x000fce000784c0ff */
[----:B------:R0:W-:Y:S01]  /*5c550*/  @P1 STG.E.U16 desc[UR8][R56.64], R2 ;  /* 0x0000000238001986 */ /* 0x0001e2000c101508 */
[C---:B------:R-:W-:Y:S02]  /*5c560*/  LOP3.LUT P4, RZ, R52.reuse, 0x10000000, RZ, 0xc0, !PT ;  /* 0x1000000034ff7812 */ /* 0x040fe4000788c0ff */
[----:B------:R-:W-:Y:S01]  /*5c570*/  LOP3.LUT P3, RZ, R52, 0x20000000, RZ, 0xc0, !PT ;  /* 0x2000000034ff7812 */ /* 0x000fe2000786c0ff */
[----:B0-----:R-:W-:Y:S01]  /*5c580*/  IMAD.WIDE R56, R193, 0x2, R66 ;  /* 0x00000002c1387825 */ /* 0x001fe200078e0242 */
[----:B------:R-:W-:-:S04]  /*5c590*/  PRMT R2, R194, 0x7632, R2 ;  /* 0x00007632c2027816 */ /* 0x000fc80000000002 */
        /* <DEDUP_REMOVED lines=17> */
[----:B0-----:R-:W2:Y:S01]  /*5c6b0*/  LDL.LU R194, [R1+0x100] ;  /* 0x0001000001c27983 */ /* 0x001ea20000300800 */
[----:B----4-:R-:W-:-:S05]  /*5c6c0*/  IMAD.WIDE R52, R195, 0x2, R66 ;  /* 0x00000002c3347825 */ /* 0x010fca00078e0242 */
[----:B------:R0:W-:Y:S02]  /*5c6d0*/  @P2 STG.E.U16 desc[UR8][R52.64], R54 ;  /* 0x0000003634002986 */ /* 0x0001e4000c101508 */
[----:B0-----:R-:W-:Y:S02]  /*5c6e0*/  IMAD.WIDE R52, R195, 0x2, R64 ;  /* 0x00000002c3347825 */ /* 0x001fe400078e0240 */
[----:B------:R-:W4:Y:S01]  /*5c6f0*/  LDL.LU R195, [R1+0xa48] ;  /* 0x000a480001c37983 */ /* 0x000f220000300800 */
[----:B------:R-:W-:-:S05]  /*5c700*/  PRMT R2, R54, 0x7632, R2 ;  /* 0x0000763236027816 */ /* 0x000fca0000000002 */
[----:B------:R0:W-:Y:S02]  /*5c710*/  @P4 STG.E.U16 desc[UR8][R52.64], R2 ;  /* 0x0000000234004986 */ /* 0x0001e4000c101508 */
[----:B0-----:R-:W-:Y:S01]  /*5c720*/  IMAD.WIDE R52, R189, 0x2, R66 ;  /* 0x00000002bd347825 */ /* 0x001fe200078e0242 */
[----:B---3--:R-:W-:-:S04]  /*5c730*/  PRMT R2, R190, 0x7632, R2 ;  /* 0x00007632be027816 */ /* 0x008fc80000000002 */
[----:B------:R0:W-:Y:S02]  /*5c740*/  @P3 STG.E.U16 desc[UR8][R52.64], R190 ;  /* 0x000000be34003986 */ /* 0x0001e4000c101508 */
[----:B0-----:R-:W-:Y:S02]  /*5c750*/  IMAD.WIDE R52, R189, 0x2, R64 ;  /* 0x00000002bd347825 */ /* 0x001fe400078e0240 */
[----:B------:R-:W3:Y:S04]  /*5c760*/  LDL.LU R190, [R1+0xa4c] ;  /* 0x000a4c0001be7983 */ /* 0x000ee80000300800 */
[----:B------:R0:W-:Y:S04]  /*5c770*/  @P5 STG.E.U16 desc[UR8][R52.64], R2 ;  /* 0x0000000234005986 */ /* 0x0001e8000c101508 */
[----:B------:R-:W3:Y:S01]  /*5c780*/  LDL.LU R189, [R1+0x104] ;  /* 0x0001040001bd7983 */ /* 0x000ee20000300800 */
[----:B0-----:R-:W-:-:S05]  /*5c790*/  IMAD.WIDE R52, R58, 0x2, R66 ;  /* 0x000000023a347825 */ /* 0x001fca00078e0242 */
[----:B------:R0:W-:Y:S01]  /*5c7a0*/  @P0 STG.E.U16 desc[UR8][R52.64], R192 ;  /* 0x000000c034000986 */ /* 0x0001e2000c101508 */
[----:B------:R-:W-:Y:S02]  /*5c7b0*/  LOP3.LUT P0, RZ, R55, 0x10000, RZ, 0xc0, !PT ;  /* 0x0001000037ff7812 */ /* 0x000fe4000780c0ff */
[----:B------:R-:W-:Y:S01]  /*5c7c0*/  PRMT R2, R192, 0x7632, R2 ;  /* 0x00007632c0027816 */ /* 0x000fe20000000002 */
[----:B0-----:R-:W-:Y:S01]  /*5c7d0*/  IMAD.WIDE R52, R58, 0x2, R64 ;  /* 0x000000023a347825 */ /* 0x001fe200078e0240 */
[----:B------:R-:W-:Y:S01]  /*5c7e0*/  LOP3.LUT P1, RZ, R51, 0x10, RZ, 0xc0, !PT ;  /* 0x0000001033ff7812 */ /* 0x000fe2000782c0ff */
[----:B------:R-:W3:Y:S08]  /*5c7f0*/  LDL.LU R58, [R1+0xa50] ;  /* 0x000a5000013a7983 */ /* 0x000ef00000300800 */
        /* <DEDUP_REMOVED lines=11> */
[----:B--2---:R-:W-:-:S12]  /*5c8b0*/  IMAD.WIDE R52, R193, 0x2, R66 ;  /* 0x00000002c1347825 */ /* 0x004fd800078e0242 */
[----:B------:R0:W-:Y:S01]  /*5c8c0*/  @P0 STG.E.U16 desc[UR8][R52.64], R194 ;  /* 0x000000c234000986 */ /* 0x0001e2000c101508 */
[----:B------:R-:W-:Y:S01]  /*5c8d0*/  PRMT R2, R194, 0x7632, R2 ;  /* 0x00007632c2027816 */ /* 0x000fe20000000002 */
[----:B0-----:R-:W-:-:S05]  /*5c8e0*/  IMAD.WIDE R52, R193, 0x2, R64 ;  /* 0x00000002c1347825 */ /* 0x001fca00078e0240 */
[----:B------:R4:W-:Y:S02]  /*5c8f0*/  @P1 STG.E.U16 desc[UR8][R52.64], R2 ;  /* 0x0000000234001986 */ /* 0x0009e4000c101508 */
[----:B----4-:R-:W-:Y:S01]  /*5c900*/  IMAD.WIDE R52, R195, 0x2, R66 ;  /* 0x00000002c3347825 */ /* 0x010fe200078e0242 */
[----:B------:R-:W-:-:S04]  /*5c910*/  PRMT R2, R7, 0x7632, R2 ;  /* 0x0000763207027816 */ /* 0x000fc80000000002 */
[----:B------:R0:W-:Y:S02]  /*5c920*/  @P6 STG.E.U16 desc[UR8][R52.64], R7 ;  /* 0x0000000734006986 */ /* 0x0001e4000c101508 */
[----:B0-----:R-:W-:Y:S02]  /*5c930*/  IMAD.WIDE R52, R195, 0x2, R64 ;  /* 0x00000002c3347825 */ /* 0x001fe400078e0240 */
[----:B------:R-:W2:Y:S04]  /*5c940*/  LDL.LU R7, [R1+0x1b98] ;  /* 0x001b980001077983 */ /* 0x000ea80000300800 */
[----:B------:R-:W4:Y:S04]  /*5c950*/  LDL.LU R195, [R1+0xa54] ;  /* 0x000a540001c37983 */ /* 0x000f280000300800 */
[----:B------:R-:W2:Y:S01]  /*5c960*/  LDL.LU R59, [R1+0x108] ;  /* 0x00010800013b7983 */ /* 0x000ea20000300800 */
[----:B------:R-:W-:-:S02]  /*5c970*/  LOP3.LUT P2, RZ, R51, 0x40, RZ, 0xc0, !PT ;  /* 0x0000004033ff7812 */ /* 0x000fc4000784c0ff */
[----:B------:R-:W-:Y:S01]  /*5c980*/  LOP3.LUT P4, RZ, R51, 0x80, RZ, 0xc0, !PT ;  /* 0x0000008033ff7812 */ /* 0x000fe2000788c0ff */
[----:B------:R-:W2:Y:S10]  /*5c990*/  LDL.LU R191, [R1+0xa58] ;  /* 0x000a580001bf7983 */ /* 0x000eb40000300800 */
[----:B------:R3:W-:Y:S02]  /*5c9a0*/  @P2 STG.E.U16 desc[UR8][R52.64], R2 ;  /* 0x0000000234002986 */ /* 0x0007e4000c101508 */
[----:B---3--:R-:W-:-:S05]  /*5c9b0*/  IMAD.WIDE R52, R190, 0x2, R66 ;  /* 0x00000002be347825 */ /* 0x008fca00078e0242 */
[----:B------:R0:W-:Y:S02]  /*5c9c0*/  @P4 STG.E.U16 desc[UR8][R52.64], R189 ;  /* 0x000000bd34004986 */ /* 0x0001e4000c101508 */
[----:B0-----:R-:W-:Y:S02]  /*5c9d0*/  IMAD.WIDE R52, R190, 0x2, R64 ;  /* 0x00000002be347825 */ /* 0x001fe400078e0240 */
[----:B------:R-:W3:Y:S04]  /*5c9e0*/  LDL.LU R190, [R1+0x11c] ;  /* 0x00011c0001be7983 */ /* 0x000ee80000300800 */
[----:B------:R-:W3:Y:S04]  /*5c9f0*/  LDL.LU R193, [R1+0xa5c] ;  /* 0x000a5c0001c17983 */ /* 0x000ee80000300800 */
[----:B------:R-:W3:Y:S04]  /*5ca00*/  LDL.LU R194, [R1+0x10c] ;  /* 0x00010c0001c27983 */ /* 0x000ee80000300800 */
[----:B------:R-:W3:Y:S04]  /*5ca10*/  LDL.LU R54, [R1+0xa60] ;  /* 0x000a600001367983 */ /* 0x000ee80000300800 */
[----:B------:R-:W3:Y:S01]  /*5ca20*/  LDL.LU R188, [R1+0xf0] ;  /* 0x0000f00001bc7983 */ /* 0x000ee20000300800 */
[----:B------:R-:W-:-:S02]  /*5ca30*/  LOP3.LUT P3, RZ, R51, 0x100, RZ, 0xc0, !PT ;  /* 0x0000010033ff7812 */ /* 0x000fc4000786c0ff */
[----:B------:R-:W-:Y:S02]  /*5ca40*/  LOP3.LUT P5, RZ, R51, 0x200, RZ, 0xc0, !PT ;  /* 0x0000020033ff7812 */ /* 0x000fe400078ac0ff */
[----:B------:R-:W-:Y:S02]  /*5ca50*/  PRMT R2, R189, 0x7632, R2 ;  /* 0x00007632bd027816 */ /* 0x000fe40000000002 */
[C---:B------:R-:W-:Y:S01]  /*5ca60*/  LOP3.LUT P6, RZ, R51.reuse, 0x400, RZ, 0xc0, !PT ;  /* 0x0000040033ff7812 */ /* 0x040fe200078cc0ff */
[----:B------:R-:W3:Y:S01]  /*5ca70*/  LDL.LU R189, [R1+0xa64] ;  /* 0x000a640001bd7983 */ /* 0x000ee20000300800 */
[----:B------:R-:W-:-:S05]  /*5ca80*/  LOP3.LUT P1, RZ, R51, 0x800, RZ, 0xc0, !PT ;  /* 0x0000080033ff7812 */ /* 0x000fca000782c0ff */
[----:B------:R0:W-:Y:S02]  /*5ca90*/  @P3 STG.E.U16 desc[UR8][R52.64], R2 ;  /* 0x0000000234003986 */ /* 0x0001e4000c101508 */
[----:B0-----:R-:W-:Y:S01]  /*5caa0*/  IMAD.WIDE R52, R58, 0x2, R66 ;  /* 0x000000023a347825 */ /* 0x001fe200078e0242 */
[----:B------:R-:W-:-:S04]  /*5cab0*/  PRMT R2, R192, 0x7632, R2 ;  /* 0x00007632c0027816 */ /* 0x000fc80000000002 */
[----:B------:R0:W-:Y:S02]  /*5cac0*/  @P5 STG.E.U16 desc[UR8][R52.64], R192 ;  /* 0x000000c034005986 */ /* 0x0001e4000c101508 */
[----:B0-----:R-:W-:Y:S02]  /*5cad0*/  IMAD.WIDE R52, R58, 0x2, R64 ;  /* 0x000000023a347825 */ /* 0x001fe400078e0240 */
[----:B------:R-:W3:Y:S04]  /*5cae0*/  LDL.LU R58, [R1+0xe0] ;  /* 0x0000e000013a7983 */ /* 0x000ee80000300800 */
[----:B------:R4:W-:Y:S04]  /*5caf0*/  @P6 STG.E.U16 desc[UR8][R52.64], R2 ;  /* 0x0000000234006986 */ /* 0x0009e8000c101508 */
[----:B------:R-:W3:Y:S01]  /*5cb00*/  LDL.LU R192, [R1+0xa68] ;  /* 0x000a680001c07983 */ /* 0x000ee20000300800 */
[----:B------:R-:W-:Y:S01]  /*5cb10*/  LOP3.LUT R55, R55, 0xfffffdff, RZ, 0xc0, !PT ;  /* 0xfffffdff37377812 */ /* 0x000fe200078ec0ff */
[----:B----4-:R-:W-:-:S05]  /*5cb20*/  IMAD.WIDE R52, R195, 0x2, R66 ;  /* 0x00000002c3347825 */ /* 0x010fca00078e0242 */
[----:B--2---:R0:W-:Y:S02]  /*5cb30*/  @P1 STG.E.U16 desc[UR8][R52.64], R59 ;  /* 0x0000003b34001986 */ /* 0x0041e4000c101508 */
[----:B0-----:R-:W-:Y:S02]  /*5cb40*/  IMAD.WIDE R52, R195, 0x2, R64 ;  /* 0x00000002c3347825 */ /* 0x001fe400078e0240 */
[----:B------:R-:W2:Y:S01]  /*5cb50*/  LDL.LU R195, [R1+0xf4] ;  /* 0x0000f40001c37983 */ /* 0x000ea20000300800 */
[----:B------:R-:W-:-:S13]  /*5cb60*/  LOP3.LUT P0, RZ, R7, 0x20, RZ, 0xc0, !PT ;  /* 0x0000002007ff7812 */ /* 0x000fda000780c0ff */
        /* <DEDUP_REMOVED lines=51> */
[----:B------:R-:W-:Y:S02]  /*5cea0*/  LOP3.LUT P1, RZ, R51, 0x40000, RZ, 0xc0, !PT ;  /* 0x0004000033ff7812 */ /* 0x000fe4000782c0ff */
[----:B------:R-:W-:Y:S01]  /*5ceb0*/  LOP3.LUT P4, RZ, R7, 0x80, RZ, 0xc0, !PT ;  /* 0x0000008007ff7812 */ /* 0x000fe2000788c0ff */
[----:B------:R-:W-:Y:S01]  /*5cec0*/  IMAD.WIDE R52, R192, 0x2, R64 ;  /* 0x00000002c0347825 */ /* 0x000fe200078e0240 */
[----:B------:R-:W2:Y:S09]  /*5ced0*/  LDL.LU R58, [R1+0xa78] ;  /* 0x000a7800013a7983 */ /* 0x000eb20000300800 */
[----:B------:R3:W-:Y:S02]  /*5cee0*/  @P1 STG.E.U16 desc[UR8][R52.64], R2 ;  /* 0x0000000234001986 */ /* 0x0007e4000c101508 */
[----:B---3--:R-:W-:-:S05]  /*5cef0*/  IMAD.WIDE R52, R190, 0x2, R66 ;  /* 0x00000002be347825 */ /* 0x008fca00078e0242 */
[----:B----4-:R0:W-:Y:S02]  /*5cf00*/  @P4 STG.E.U16 desc[UR8][R52.64], R191 ;  /* 0x000000bf34004986 */ /* 0x0101e4000c101508 */
[----:B0-----:R-:W-:Y:S02]  /*5cf10*/  IMAD.WIDE R52, R190, 0x2, R64 ;  /* 0x00000002be347825 */ /* 0x001fe400078e0240 */
[----:B------:R-:W3:Y:S04]  /*5cf20*/  LDL.LU R190, [R1+0xfc] ;  /* 0x0000fc0001be7983 */ /* 0x000ee80000300800 */
[----:B------:R-:W4:Y:S04]  /*5cf30*/  LDL.LU R188, [R1+0xa7c] ;  /* 0x000a7c0001bc7983 */ /* 0x000f280000300800 */
[----:B------:R-:W4:Y:S04]  /*5cf40*/  LDL.LU R192, [R1+0xec] ;  /* 0x0000ec0001c07983 */ /* 0x000f280000300800 */
[----:B------:R-:W4:Y:S01]  /*5cf50*/  LDL.LU R189, [R1+0xa80] ;  /* 0x000a800001bd7983 */ /* 0x000f220000300800 */
[----:B------:R-:W-:-:S03]  /*5cf60*/  PRMT R2, R191, 0x7632, R2 ;  /* 0x00007632bf027816 */ /* 0x000fc60000000002 */
[----:B------:R-:W4:Y:S01]  /*5cf70*/  LDL.LU R191, [R1+0xd0] ;  /* 0x0000d00001bf7983 */ /* 0x000f220000300800 */
[----:B------:R-:W-:Y:S02]  /*5cf80*/  LOP3.LUT P2, RZ, R7, 0x100, RZ, 0xc0, !PT ;  /* 0x0000010007ff7812 */ /* 0x000fe4000784c0ff */
[C---:B------:R-:W-:Y:S02]  /*5cf90*/  LOP3.LUT P5, RZ, R51.reuse, 0x80000, RZ, 0xc0, !PT ;  /* 0x0008000033ff7812 */ /* 0x040fe400078ac0ff */
[----:B------:R-:W-:Y:S02]  /*5cfa0*/  LOP3.LUT P6, RZ, R51, 0x100000, RZ, 0xc0, !PT ;  /* 0x0010000033ff7812 */ /* 0x000fe400078cc0ff */
        /* <DEDUP_REMOVED lines=21> */
[----:B------:R-:W-:Y:S02]  /*5d100*/  LOP3.LUT P4, RZ, R7, 0x400, RZ, 0xc0, !PT ;  /* 0x0000040007ff7812 */ /* 0x000fe4000788c0ff */
        /* <DEDUP_REMOVED lines=59> */
[----:B------:R-:W-:Y:S02]  /*5d4c0*/  LOP3.LUT P1, RZ, R7, 0x10000, RZ, 0xc0, !PT ;  /* 0x0001000007ff7812 */ /* 0x000fe4000782c0ff */
[C---:B------:R-:W-:Y:S02]  /*5d4d0*/  LOP3.LUT P5, RZ, R51.reuse, 0x8000000, RZ, 0xc0, !PT ;  /* 0x0800000033ff7812 */ /* 0x040fe400078ac0ff */
[----:B------:R-:W-:Y:S02]  /*5d4e0*/  LOP3.LUT P6, RZ, R51, 0x10000000, RZ, 0xc0, !PT ;  /* 0x1000000033ff7812 */ /* 0x000fe400078cc0ff */
[----:B------:R-:W-:-:S07]  /*5d4f0*/  LOP3.LUT P2, RZ, R7, 0x20000, RZ, 0xc0, !PT ;  /* 0x0002000007ff7812 */ /* 0x000fce000784c0ff */
[----:B------:R4:W-:Y:S02]  /*5d500*/  @P1 STG.E.U16 desc[UR8][R52.64], R2 ;  /* 0x0000000234001986 */ /* 0x0009e4000c101508 */
[----:B----4-:R-:W-:Y:S01]  /*5d510*/  IMAD.WIDE R52, R192, 0x2, R66 ;  /* 0x00000002c0347825 */ /* 0x010fe200078e0242 */
[----:B------:R-:W-:-:S04]  /*5d520*/  PRMT R2, R54, 0x7632, R2 ;  /* 0x0000763236027816 */ /* 0x000fc80000000002 */
[----:B------:R0:W-:Y:S02]  /*5d530*/  @P5 STG.E.U16 desc[UR8][R52.64], R54 ;  /* 0x0000003634005986 */ /* 0x0001e4000c101508 */
[----:B0-----:R-:W-:Y:S02]  /*5d540*/  IMAD.WIDE R52, R192, 0x2, R64 ;  /* 0x00000002c0347825 */ /* 0x001fe400078e0240 */
[----:B------:R-:W4:Y:S04]  /*5d550*/  LDL.LU R192, [R1+0xaa4] ;  /* 0x000aa40001c07983 */ /* 0x000f280000300800 */
[----:B------:R2:W-:Y:S02]  /*5d560*/  @P6 STG.E.U16 desc[UR8][R52.64], R2 ;  /* 0x0000000234006986 */ /* 0x0005e4000c101508 */
        /* <DEDUP_REMOVED lines=45> */
[----:B------:R-:W-:Y:S01]  /*5d840*/  LOP3.LUT P6, RZ, R50, 0x2, RZ, 0xc0, !PT ;  /* 0x0000000232ff7812 */ /* 0x000fe200078cc0ff */
[----:B----4-:R-:W-:Y:S01]  /*5d850*/  IMAD.WIDE R52, R192, 0x2, R66 ;  /* 0x00000002c0347825 */ /* 0x010fe200078e0242 */
[----:B------:R-:W-:-:S09]  /*5d860*/  PRMT R2, R49, 0x7632, R2 ;  /* 0x0000763231027816 */ /* 0x000fd20000000002 */
[----:B------:R0:W-:Y:S02]  /*5d870*/  @P0 STG.E.U16 desc[UR8][R52.64], R49 ;  /* 0x0000003134000986 */ /* 0x0001e4000c101508 */
[----:B0-----:R-:W-:Y:S02]  /*5d880*/  IMAD.WIDE R52, R192, 0x2, R64 ;  /* 0x00000002c0347825 */ /* 0x001fe400078e0240 */
[----:B------:R-:W4:Y:S04]  /*5d890*/  LDL.LU R49, [R1+0x1b90] ;  /* 0x001b900001317983 */ /* 0x000f280000300800 */
        /* <DEDUP_REMOVED lines=23> */
[----:B------:R-:W-:-:S05]  /*5da10*/  LOP3.LUT P6, RZ, R50, 0x10, RZ, 0xc0, !PT ;  /* 0x0000001032ff7812 */ /* 0x000fca00078cc0ff */
[----:B------:R0:W-:Y:S01]  /*5da20*/  @P3 STG.E.U16 desc[UR8][R52.64], R2 ;  /* 0x0000000234003986 */ /* 0x0001e2000c101508 */
[----:B------:R-:W-:Y:S01]  /*5da30*/  LOP3.LUT P1, RZ, R7, 0x2000000, RZ, 0xc0, !PT ;  /* 0x0200000007ff7812 */ /* 0x000fe2000782c0ff */
[----:B0-----:R-:W-:-:S05]  /*5da40*/  IMAD.WIDE R52, R194, 0x2, R66 ;  /* 0x00000002c2347825 */ /* 0x001fca00078e0242 */
[----:B----4-:R0:W-:Y:S01]  /*5da50*/  @P5 STG.E.U16 desc[UR8][R52.64], R49 ;  /* 0x0000003134005986 */ /* 0x0101e2000c101508 */
[----:B------:R-:W-:-:S03]  /*5da60*/  PRMT R2, R49, 0x7632, R2 ;  /* 0x0000763231027816 */ /* 0x000fc60000000002 */
[----:B0-----:R-:W4:Y:S04]  /*5da70*/  LDL.LU R49, [R1+0x1b88] ;  /* 0x001b880001317983 */ /* 0x001f280000300800 */
[----:B------:R-:W4:Y:S01]  /*5da80*/  LDL.LU R189, [R1+0xac4] ;  /* 0x000ac40001bd7983 */ /* 0x000f220000300800 */
[----:B------:R-:W-:-:S03]  /*5da90*/  IMAD.WIDE R52, R194, 0x2, R64 ;  /* 0x00000002c2347825 */ /* 0x000fc600078e0240 */
        /* <DEDUP_REMOVED lines=30> */
[----:B------:R-:W3:Y:S04]  /*5dc80*/  LDL.LU R191, [R1+0x84] ;  /* 0x0000840001bf7983 */ /* 0x000ee80000300800 */
[----:B------:R0:W-:Y:S02]  /*5dc90*/  @P5 STG.E.U16 desc[UR8][R52.64], R2 ;  /* 0x0000000234005986 */ /* 0x0001e4000c101508 */
        /* <DEDUP_REMOVED lines=27> */
[----:B------:R-:W4:Y:S01]  /*5de50*/  LDL.LU R59, [R1+0x88] ;  /* 0x00008800013b7983 */ /* 0x000f220000300800 */
[----:B------:R-:W-:Y:S02]  /*5de60*/  LOP3.LUT P1, RZ, R50, 0x400, RZ, 0xc0, !PT ;  /* 0x0000040032ff7812 */ /* 0x000fe4000782c0ff */
[----:B------:R-:W-:Y:S01]  /*5de70*/  LOP3.LUT P4, RZ, R7, 0x80000000, RZ, 0xc0, !PT ;  /* 0x8000000007ff7812 */ /* 0x000fe2000788c0ff */
[----:B------:R-:W-:Y:S01]  /*5de80*/  IMAD.WIDE R52, R194, 0x2, R64 ;  /* 0x00000002c2347825 */ /* 0x000fe200078e0240 */
[----:B------:R-:W4:Y:S09]  /*5de90*/  LDL.LU R189, [R1+0xae0] ;  /* 0x000ae00001bd7983 */ /* 0x000f320000300800 */
        /* <DEDUP_REMOVED lines=10> */
[C---:B------:R-:W-:Y:S02]  /*5df40*/  LOP3.LUT P5, RZ, R50.reuse, 0x800, RZ, 0xc0, !PT ;  /* 0x0000080032ff7812 */ /* 0x040fe400078ac0ff */
[----:B------:R-:W-:Y:S02]  /*5df50*/  PRMT R2, R191, 0x7632, R2 ;  /* 0x00007632bf027816 */ /* 0x000fe40000000002 */
[----:B------:R-:W-:Y:S01]  /*5df60*/  LOP3.LUT P6, RZ, R50, 0x1000, RZ, 0xc0, !PT ;  /* 0x0000100032ff7812 */ /* 0x000fe200078cc0ff */
        /* <DEDUP_REMOVED lines=10> */
[----:B--2---:R-:W-:-:S05]  /*5e010*/  IMAD.WIDE R52, R195, 0x2, R66 ;  /* 0x00000002c3347825 */ /* 0x004fca00078e0242 */
[----:B----4-:R0:W-:Y:S02]  /*5e020*/  @P3 STG.E.U16 desc[UR8][R52.64], R59 ;  /* 0x0000003b34003986 */ /* 0x0101e4000c101508 */
        /* <DEDUP_REMOVED lines=56> */
[C---:B------:R-:W-:Y:S01]  /*5e3b0*/  LOP3.LUT P4, RZ, R49.reuse, 0x80, RZ, 0xc0, !PT ;  /* 0x0000008031ff7812 */ /* 0x040fe2000788c0ff */
[----:B------:R-:W-:Y:S01]  /*5e3c0*/  IMAD.WIDE R52, R192, 0x2, R64 ;  /* 0x00000002c0347825 */ /* 0x000fe200078e0240 */
[----:B------:R-:W2:Y:S09]  /*5e3d0*/  LDL.LU R191, [R1+0xc1c] ;  /* 0x000c1c0001bf7983 */ /* 0x000eb20000300800 */
[----:B------:R3:W-:Y:S01]  /*5e3e0*/  @P3 STG.E.U16 desc[UR8][R52.64], R2 ;  /* 0x0000000234003986 */ /* 0x0007e2000c101508 */
[----:B------:R-:W-:Y:S01]  /*5e3f0*/  LOP3.LUT P1, RZ, R49, 0x100, RZ, 0xc0, !PT ;  /* 0x0000010031ff7812 */ /* 0x000fe2000782c0ff */
        /* <DEDUP_REMOVED lines=9> */
[C---:B------:R-:W-:Y:S02]  /*5e490*/  LOP3.LUT P5, RZ, R50.reuse, 0x80000, RZ, 0xc0, !PT ;  /* 0x0008000032ff7812 */ /* 0x040fe400078ac0ff */
[----:B------:R-:W-:Y:S01]  /*5e4a0*/  LOP3.LUT P6, RZ, R50, 0x100000, RZ, 0xc0, !PT ;  /* 0x0010000032ff7812 */ /* 0x000fe200078cc0ff */
[----:B------:R0:W-:Y:S01]  /*5e4b0*/  @P1 STG.E.U16 desc[UR8][R52.64], R2 ;  /* 0x0000000234001986 */ /* 0x0001e2000c101508 */
[----:B------:R-:W-:Y:S01]  /*5e4c0*/  LOP3.LUT P2, RZ, R49, 0x200, RZ, 0xc0, !PT ;  /* 0x0000020031ff7812 */ /* 0x000fe2000784c0ff */
[----:B0-----:R-:W-:Y:S01]  /*5e4d0*/  IMAD.WIDE R52, R193, 0x2, R66 ;  /* 0x00000002c1347825 */ /* 0x001fe200078e0242 */
[----:B------:R-:W-:-:S07]  /*5e4e0*/  PRMT R2, R194, 0x7632, R2 ;  /* 0x00007632c2027816 */ /* 0x000fce0000000002 */
        /* <DEDUP_REMOVED lines=60> */
[----:B0-----:R-:W2:Y:S04]  /*5e8b0*/  LDL.LU R48, [R1+0x1b84] ;  /* 0x001b840001307983 */ /* 0x001ea80000300800 */
[----:B------:R-:W2:Y:S04]  /*5e8c0*/  LDL.LU R194, [R1+0xc44] ;  /* 0x000c440001c27983 */ /* 0x000ea80000300800 */
[----:B------:R-:W2:Y:S01]  /*5e8d0*/  LDL.LU R54, [R1+0x48] ;  /* 0x0000480001367983 */ /* 0x000ea20000300800 */
[----:B------:R-:W-:-:S03]  /*5e8e0*/  LOP3.LUT P2, RZ, R50, 0x4000000, RZ, 0xc0, !PT ;  /* 0x0400000032ff7812 */ /* 0x000fc6000784c0ff */
[----:B------:R-:W2:Y:S01]  /*5e8f0*/  LDL.LU R193, [R1+0xc48] ;  /* 0x000c480001c17983 */ /* 0x000ea20000300800 */
[----:B------:R-:W-:Y:S01]  /*5e900*/  LOP3.LUT P3, RZ, R49, 0x8000, RZ, 0xc0, !PT ;  /* 0x0000800031ff7812 */ /* 0x000fe2000786c0ff */
[----:B------:R-:W-:Y:S02]  /*5e910*/  IMAD.WIDE R52, R195, 0x2, R64 ;  /* 0x00000002c3347825 */ /* 0x000fe400078e0240 */
[----:B------:R-:W2:Y:S04]  /*5e920*/  LDL.LU R195, [R1+0x5c] ;  /* 0x00005c0001c37983 */ /* 0x000ea80000300800 */
[----:B------:R-:W2:Y:S04]  /*5e930*/  LDL.LU R188, [R1+0xc50] ;  /* 0x000c500001bc7983 */ /* 0x000ea80000300800 */
[----:B------:R3:W-:Y:S01]  /*5e940*/  @P2 STG.E.U16 desc[UR8][R52.64], R2 ;  /* 0x0000000234002986 */ /* 0x0007e2000c101508 */
[----:B------:R-:W-:-:S02]  /*5e950*/  LOP3.LUT P0, RZ, R49, 0x200000, RZ, 0xc0, !PT ;  /* 0x0020000031ff7812 */ /* 0x000fc4000780c0ff */
[----:B------:R-:W-:Y:S01]  /*5e960*/  LOP3.LUT R0, R0, 0xfffdffff, RZ, 0xc0, !PT ;  /* 0xfffdffff00007812 */ /* 0x000fe200078ec0ff */
[----:B---3--:R-:W-:-:S05]  /*5e970*/  IMAD.WIDE R52, R190, 0x2, R66 ;  /* 0x00000002be347825 */ /* 0x008fca00078e0242 */
[----:B------:R0:W-:Y:S02]  /*5e980*/  @P3 STG.E.U16 desc[UR8][R52.64], R191 ;  /* 0x000000bf34003986 */ /* 0x0001e4000c101508 */
[----:B0-----:R-:W-:Y:S02]  /*5e990*/  IMAD.WIDE R52, R190, 0x2, R64 ;  /* 0x00000002be347825 */ /* 0x001fe400078e0240 */
[----:B------:R-:W3:Y:S04]  /*5e9a0*/  LDL.LU R190, [R1+0x4c] ;  /* 0x00004c0001be7983 */ /* 0x000ee80000300800 */
[----:B------:R-:W3:Y:S01]  /*5e9b0*/  LDL.LU R189, [R1+0xc58] ;  /* 0x000c580001bd7983 */ /* 0x000ee20000300800 */
[----:B------:R-:W-:-:S03]  /*5e9c0*/  PRMT R2, R191, 0x7632, R2 ;  /* 0x00007632bf027816 */ /* 0x000fc60000000002 */
[----:B------:R-:W3:Y:S01]  /*5e9d0*/  LDL.LU R191, [R1+0x30] ;  /* 0x0000300001bf7983 */ /* 0x000ee20000300800 */
[----:B------:R-:W-:Y:S02]  /*5e9e0*/  @P0 LOP3.LUT R0, R0, 0x20000, RZ, 0xfc, !PT ;  /* 0x0002000000000812 */ /* 0x000fe400078efcff */
[----:B------:R-:W-:Y:S02]  /*5e9f0*/  LOP3.LUT P4, RZ, R49, 0x10000, RZ, 0xc0, !PT ;  /* 0x0001000031ff7812 */ /* 0x000fe4000788c0ff */
[----:B------:R-:W-:Y:S02]  /*5ea00*/  LOP3.LUT R0, R0, 0xfffbffff, RZ, 0xc0, !PT ;  /* 0xfffbffff00007812 */ /* 0x000fe400078ec0ff */
[C---:B------:R-:W-:Y:S02]  /*5ea10*/  LOP3.LUT P5, RZ, R50.reuse, 0x8000000, RZ, 0xc0, !PT ;  /* 0x0800000032ff7812 */ /* 0x040fe400078ac0ff */
[C---:B------:R-:W-:Y:S02]  /*5ea20*/  LOP3.LUT P6, RZ, R50.reuse, 0x10000000, RZ, 0xc0, !PT ;  /* 0x1000000032ff7812 */ /* 0x040fe400078cc0ff */
[----:B------:R-:W-:-:S05]  /*5ea30*/  LOP3.LUT P3, RZ, R50, 0x20000000, RZ, 0xc0, !PT ;  /* 0x2000000032ff7812 */ /* 0x000fca000786c0ff */
[----:B------:R4:W-:Y:S01]  /*5ea40*/  @P4 STG.E.U16 desc[UR8][R52.64], R2 ;  /* 0x0000000234004986 */ /* 0x0009e2000c101508 */
[----:B------:R-:W-:Y:S01]  /*5ea50*/  LOP3.LUT P4, RZ, R50, 0x40000000, RZ, 0xc0, !PT ;  /* 0x4000000032ff7812 */ /* 0x000fe2000788c0ff */
[----:B----4-:R-:W-:Y:S01]  /*5ea60*/  IMAD.WIDE R52, R58, 0x2, R66 ;  /* 0x000000023a347825 */ /* 0x010fe200078e0242 */
[----:B--2---:R-:W-:-:S13]  /*5ea70*/  LOP3.LUT P0, RZ, R48, 0x1, RZ, 0xc0, !PT ;  /* 0x0000000130ff7812 */ /* 0x004fda000780c0ff */
[----:B------:R-:W-:Y:S02]  /*5ea80*/  @P0 LOP3.LUT R0, R0, 0x40000, RZ, 0xfc, !PT ;  /* 0x0004000000000812 */ /* 0x000fe400078efcff */
[----:B------:R-:W-:Y:S01]  /*5ea90*/  LOP3.LUT P0, RZ, R50, 0x80000000, RZ, 0xc0, !PT ;  /* 0x8000000032ff7812 */ /* 0x000fe2000780c0ff */
[----:B------:R-:W-:Y:S02]  /*5eaa0*/  IMAD.WIDE R50, R58, 0x2, R64 ;  /* 0x000000023a327825 */ /* 0x000fe400078e0240 */
[----:B------:R-:W2:Y:S01]  /*5eab0*/  LDL.LU R58, [R1+0xc60] ;  /* 0x000c6000013a7983 */ /* 0x000ea20000300800 */
[----:B------:R-:W-:Y:S02]  /*5eac0*/  LOP3.LUT P1, RZ, R49, 0x20000, RZ, 0xc0, !PT ;  /* 0x0002000031ff7812 */ /* 0x000fe4000782c0ff */
[----:B------:R-:W-:Y:S01]  /*5ead0*/  PRMT R2, R192, 0x7632, R2 ;  /* 0x00007632c0027816 */ /* 0x000fe20000000002 */
[----:B------:R0:W-:Y:S01]  /*5eae0*/  @P5 STG.E.U16 desc[UR8][R52.64], R192 ;  /* 0x000000c034005986 */ /* 0x0001e2000c101508 */
[----:B------:R-:W-:-:S03]  /*5eaf0*/  LOP3.LUT R0, R0, 0xfff7ffff, RZ, 0xc0, !PT ;  /* 0xfff7ffff00007812 */ /* 0x000fc600078ec0ff */
[----:B------:R4:W-:Y:S01]  /*5eb00*/  @P6 STG.E.U16 desc[UR8][R50.64], R2 ;  /* 0x0000000232006986 */ /* 0x0009e2000c101508 */
[C---:B------:R-:W-:Y:S02]  /*5eb10*/  LOP3.LUT P2, RZ, R49.reuse, 0x40000, RZ, 0xc0, !PT ;  /* 0x0004000031ff7812 */ /* 0x040fe4000784c0ff */
[----:B------:R-:W-:Y:S01]  /*5eb20*/  @P0 LOP3.LUT R0, R0, 0x80000, RZ, 0xfc, !PT ;  /* 0x0008000000000812 */ /* 0x000fe200078efcff */
[----:B0-----:R-:W2:Y:S01]  /*5eb30*/  LDL.LU R192, [R1+0xc64] ;  /* 0x000c640001c07983 */ /* 0x001ea20000300800 */
[----:B----4-:R-:W-:Y:S01]  /*5eb40*/  IMAD.WIDE R50, R194, 0x2, R66 ;  /* 0x00000002c2327825 */ /* 0x010fe200078e0242 */
[----:B------:R-:W-:-:S04]  /*5eb50*/  LOP3.LUT P0, RZ, R49, 0x100000, RZ, 0xc0, !PT ;  /* 0x0010000031ff7812 */ /* 0x000fc8000780c0ff */
[----:B------:R0:W-:Y:S01]  /*5eb60*/  @P1 STG.E.U16 desc[UR8][R50.64], R54 ;  /* 0x0000003632001986 */ /* 0x0001e2000c101508 */
[----:B------:R-:W-:Y:S02]  /*5eb70*/  PRMT R2, R54, 0x7632, R2 ;  /* 0x0000763236027816 */ /* 0x000fe40000000002 */
[----:B------:R-:W-:Y:S01]  /*5eb80*/  LOP3.LUT R0, R0, 0xffefffff, RZ, 0xc0, !PT ;  /* 0xffefffff00007812 */ /* 0x000fe200078ec0ff */
[----:B0-----:R-:W-:Y:S02]  /*5eb90*/  IMAD.WIDE R50, R194, 0x2, R64 ;  /* 0x00000002c2327825 */ /* 0x001fe400078e0240 */
[----:B------:R-:W4:Y:S04]  /*5eba0*/  LDL.LU R194, [R1+0x34] ;  /* 0x0000340001c27983 */ /* 0x000f280000300800 */
[----:B------:R0:W-:Y:S01]  /*5ebb0*/  @P2 STG.E.U16 desc[UR8][R50.64], R2 ;  /* 0x0000000232002986 */ /* 0x0001e2000c101508 */
[----:B------:R-:W-:-:S02]  /*5ebc0*/  @P0 LOP3.LUT R0, R0, 0x100000, RZ, 0xfc, !PT ;  /* 0x0010000000000812 */ /* 0x000fc400078efcff */
[----:B------:R-:W-:Y:S01]  /*5ebd0*/  LOP3.LUT P0, RZ, R49, 0x80000, RZ, 0xc0, !PT ;  /* 0x0008000031ff7812 */ /* 0x000fe2000780c0ff */
[----:B0-----:R-:W-:Y:S01]  /*5ebe0*/  IMAD.WIDE R50, R193, 0x2, R66 ;  /* 0x00000002c1327825 */ /* 0x001fe200078e0242 */
[----:B------:R-:W-:-:S04]  /*5ebf0*/  PRMT R2, R195, 0x7632, R2 ;  /* 0x00007632c3027816 */ /* 0x000fc80000000002 */
[----:B------:R0:W-:Y:S02]  /*5ec00*/  @P3 STG.E.U16 desc[UR8][R50.64], R195 ;  /* 0x000000c332003986 */ /* 0x0001e4000c101508 */
[----:B0-----:R-:W-:Y:S02]  /*5ec10*/  IMAD.WIDE R50, R193, 0x2, R64 ;  /* 0x00000002c1327825 */ /* 0x001fe400078e0240 */
[----:B------:R-:W4:Y:S04]  /*5ec20*/  LDL.LU R195, [R1+0xc6c] ;  /* 0x000c6c0001c37983 */ /* 0x000f280000300800 */
[----:B------:R0:W-:Y:S04]  /*5ec30*/  @P4 STG.E.U16 desc[UR8][R50.64], R2 ;  /* 0x0000000232004986 */ /* 0x0001e8000c101508 */
[----:B------:R-:W4:Y:S01]  /*5ec40*/  LDL.LU R193, [R1+0x24] ;  /* 0x0000240001c17983 */ /* 0x000f220000300800 */
[----:B0-----:R-:W-:-:S05]  /*5ec50*/  IMAD.WIDE R50, R188, 0x2, R66 ;  /* 0x00000002bc327825 */ /* 0x001fca00078e0242 */
[----:B---3--:R0:W-:Y:S01]  /*5ec60*/  @P0 STG.E.U16 desc[UR8][R50.64], R190 ;  /* 0x000000be32000986 */ /* 0x0081e2000c101508 */
[----:B------:R-:W-:Y:S02]  /*5ec70*/  LOP3.LUT P0, RZ, R0, 0x100000, RZ, 0xc0, !PT ;  /* 0x0010000000ff7812 */ /* 0x000fe4000780c0ff */
[----:B------:R-:W-:Y:S01]  /*5ec80*/  PRMT R2, R190, 0x7632, R2 ;  /* 0x00007632be027816 */ /* 0x000fe20000000002 */
[----:B0-----:R-:W-:Y:S01]  /*5ec90*/  IMAD.WIDE R50, R188, 0x2, R64 ;  /* 0x00000002bc327825 */ /* 0x001fe200078e0240 */
[----:B------:R-:W3:Y:S09]  /*5eca0*/  LDL.LU R190, [R1+0xc74] ;  /* 0x000c740001be7983 */ /* 0x000ef20000300800 */
        /* <DEDUP_REMOVED lines=9> */
[----:B0-----:R-:W-:Y:S01]  /*5ed40*/  PRMT R2, R3, 0x7632, R2 ;  /* 0x0000763203027816 */ /* 0x001fe20000000002 */
[----:B--2---:R-:W-:-:S10]  /*5ed50*/  IMAD.WIDE R50, R58, 0x2, R66 ;  /* 0x000000023a327825 */ /* 0x004fd400078e0242 */
[----:B------:R0:W-:Y:S04]  /*5ed60*/  @P0 STG.E.U16 desc[UR8][R50.64], R3 ;  /* 0x0000000332000986 */ /* 0x0001e8000c101508 */
[----:B0-----:R-:W2:Y:S01]  /*5ed70*/  LDL.LU R3, [R1+0x1b80] ;  /* 0x001b800001037983 */ /* 0x001ea20000300800 */
[----:B------:R-:W-:Y:S02]  /*5ed80*/  LOP3.LUT P5, RZ, R49, 0x400000, RZ, 0xc0, !PT ;  /* 0x0040000031ff7812 */ /* 0x000fe400078ac0ff */
[----:B------:R-:W-:Y:S01]  /*5ed90*/  LOP3.LUT P6, RZ, R48, 0x2, RZ, 0xc0, !PT ;  /* 0x0000000230ff7812 */ /* 0x000fe200078cc0ff */
[----:B------:R-:W-:-:S10]  /*5eda0*/  IMAD.WIDE R50, R58, 0x2, R64 ;  /* 0x000000023a327825 */ /* 0x000fd400078e0240 */
[----:B------:R0:W-:Y:S01]  /*5edb0*/  @P5 STG.E.U16 desc[UR8][R50.64], R2 ;  /* 0x0000000232005986 */ /* 0x0001e2000c101508 */
[----:B------:R-:W-:Y:S01]  /*5edc0*/  LOP3.LUT P1, RZ, R48, 0x4, RZ, 0xc0, !PT ;  /* 0x0000000430ff7812 */ /* 0x000fe2000782c0ff */
[----:B0-----:R-:W-:Y:S01]  /*5edd0*/  IMAD.WIDE R50, R192, 0x2, R66 ;  /* 0x00000002c0327825 */ /* 0x001fe200078e0242 */
[----:B----4-:R-:W-:-:S04]  /*5ede0*/  PRMT R2, R194, 0x7632, R2 ;  /* 0x00007632c2027816 */ /* 0x010fc80000000002 */
[----:B------:R0:W-:Y:S01]  /*5edf0*/  @P6 STG.E.U16 desc[UR8][R50.64], R194 ;  /* 0x000000c232006986 */ /* 0x0001e2000c101508 */
[----:B------:R-:W-:-:S03]  /*5ee00*/  LOP3.LUT P2, RZ, R49, 0x800000, RZ, 0xc0, !PT ;  /* 0x0080000031ff7812 */ /* 0x000fc6000784c0ff */
[----:B0-----:R-:W4:Y:S04]  /*5ee10*/  LDL.LU R194, [R1+0xc7c] ;  /* 0x000c7c0001c27983 */ /* 0x001f280000300800 */
[----:B------:R-:W4:Y:S01]  /*5ee20*/  LDL.LU R59, [R1+0x28] ;  /* 0x00002800013b7983 */ /* 0x000f220000300800 */
[----:B------:R-:W-:-:S03]  /*5ee30*/  IMAD.WIDE R50, R192, 0x2, R64 ;  /* 0x00000002c0327825 */ /* 0x000fc600078e0240 */
[----:B------:R-:W4:Y:S04]  /*5ee40*/  LDL.LU R54, [R1+0xc80] ;  /* 0x000c800001367983 */ /* 0x000f280000300800 */
[----:B------:R0:W-:Y:S02]  /*5ee50*/  @P1 STG.E.U16 desc[UR8][R50.64], R2 ;  /* 0x0000000232001986 */ /* 0x0001e4000c101508 */
[----:B0-----:R-:W-:-:S05]  /*5ee60*/  IMAD.WIDE R50, R195, 0x2, R66 ;  /* 0x00000002c3327825 */ /* 0x001fca00078e0242 */
[----:B------:R0:W-:Y:S02]  /*5ee70*/  @P2 STG.E.U16 desc[UR8][R50.64], R193 ;  /* 0x000000c132002986 */ /* 0x0001e4000c101508 */
[----:B0-----:R-:W-:Y:S02]  /*5ee80*/  IMAD.WIDE R50, R195, 0x2, R64 ;  /* 0x00000002c3327825 */ /* 0x001fe400078e0240 */
[----:B------:R-:W4:Y:S04]  /*5ee90*/  LDL.LU R195, [R1+0x3c] ;  /* 0x00003c0001c37983 */ /* 0x000f280000300800 */
[----:B------:R-:W4:Y:S01]  /*5eea0*/  LDL.LU R188, [R1+0xc84] ;  /* 0x000c840001bc7983 */ /* 0x000f220000300800 */
[----:B------:R-:W-:-:S03]  /*5eeb0*/  LOP3.LUT P3, RZ, R49, 0x1000000, RZ, 0xc0, !PT ;  /* 0x0100000031ff7812 */ /* 0x000fc6000786c0ff */
[----:B------:R-:W4:Y:S01]  /*5eec0*/  LDL.LU R189, [R1+0x2c] ;  /* 0x00002c0001bd7983 */ /* 0x000f220000300800 */
[----:B------:R-:W-:Y:S02]  /*5eed0*/  LOP3.LUT P4, RZ, R48, 0x8, RZ, 0xc0, !PT ;  /* 0x0000000830ff7812 */ /* 0x000fe4000788c0ff */
[----:B------:R-:W-:-:S07]  /*5eee0*/  PRMT R2, R193, 0x7632, R2 ;  /* 0x00007632c1027816 */ /* 0x000fce0000000002 */
[----:B------:R3:W-:Y:S02]  /*5eef0*/  @P3 STG.E.U16 desc[UR8][R50.64], R2 ;  /* 0x0000000232003986 */ /* 0x0007e4000c101508 */
[----:B---3--:R-:W-:-:S05]  /*5ef00*/  IMAD.WIDE R50, R190, 0x2, R66 ;  /* 0x00000002be327825 */ /* 0x008fca00078e0242 */
[----:B--2---:R0:W-:Y:S02]  /*5ef10*/  @P4 STG.E.U16 desc[UR8][R50.64], R3 ;  /* 0x0000000332004986 */ /* 0x0041e4000c101508 */
[----:B0-----:R-:W-:Y:S02]  /*5ef20*/  IMAD.WIDE R50, R190, 0x2, R64 ;  /* 0x00000002be327825 */ /* 0x001fe400078e0240 */
[----:B------:R-:W2:Y:S04]  /*5ef30*/  LDL.LU R190, [R1+0xc8c] ;  /* 0x000c8c0001be7983 */ /* 0x000ea80000300800 */
[----:B------:R-:W3:Y:S01]  /*5ef40*/  LDL.LU R191, [R1+0x10] ;  /* 0x0000100001bf7983 */ /* 0x000ee20000300800 */
[----:B------:R-:W-:Y:S02]  /*5ef50*/  LOP3.LUT P5, RZ, R48, 0x10, RZ, 0xc0, !PT ;  /* 0x0000001030ff7812 */ /* 0x000fe400078ac0ff */
[----:B------:R-:W-:-:S02]  /*5ef60*/  LOP3.LUT P6, RZ, R49, 0x2000000, RZ, 0xc0, !PT ;  /* 0x0200000031ff7812 */ /* 0x000fc400078cc0ff */
[----:B------:R-:W-:Y:S02]  /*5ef70*/  LOP3.LUT P0, RZ, R49, 0x20000000, RZ, 0xc0, !PT ;  /* 0x2000000031ff7812 */ /* 0x000fe4000780c0ff */
[----:B------:R-:W-:Y:S02]  /*5ef80*/  PRMT R2, R3, 0x7632, R2 ;  /* 0x0000763203027816 */ /* 0x000fe40000000002 */
[----:B------:R-:W3:Y:S04]  /*5ef90*/  LDL.LU R3, [R1+0x1b7c] ;  /* 0x001b7c0001037983 */ /* 0x000ee80000300800 */
[----:B------:R-:W3:Y:S01]  /*5efa0*/  LDL.LU R58, [R1+0xc90] ;  /* 0x000c9000013a7983 */ /* 0x000ee20000300800 */
[----:B------:R-:W-:-:S03]  /*5efb0*/  LOP3.LUT R0, R0, 0xffffdfff, RZ, 0xc0, !PT ;  /* 0xffffdfff00007812 */ /* 0x000fc600078ec0ff */
[----:B------:R4:W-:Y:S04]  /*5efc0*/  @P5 STG.E.U16 desc[UR8][R50.64], R2 ;  /* 0x0000000232005986 */ /* 0x0009e8000c101508 */
[----:B------:R-:W3:Y:S01]  /*5efd0*/  LDL.LU R192, [R1] ;  /* 0x0000000001c07983 */ /* 0x000ee20000300800 */
[----:B------:R-:W-:Y:S02]  /*5efe0*/  LOP3.LUT P1, RZ, R49, 0x4000000, RZ, 0xc0, !PT ;  /* 0x0400000031ff7812 */ /* 0x000fe4000782c0ff */
[----:B------:R-:W-:Y:S01]  /*5eff0*/  @P0 LOP3.LUT R0, R0, 0x2000, RZ, 0xfc, !PT ;  /* 0x0000200000000812 */ /* 0x000fe200078efcff */
[----:B----4-:R-:W-:Y:S01]  /*5f000*/  IMAD.WIDE R50, R194, 0x2, R66 ;  /* 0x00000002c2327825 */ /* 0x010fe200078e0242 */
[----:B------:R-:W-:-:S04]  /*5f010*/  LOP3.LUT P0, RZ, R48, 0x100, RZ, 0xc0, !PT ;  /* 0x0000010030ff7812 */ /* 0x000fc8000780c0ff */
[----:B------:R0:W-:Y:S01]  /*5f020*/  @P6 STG.E.U16 desc[UR8][R50.64], R59 ;  /* 0x0000003b32006986 */ /* 0x0001e2000c101508 */
[----:B------:R-:W-:Y:S02]  /*5f030*/  LOP3.LUT P2, RZ, R48, 0x20, RZ, 0xc0, !PT ;  /* 0x0000002030ff7812 */ /* 0x000fe4000784c0ff */
[----:B------:R-:W-:Y:S01]  /*5f040*/  PRMT R2, R59, 0x7632, R2 ;  /* 0x000076323b027816 */ /* 0x000fe20000000002 */
[----:B0-----:R-:W-:Y:S02]  /*5f050*/  IMAD.WIDE R50, R194, 0x2, R64 ;  /* 0x00000002c2327825 */ /* 0x001fe400078e0240 */
[----:B------:R-:W4:Y:S01]  /*5f060*/  LDL.LU R194, [R1+0xc98] ;  /* 0x000c980001c27983 */ /* 0x000f220000300800 */
[----:B------:R-:W-:-:S03]  /*5f070*/  LOP3.LUT R0, R0, 0xffffbfff, RZ, 0xc0, !PT ;  /* 0xffffbfff00007812 */ /* 0x000fc600078ec0ff */
[----:B------:R-:W4:Y:S01]  /*5f080*/  LDL.LU R193, [R1+0x14] ;  /* 0x0000140001c17983 */ /* 0x000f220000300800 */
[----:B------:R-:W-:-:S03]  /*5f090*/  @P0 LOP3.LUT R0, R0, 0x4000, RZ, 0xfc, !PT ;  /* 0x0000400000000812 */ /* 0x000fc600078efcff */
[----:B------:R0:W-:Y:S01]  /*5f0a0*/  @P1 STG.E.U16 desc[UR8][R50.64], R2 ;  /* 0x0000000232001986 */ /* 0x0001e2000c101508 */
        /* <DEDUP_REMOVED lines=10> */
[----:B------:R-:W-:Y:S02]  /*5f150*/  LOP3.LUT P3, RZ, R48, 0x40, RZ, 0xc0, !PT ;  /* 0x0000004030ff7812 */ /* 0x000fe4000786c0ff */
[----:B------:R-:W-:-:S09]  /*5f160*/  LOP3.LUT R0, R0, 0xfffeffff, RZ, 0xc0, !PT ;  /* 0xfffeffff00007812 */ /* 0x000fd200078ec0ff */
[----:B------:R-:W-:Y:S02]  /*5f170*/  @P0 LOP3.LUT R0, R0, 0x10000, RZ, 0xfc, !PT ;  /* 0x0001000000000812 */ /* 0x000fe400078efcff */
[----:B------:R-:W-:Y:S01]  /*5f180*/  LOP3.LUT P0, RZ, R49, 0x8000000, RZ, 0xc0, !PT ;  /* 0x0800000031ff7812 */ /* 0x000fe2000780c0ff */
[----:B------:R0:W-:Y:S02]  /*5f190*/  @P3 STG.E.U16 desc[UR8][R50.64], R2 ;  /* 0x0000000232003986 */ /* 0x0001e4000c101508 */
[----:B0-----:R-:W-:-:S10]  /*5f1a0*/  IMAD.WIDE R50, R188, 0x2, R66 ;  /* 0x00000002bc327825 */ /* 0x001fd400078e0242 */
[----:B------:R0:W-:Y:S01]  /*5f1b0*/  @P0 STG.E.U16 desc[UR8][R50.64], R189 ;  /* 0x000000bd32000986 */ /* 0x0001e2000c101508 */
[----:B------:R-:W-:Y:S02]  /*5f1c0*/  LOP3.LUT P0, RZ, R0, 0x10000, RZ, 0xc0, !PT ;  /* 0x0001000000ff7812 */ /* 0x000fe4000780c0ff */
[----:B------:R-:W-:Y:S01]  /*5f1d0*/  PRMT R2, R189, 0x7632, R2 ;  /* 0x00007632bd027816 */ /* 0x000fe20000000002 */
[----:B0-----:R-:W-:-:S10]  /*5f1e0*/  IMAD.WIDE R50, R188, 0x2, R64 ;  /* 0x00000002bc327825 */ /* 0x001fd400078e0240 */
[----:B------:R2:W-:Y:S01]  /*5f1f0*/  @P0 STG.E.U16 desc[UR8][R50.64], R2 ;  /* 0x0000000232000986 */ /* 0x0005e2000c101508 */
[----:B------:R-:W-:Y:S01]  /*5f200*/  LOP3.LUT P0, RZ, R0, 0x8000, RZ, 0xc0, !PT ;  /* 0x0000800000ff7812 */ /* 0x000fe2000780c0ff */
[----:B--2---:R-:W-:-:S12]  /*5f210*/  IMAD.WIDE R50, R190, 0x2, R66 ;  /* 0x00000002be327825 */ /* 0x004fd800078e0242 */
[----:B---3--:R0:W-:Y:S02]  /*5f220*/  @P0 STG.E.U16 desc[UR8][R50.64], R191 ;  /* 0x000000bf32000986 */ /* 0x0081e4000c101508 */
[----:B0-----:R-:W-:Y:S02]  /*5f230*/  IMAD.WIDE R50, R190, 0x2, R64 ;  /* 0x00000002be327825 */ /* 0x001fe400078e0240 */
[----:B------:R-:W2:Y:S04]  /*5f240*/  LDL.LU R190, [R1+0xca4] ;  /* 0x000ca40001be7983 */ /* 0x000ea80000300800 */
[----:B------:R-:W3:Y:S01]  /*5f250*/  LDL.LU R188, [R1+0x18] ;  /* 0x0000180001bc7983 */ /* 0x000ee20000300800 */
[----:B------:R-:W-:Y:S02]  /*5f260*/  LOP3.LUT P0, RZ, R0, 0x4000, RZ, 0xc0, !PT ;  /* 0x0000400000ff7812 */ /* 0x000fe4000780c0ff */
[----:B------:R-:W-:-:S02]  /*5f270*/  PRMT R2, R191, 0x7632, R2 ;  /* 0x00007632bf027816 */ /* 0x000fc40000000002 */
        /* <DEDUP_REMOVED lines=11> */
[----:B----4-:R-:W-:-:S05]  /*5f330*/  IMAD.WIDE R50, R194, 0x2, R66 ;  /* 0x00000002c2327825 */ /* 0x010fca00078e0242 */
[----:B------:R0:W-:Y:S01]  /*5f340*/  @P5 STG.E.U16 desc[UR8][R50.64], R193 ;  /* 0x000000c132005986 */ /* 0x0001e2000c101508 */
[----:B------:R-:W-:Y:S01]  /*5f350*/  PRMT R2, R193, 0x7632, R2 ;  /* 0x00007632c1027816 */ /* 0x000fe20000000002 */
[----:B0-----:R-:W-:Y:S02]  /*5f360*/  IMAD.WIDE R50, R194, 0x2, R64 ;  /* 0x00000002c2327825 */ /* 0x001fe400078e0240 */
[----:B------:R-:W4:Y:S04]  /*5f370*/  LDL.LU R194, [R1+0xcac] ;  /* 0x000cac0001c27983 */ /* 0x000f280000300800 */
[----:B------:R-:W4:Y:S04]  /*5f380*/  LDL.LU R189, [R1+0x8] ;  /* 0x0000080001bd7983 */ /* 0x000f280000300800 */
[----:B------:R0:W-:Y:S04]  /*5f390*/  @P6 STG.E.U16 desc[UR8][R50.64], R2 ;  /* 0x0000000232006986 */ /* 0x0001e8000c101508 */
[----:B------:R-:W4:Y:S01]  /*5f3a0*/  LDL.LU R191, [R1+0xcb0] ;  /* 0x000cb00001bf7983 */ /* 0x000f220000300800 */
[----:B0-----:R-:W-:-:S05]  /*5f3b0*/  IMAD.WIDE R50, R195, 0x2, R66 ;  /* 0x00000002c3327825 */ /* 0x001fca00078e0242 */
[----:B------:R0:W-:Y:S02]  /*5f3c0*/  @P1 STG.E.U16 desc[UR8][R50.64], R54 ;  /* 0x0000003632001986 */ /* 0x0001e4000c101508 */
[----:B0-----:R-:W-:Y:S02]  /*5f3d0*/  IMAD.WIDE R50, R195, 0x2, R64 ;  /* 0x00000002c3327825 */ /* 0x001fe400078e0240 */
[----:B------:R-:W4:Y:S04]  /*5f3e0*/  LDL.LU R195, [R1+0x1c] ;  /* 0x00001c0001c37983 */ /* 0x000f280000300800 */
[----:B------:R-:W4:Y:S04]  /*5f3f0*/  LDL.LU R58, [R1+0xcb8] ;  /* 0x000cb800013a7983 */ /* 0x000f280000300800 */
[----:B------:R-:W4:Y:S04]  /*5f400*/  LDL.LU R193, [R1+0xc] ;  /* 0x00000c0001c17983 */ /* 0x000f280000300800 */
[----:B------:R-:W4:Y:S01]  /*5f410*/  LDL.LU R192, [R1+0xcbc] ;  /* 0x000cbc0001c07983 */ /* 0x000f220000300800 */
[----:B------:R-:W-:-:S02]  /*5f420*/  LOP3.LUT P2, RZ, R3, 0x1, RZ, 0xc0, !PT ;  /* 0x0000000103ff7812 */ /* 0x000fc4000784c0ff */
[----:B------:R-:W-:Y:S02]  /*5f430*/  LOP3.LUT P3, RZ, R48, 0x800, RZ, 0xc0, !PT ;  /* 0x0000080030ff7812 */ /* 0x000fe4000786c0ff */
[----:B------:R-:W-:-:S09]  /*5f440*/  PRMT R2, R54, 0x7632, R2 ;  /* 0x0000763236027816 */ /* 0x000fd20000000002 */
[----:B------:R2:W-:Y:S02]  /*5f450*/  @P2 STG.E.U16 desc[UR8][R50.64], R2 ;  /* 0x0000000232002986 */ /* 0x0005e4000c101508 */
[----:B--2---:R-:W-:-:S05]  /*5f460*/  IMAD.WIDE R50, R190, 0x2, R66 ;  /* 0x00000002be327825 */ /* 0x004fca00078e0242 */
[----:B---3--:R0:W-:Y:S02]  /*5f470*/  @P3 STG.E.U16 desc[UR8][R50.64], R188 ;  /* 0x000000bc32003986 */ /* 0x0081e4000c101508 */
[----:B0-----:R-:W-:Y:S02]  /*5f480*/  IMAD.WIDE R50, R190, 0x2, R64 ;  /* 0x00000002be327825 */ /* 0x001fe400078e0240 */
[----:B------:R-:W2:Y:S01]  /*5f490*/  LDL.LU R190, [R1+0xcc0] ;  /* 0x000cc00001be7983 */ /* 0x000ea20000300800 */
[----:B------:R-:W-:Y:S02]  /*5f4a0*/  LOP3.LUT P3, RZ, R3, 0x20, RZ, 0xc0, !PT ;  /* 0x0000002003ff7812 */ /* 0x000fe4000786c0ff */
[----:B------:R-:W-:Y:S02]  /*5f4b0*/  LOP3.LUT R0, R0, 0xfffffdff, RZ, 0xc0, !PT ;  /* 0xfffffdff00007812 */ /* 0x000fe400078ec0ff */
[----:B------:R-:W-:-:S09]  /*5f4c0*/  LOP3.LUT P4, RZ, R48, 0x1000, RZ, 0xc0, !PT ;  /* 0x0000100030ff7812 */ /* 0x000fd2000788c0ff */
[----:B------:R-:W-:Y:S02]  /*5f4d0*/  @P3 LOP3.LUT R0, R0, 0x200, RZ, 0xfc, !PT ;  /* 0x0000020000003812 */ /* 0x000fe400078efcff */
[----:B------:R-:W-:Y:S02]  /*5f4e0*/  LOP3.LUT P3, RZ, R48, 0x10000, RZ, 0xc0, !PT ;  /* 0x0001000030ff7812 */ /* 0x000fe4000786c0ff */
[----:B------:R-:W-:Y:S02]  /*5f4f0*/  LOP3.LUT R0, R0, 0xfffffbff, RZ, 0xc0, !PT ;  /* 0xfffffbff00007812 */ /* 0x000fe400078ec0ff */
[----:B------:R-:W-:Y:S02]  /*5f500*/  LOP3.LUT P5, RZ, R3, 0x2, RZ, 0xc0, !PT ;  /* 0x0000000203ff7812 */ /* 0x000fe400078ac0ff */
[----:B------:R-:W-:-:S07]  /*5f510*/  PRMT R2, R188, 0x7632, R2 ;  /* 0x00007632bc027816 */ /* 0x000fce0000000002 */
[----:B------:R-:W-:Y:S02]  /*5f520*/  @P3 LOP3.LUT R0, R0, 0x400, RZ, 0xfc, !PT ;  /* 0x0000040000003812 */ /* 0x000fe400078efcff */
[----:B------:R-:W-:Y:S01]  /*5f530*/  LOP3.LUT P3, RZ, R48, 0x8000, RZ, 0xc0, !PT ;  /* 0x0000800030ff7812 */ /* 0x000fe2000786c0ff */
[----:B------:R4:W-:Y:S01]  /*5f540*/  @P4 STG.E.U16 desc[UR8][R50.64], R2 ;  /* 0x0000000232004986 */ /* 0x0009e2000c101508 */
[----:B------:R-:W-:Y:S02]  /*5f550*/  LOP3.LUT P6, RZ, R3, 0x4, RZ, 0xc0, !PT ;  /* 0x0000000403ff7812 */ /* 0x000fe400078cc0ff */
[----:B------:R-:W-:Y:S02]  /*5f560*/  LOP3.LUT R0, R0, 0xfffff7ff, RZ, 0xc0, !PT ;  /* 0xfffff7ff00007812 */ /* 0x000fe400078ec0ff */
[----:B------:R-:W-:-:S07]  /*5f570*/  LOP3.LUT P1, RZ, R48, 0x2000, RZ, 0xc0, !PT ;  /* 0x0000200030ff7812 */ /* 0x000fce000782c0ff */
[----:B------:R-:W-:Y:S02]  /*5f580*/  @P3 LOP3.LUT R0, R0, 0x800, RZ, 0xfc, !PT ;  /* 0x0000080000003812 */ /* 0x000fe400078efcff */
[----:B------:R-:W-:Y:S02]  /*5f590*/  LOP3.LUT P3, RZ, R3, 0x10, RZ, 0xc0, !PT ;  /* 0x0000001003ff7812 */ /* 0x000fe4000786c0ff */
[----:B------:R-:W-:Y:S01]  /*5f5a0*/  LOP3.LUT P2, RZ, R48, 0x4000, RZ, 0xc0, !PT ;  /* 0x0000400030ff7812 */ /* 0x000fe2000784c0ff */
[----:B----4-:R-:W-:-:S05]  /*5f5b0*/  IMAD.WIDE R50, R194, 0x2, R66 ;  /* 0x00000002c2327825 */ /* 0x010fca00078e0242 */
[----:B------:R0:W-:Y:S01]  /*5f5c0*/  @P5 STG.E.U16 desc[UR8][R50.64], R189 ;  /* 0x000000bd32005986 */ /* 0x0001e2000c101508 */
[----:B------:R-:W-:Y:S02]  /*5f5d0*/  PRMT R2, R189, 0x7632, R2 ;  /* 0x00007632bd027816 */ /* 0x000fe40000000002 */
[----:B------:R-:W-:Y:S01]  /*5f5e0*/  LOP3.LUT R0, R0, 0xffffefff, RZ, 0xc0, !PT ;  /* 0xffffefff00007812 */ /* 0x000fe200078ec0ff */
[----:B0-----:R-:W-:Y:S02]  /*5f5f0*/  IMAD.WIDE R50, R194, 0x2, R64 ;  /* 0x00000002c2327825 */ /* 0x001fe400078e0240 */
[----:B------:R-:W3:Y:S04]  /*5f600*/  LDL.LU R194, [R1+0xcc8] ;  /* 0x000cc80001c27983 */ /* 0x000ee80000300800 */
[----:B------:R0:W-:Y:S01]  /*5f610*/  @P6 STG.E.U16 desc[UR8][R50.64], R2 ;  /* 0x0000000232006986 */ /* 0x0001e2000c101508 */
[----:B------:R-:W-:-:S02]  /*5f620*/  @P3 LOP3.LUT R0, R0, 0x1000, RZ, 0xfc, !PT ;  /* 0x0000100000003812 */ /* 0x000fc400078efcff */
[----:B------:R-:W-:Y:S01]  /*5f630*/  LOP3.LUT P3, RZ, R3, 0x8, RZ, 0xc0, !PT ;  /* 0x0000000803ff7812 */ /* 0x000fe2000786c0ff */
[----:B0-----:R-:W-:Y:S01]  /*5f640*/  IMAD.WIDE R50, R191, 0x2, R66 ;  /* 0x00000002bf327825 */ /* 0x001fe200078e0242 */
[----:B------:R-:W-:-:S04]  /*5f650*/  PRMT R2, R195, 0x7632, R2 ;  /* 0x00007632c3027816 */ /* 0x000fc80000000002 */
[----:B------:R0:W-:Y:S04]  /*5f660*/  @P1 STG.E.U16 desc[UR8][R50.64], R195 ;  /* 0x000000c332001986 */ /* 0x0001e8000c101508 */
[----:B0-----:R-:W4:Y:S01]  /*5f670*/  LDL.LU R195, [R1+0xcd0] ;  /* 0x000cd00001c37983 */ /* 0x001f220000300800 */
[----:B------:R-:W-:-:S05]  /*5f680*/  IMAD.WIDE R50, R191, 0x2, R64 ;  /* 0x00000002bf327825 */ /* 0x000fca00078e0240 */
[----:B------:R0:W-:Y:S02]  /*5f690*/  @P2 STG.E.U16 desc[UR8][R50.64], R2 ;  /* 0x0000000232002986 */ /* 0x0001e4000c101508 */
[----:B0-----:R-:W-:-:S05]  /*5f6a0*/  IMAD.WIDE R50, R58, 0x2, R66 ;  /* 0x000000023a327825 */ /* 0x001fca00078e0242 */
[----:B------:R0:W-:Y:S01]  /*5f6b0*/  @P3 STG.E.U16 desc[UR8][R50.64], R193 ;  /* 0x000000c132003986 */ /* 0x0001e2000c101508 */
[----:B------:R-:W-:Y:S02]  /*5f6c0*/  LOP3.LUT P3, RZ, R0, 0x1000, RZ, 0xc0, !PT ;  /* 0x0000100000ff7812 */ /* 0x000fe4000786c0ff */
[----:B------:R-:W-:Y:S01]  /*5f6d0*/  PRMT R2, R193, 0x7632, R2 ;  /* 0x00007632c1027816 */ /* 0x000fe20000000002 */
[----:B0-----:R-:W-:Y:S01]  /*5f6e0*/  IMAD.WIDE R50, R58, 0x2, R64 ;  /* 0x000000023a327825 */ /* 0x001fe200078e0240 */
[----:B------:R-:W4:Y:S09]  /*5f6f0*/  LDL.LU R193, [R1+0xcd4] ;  /* 0x000cd40001c17983 */ /* 0x000f320000300800 */
[----:B------:R0:W-:Y:S01]  /*5f700*/  @P3 STG.E.U16 desc[UR8][R50.64], R2 ;  /* 0x0000000232003986 */ /* 0x0001e2000c101508 */
[----:B------:R-:W-:Y:S01]  /*5f710*/  LOP3.LUT P3, RZ, R0, 0x800, RZ, 0xc0, !PT ;  /* 0x0000080000ff7812 */ /* 0x000fe2000786c0ff */
[----:B0-----:R-:W-:-:S12]  /*5f720*/  IMAD.WIDE R50, R192, 0x2, R66 ;  /* 0x00000002c0327825 */ /* 0x001fd800078e0242 */
[----:B------:R0:W-:Y:S01]  /*5f730*/  @P3 STG.E.U16 desc[UR8][R50.64], R248 ;  /* 0x000000f832003986 */ /* 0x0001e2000c101508 */
[----:B------:R-:W-:Y:S01]  /*5f740*/  LOP3.LUT P3, RZ, R0, 0x400, RZ, 0xc0, !PT ;  /* 0x0000040000ff7812 */ /* 0x000fe2000786c0ff */
[----:B0-----:R-:W-:Y:S01]  /*5f750*/  IMAD.WIDE R50, R192, 0x2, R64 ;  /* 0x00000002c0327825 */ /* 0x001fe200078e0240 */
[----:B------:R-:W-:-:S11]  /*5f760*/  PRMT R248, R248, 0x7632, R248 ;  /* 0x00007632f8f87816 */ /* 0x000fd600000000f8 */
[----:B------:R2:W-:Y:S01]  /*5f770*/  @P3 STG.E.U16 desc[UR8][R50.64], R248 ;  /* 0x000000f832003986 */ /* 0x0005e2000c101508 */
[----:B------:R-:W-:Y:S01]  /*5f780*/  LOP3.LUT P3, RZ, R0, 0x200, RZ, 0xc0, !PT ;  /* 0x0000020000ff7812 */ /* 0x000fe2000786c0ff */
[----:B--2---:R-:W-:-:S12]  /*5f790*/  IMAD.WIDE R50, R190, 0x2, R66 ;  /* 0x00000002be327825 */ /* 0x004fd800078e0242 */
[----:B------:R0:W-:Y:S02]  /*5f7a0*/  @P3 STG.E.U16 desc[UR8][R50.64], R244 ;  /* 0x000000f432003986 */ /* 0x0001e4000c101508 */
[----:B0-----:R-:W-:Y:S02]  /*5f7b0*/  IMAD.WIDE R50, R190, 0x2, R64 ;  /* 0x00000002be327825 */ /* 0x001fe400078e0240 */
[----:B------:R-:W2:Y:S01]  /*5f7c0*/  LDL.LU R190, [R1+0xcd8] ;  /* 0x000cd80001be7983 */ /* 0x000ea20000300800 */
[----:B------:R-:W-:Y:S02]  /*5f7d0*/  LOP3.LUT P4, RZ, R3, 0x40, RZ, 0xc0, !PT ;  /* 0x0000004003ff7812 */ /* 0x000fe4000788c0ff */
[----:B------:R-:W-:Y:S02]  /*5f7e0*/  LOP3.LUT P5, RZ, R48, 0x20000, RZ, 0xc0, !PT ;  /* 0x0002000030ff7812 */ /* 0x000fe400078ac0ff */
[----:B------:R-:W-:Y:S02]  /*5f7f0*/  PRMT R244, R244, 0x7632, R244 ;  /* 0x00007632f4f47816 */ /* 0x000fe400000000f4 */
[----:B------:R-:W-:-:S02]  /*5f800*/  LOP3.LUT P0, RZ, R48, 0x40000, RZ, 0xc0, !PT ;  /* 0x0004000030ff7812 */ /* 0x000fc4000780c0ff */
[----:B------:R-:W-:-:S05]  /*5f810*/  LOP3.LUT P6, RZ, R3, 0x80, RZ, 0xc0, !PT ;  /* 0x0000008003ff7812 */ /* 0x000fca00078cc0ff */
[----:B------:R3:W-:Y:S02]  /*5f820*/  @P4 STG.E.U16 desc[UR8][R50.64], R244 ;  /* 0x000000f432004986 */ /* 0x0007e4000c101508 */
[----:B---3--:R-:W-:-:S05]  /*5f830*/  IMAD.WIDE R50, R194, 0x2, R66 ;  /* 0x00000002c2327825 */ /* 0x008fca00078e0242 */
[----:B------:R0:W-:Y:S02]  /*5f840*/  @P5 STG.E.U16 desc[UR8][R50.64], R249 ;  /* 0x000000f932005986 */ /* 0x0001e4000c101508 */
[----:B0-----:R-:W-:Y:S01]  /*5f850*/  IMAD.WIDE R50, R194, 0x2, R64 ;  /* 0x00000002c2327825 */ /* 0x001fe200078e0240 */
[----:B------:R-:W-:-:S05]  /*5f860*/  PRMT R249, R249, 0x7632, R249 ;  /* 0x00007632f9f97816 */ /* 0x000fca00000000f9 */
[----:B------:R4:W-:Y:S02]  /*5f870*/  @P0 STG.E.U16 desc[UR8][R50.64], R249 ;  /* 0x000000f932000986 */ /* 0x0009e4000c101508 */
[----:B----4-:R-:W-:-:S05]  /*5f880*/  IMAD.WIDE R50, R195, 0x2, R66 ;  /* 0x00000002c3327825 */ /* 0x010fca00078e0242 */
[----:B------:R0:W-:Y:S02]  /*5f890*/  @P6 STG.E.U16 desc[UR8][R50.64], R245 ;  /* 0x000000f532006986 */ /* 0x0001e4000c101508 */
[----:B0-----:R-:W-:Y:S02]  /*5f8a0*/  IMAD.WIDE R50, R195, 0x2, R64 ;  /* 0x00000002c3327825 */ /* 0x001fe400078e0240 */
[----:B------:R-:W3:Y:S04]  /*5f8b0*/  LDL.LU R195, [R1+0xce0] ;  /* 0x000ce00001c37983 */ /* 0x000ee80000300800 */
[----:B------:R-:W4:Y:S01]  /*5f8c0*/  LDL.LU R194, [R1+0xce4] ;  /* 0x000ce40001c27983 */ /* 0x000f220000300800 */
[----:B------:R-:W-:Y:S02]  /*5f8d0*/  LOP3.LUT P1, RZ, R3, 0x100, RZ, 0xc0, !PT ;  /* 0x0000010003ff7812 */ /* 0x000fe4000782c0ff */
[----:B------:R-:W-:Y:S01]  /*5f8e0*/  LOP3.LUT P2, RZ, R48, 0x80000, RZ, 0xc0, !PT ;  /* 0x0008000030ff7812 */ /* 0x000fe2000784c0ff */
[----:B------:R-:W4:Y:S01]  /*5f8f0*/  LDL.LU R192, [R1+0xcec] ;  /* 0x000cec0001c07983 */ /* 0x000f220000300800 */
[----:B------:R-:W-:-:S02]  /*5f900*/  PRMT R245, R245, 0x7632, R245 ;  /* 0x00007632f5f57816 */ /* 0x000fc400000000f5 */
[----:B------:R-:W-:Y:S02]  /*5f910*/  LOP3.LUT P3, RZ, R48, 0x100000, RZ, 0xc0, !PT ;  /* 0x0010000030ff7812 */ /* 0x000fe4000786c0ff */
[----:B------:R-:W-:-:S05]  /*5f920*/  LOP3.LUT P4, RZ, R3, 0x200, RZ, 0xc0, !PT ;  /* 0x0000020003ff7812 */ /* 0x000fca000788c0ff */
[----:B------:R0:W-:Y:S02]  /*5f930*/  @P1 STG.E.U16 desc[UR8][R50.64], R245 ;  /* 0x000000f532001986 */ /* 0x0001e4000c101508 */
[----:B0-----:R-:W-:-:S05]  /*5f940*/  IMAD.WIDE R50, R193, 0x2, R66 ;  /* 0x00000002c1327825 */ /* 0x001fca00078e0242 */
[----:B------:R0:W-:Y:S02]  /*5f950*/  @P2 STG.E.U16 desc[UR8][R50.64], R250 ;  /* 0x000000fa32002986 */ /* 0x0001e4000c101508 */
[----:B0-----:R-:W-:Y:S01]  /*5f960*/  IMAD.WIDE R50, R193, 0x2, R64 ;  /* 0x00000002c1327825 */ /* 0x001fe200078e0240 */
[----:B------:R-:W-:-:S05]  /*5f970*/  PRMT R250, R250, 0x7632, R250 ;  /* 0x00007632fafa7816 */ /* 0x000fca00000000fa */
[----:B------:R2:W-:Y:S02]  /*5f980*/  @P3 STG.E.U16 desc[UR8][R50.64], R250 ;  /* 0x000000fa32003986 */ /* 0x0005e4000c101508 */
[----:B--2---:R-:W-:-:S05]  /*5f990*/  IMAD.WIDE R50, R190, 0x2, R66 ;  /* 0x00000002be327825 */ /* 0x004fca00078e0242 */
[----:B------:R0:W-:Y:S02]  /*5f9a0*/  @P4 STG.E.U16 desc[UR8][R50.64], R246 ;  /* 0x000000f632004986 */ /* 0x0001e4000c101508 */
[----:B0-----:R-:W-:Y:S02]  /*5f9b0*/  IMAD.WIDE R50, R190, 0x2, R64 ;  /* 0x00000002be327825 */ /* 0x001fe400078e0240 */
[----:B------:R-:W2:Y:S01]  /*5f9c0*/  LDL.LU R190, [R1+0xcf0] ;  /* 0x000cf00001be7983 */ /* 0x000ea20000300800 */
[----:B------:R-:W-:Y:S02]  /*5f9d0*/  LOP3.LUT P2, RZ, R48, 0x1000000, RZ, 0xc0, !PT ;  /* 0x0100000030ff7812 */ /* 0x000fe4000784c0ff */
[----:B------:R-:W-:Y:S01]  /*5f9e0*/  LOP3.LUT R0, R0, 0xffffffbf, RZ, 0xc0, !PT ;  /* 0xffffffbf00007812 */ /* 0x000fe200078ec0ff */
[----:B------:R-:W2:Y:S01]  /*5f9f0*/  LDL.LU R193, [R1+0xcf4] ;  /* 0x000cf40001c17983 */ /* 0x000ea20000300800 */
[----:B------:R-:W-:Y:S02]  /*5fa00*/  LOP3.LUT P5, RZ, R3, 0x400, RZ, 0xc0, !PT ;  /* 0x0000040003ff7812 */ /* 0x000fe400078ac0ff */
[----:B------:R-:W-:-:S07]  /*5fa10*/  LOP3.LUT P6, RZ, R48, 0x200000, RZ, 0xc0, !PT ;  /* 0x0020000030ff7812 */ /* 0x000fce00078cc0ff */
[----:B------:R-:W-:Y:S02]  /*5fa20*/  @P2 LOP3.LUT R0, R0, 0x40, RZ, 0xfc, !PT ;  /* 0x0000004000002812 */ /* 0x000fe400078efcff */
[----:B------:R-:W-:Y:S02]  /*5fa30*/  LOP3.LUT P2, RZ, R48, 0x800000, RZ, 0xc0, !PT ;  /* 0x0080000030ff7812 */ /* 0x000fe4000784c0ff */
[----:B------:R-:W-:Y:S02]  /*5fa40*/  PRMT R246, R246, 0x7632, R246 ;  /* 0x00007632f6f67816 */ /* 0x000fe400000000f6 */
[----:B------:R-:W-:-:S03]  /*5fa50*/  LOP3.LUT R0, R0, 0xffffff7f, RZ, 0xc0, !PT ;  /* 0xffffff7f00007812 */ /* 0x000fc600078ec0ff */
[----:B------:R3:W-:Y:S06]  /*5fa60*/  @P5 STG.E.U16 desc[UR8][R50.64], R246 ;  /* 0x000000f632005986 */ /* 0x0007ec000c101508 */
[----:B------:R-:W-:Y:S02]  /*5fa70*/  @P2 LOP3.LUT R0, R0, 0x80, RZ, 0xfc, !PT ;  /* 0x0000008000002812 */ /* 0x000fe400078efcff */
[----:B------:R-:W-:Y:S02]  /*5fa80*/  LOP3.LUT P2, RZ, R3, 0x1000, RZ, 0xc0, !PT ;  /* 0x0000100003ff7812 */ /* 0x000fe4000784c0ff */
[----:B------:R-:W-:-:S02]  /*5fa90*/  LOP3.LUT P1, RZ, R48, 0x400000, RZ, 0xc0, !PT ;  /* 0x0040000030ff7812 */ /* 0x000fc4000782c0ff */
[----:B------:R-:W-:Y:S02]  /*5faa0*/  LOP3.LUT R0, R0, 0xfffffeff, RZ, 0xc0, !PT ;  /* 0xfffffeff00007812 */ /* 0x000fe400078ec0ff */
[----:B------:R-:W-:-:S07]  /*5fab0*/  LOP3.LUT P0, RZ, R48, 0x4000000, RZ, 0xc0, !PT ;  /* 0x0400000030ff7812 */ /* 0x000fce000780c0ff */
[----:B------:R-:W-:Y:S02]  /*5fac0*/  @P2 LOP3.LUT R0, R0, 0x100, RZ, 0xfc, !PT ;  /* 0x0000010000002812 */ /* 0x000fe400078efcff */
[----:B------:R-:W-:Y:S02]  /*5fad0*/  LOP3.LUT P2, RZ, R3, 0x800, RZ, 0xc0, !PT ;  /* 0x0000080003ff7812 */ /* 0x000fe4000784c0ff */
[----:B------:R-:W-:-:S04]  /*5fae0*/  LOP3.LUT R0, R0, 0xffffffdf, RZ, 0xc0, !PT ;  /* 0xffffffdf00007812 */ /* 0x000fc800078ec0ff */
[----:B------:R-:W-:Y:S01]  /*5faf0*/  @P0 LOP3.LUT R0, R0, 0x20, RZ, 0xfc, !PT ;  /* 0x0000002000000812 */ /* 0x000fe200078efcff */
[----:B---3--:R-:W-:-:S05]  /*5fb00*/  IMAD.WIDE R50, R195, 0x2, R66 ;  /* 0x00000002c3327825 */ /* 0x008fca00078e0242 */
[----:B------:R0:W-:Y:S02]  /*5fb10*/  @P6 STG.E.U16 desc[UR8][R50.64], R251 ;  /* 0x000000fb32006986 */ /* 0x0001e4000c101508 */
[----:B0-----:R-:W-:Y:S02]  /*5fb20*/  IMAD.WIDE R50, R195, 0x2, R64 ;  /* 0x00000002c3327825 */ /* 0x001fe400078e0240 */
[----:B------:R-:W3:Y:S01]  /*5fb30*/  LDL.LU R195, [R1+0xcf8] ;  /* 0x000cf80001c37983 */ /* 0x000ee20000300800 */
[----:B------:R-:W-:-:S05]  /*5fb40*/  PRMT R251, R251, 0x7632, R251 ;  /* 0x00007632fbfb7816 */ /* 0x000fca00000000fb */
[----:B------:R4:W-:Y:S02]  /*5fb50*/  @P1 STG.E.U16 desc[UR8][R50.64], R251 ;  /* 0x000000fb32001986 */ /* 0x0009e4000c101508 */
[----:B----4-:R-:W-:-:S05]  /*5fb60*/  IMAD.WIDE R50, R194, 0x2, R66 ;  /* 0x00000002c2327825 */ /* 0x010fca00078e0242 */
[----:B------:R0:W-:Y:S01]  /*5fb70*/  @P2 STG.E.U16 desc[UR8][R50.64], R247 ;  /* 0x000000f732002986 */ /* 0x0001e2000c101508 */
[----:B------:R-:W-:Y:S01]  /*5fb80*/  LOP3.LUT P2, RZ, R0, 0x100, RZ, 0xc0, !PT ;  /* 0x0000010000ff7812 */ /* 0x000fe2000784c0ff */
[----:B0-----:R-:W-:Y:S01]  /*5fb90*/  IMAD.WIDE R50, R194, 0x2, R64 ;  /* 0x00000002c2327825 */ /* 0x001fe200078e0240 */
[----:B------:R-:W-:Y:S01]  /*5fba0*/  PRMT R247, R247, 0x7632, R247 ;  /* 0x00007632f7f77816 */ /* 0x000fe200000000f7 */
[----:B------:R-:W4:Y:S10]  /*5fbb0*/  LDL.LU R194, [R1+0xd00] ;  /* 0x000d000001c27983 */ /* 0x000f340000300800 */
[----:B------:R0:W-:Y:S01]  /*5fbc0*/  @P2 STG.E.U16 desc[UR8][R50.64], R247 ;  /* 0x000000f732002986 */ /* 0x0001e2000c101508 */
[----:B------:R-:W-:Y:S01]  /*5fbd0*/  LOP3.LUT P2, RZ, R0, 0x80, RZ, 0xc0, !PT ;  /* 0x0000008000ff7812 */ /* 0x000fe2000784c0ff */
[----:B0-----:R-:W-:-:S12]  /*5fbe0*/  IMAD.WIDE R50, R192, 0x2, R66 ;  /* 0x00000002c0327825 */ /* 0x001fd800078e0242 */
[----:B------:R0:W-:Y:S01]  /*5fbf0*/  @P2 STG.E.U16 desc[UR8][R50.64], R240 ;  /* 0x000000f032002986 */ /* 0x0001e2000c101508 */
[----:B------:R-:W-:Y:S02]  /*5fc00*/  LOP3.LUT P2, RZ, R0, 0x40, RZ, 0xc0, !PT ;  /* 0x0000004000ff7812 */ /* 0x000fe4000784c0ff */
[----:B------:R-:W-:Y:S01]  /*5fc10*/  LOP3.LUT P3, RZ, R3, 0x2000, RZ, 0xc0, !PT ;  /* 0x0000200003ff7812 */ /* 0x000fe2000786c0ff */
[----:B0-----:R-:W-:Y:S01]  /*5fc20*/  IMAD.WIDE R50, R192, 0x2, R64 ;  /* 0x00000002c0327825 */ /* 0x001fe200078e0240 */
[----:B------:R-:W-:-:S09]  /*5fc30*/  PRMT R240, R240, 0x7632, R240 ;  /* 0x00007632f0f07816 */ /* 0x000fd200000000f0 */
[----:B------:R2:W-:Y:S02]  /*5fc40*/  @P2 STG.E.U16 desc[UR8][R50.64], R240 ;  /* 0x000000f032002986 */ /* 0x0005e4000c101508 */
[----:B--2---:R-:W-:-:S05]  /*5fc50*/  IMAD.WIDE R50, R190, 0x2, R66 ;  /* 0x00000002be327825 */ /* 0x004fca00078e0242 */
[----:B------:R0:W-:Y:S02]  /*5fc60*/  @P3 STG.E.U16 desc[UR8][R50.64], R236 ;  /* 0x000000ec32003986 */ /* 0x0001e4000c101508 */
[----:B0-----:R-:W-:Y:S02]  /*5fc70*/  IMAD.WIDE R50, R190, 0x2, R64 ;  /* 0x00000002be327825 */ /* 0x001fe400078e0240 */
[----:B------:R-:W2:Y:S01]  /*5fc80*/  LDL.LU R190, [R1+0xd08] ;  /* 0x000d080001be7983 */ /* 0x000ea20000300800 */
[----:B------:R-:W-:Y:S02]  /*5fc90*/  LOP3.LUT P4, RZ, R3, 0x4000, RZ, 0xc0, !PT ;  /* 0x0000400003ff7812 */ /* 0x000fe4000788c0ff */
[----:B------:R-:W-:Y:S02]  /*5fca0*/  LOP3.LUT P0, RZ, R48, 0x2000000, RZ, 0xc0, !PT ;  /* 0x0200000030ff7812 */ /* 0x000fe4000780c0ff */
[----:B------:R-:W-:-:S09]  /*5fcb0*/  PRMT R236, R236, 0x7632, R236 ;  /* 0x00007632ecec7816 */ /* 0x000fd200000000ec */
[----:B------:R0:W-:Y:S02]  /*5fcc0*/  @P4 STG.E.U16 desc[UR8][R50.64], R236 ;  /* 0x000000ec32004986 */ /* 0x0001e4000c101508 */
[----:B0-----:R-:W-:-:S05]  /*5fcd0*/  IMAD.WIDE R50, R193, 0x2, R66 ;  /* 0x00000002c1327825 */ /* 0x001fca00078e0242 */
[----:B------:R0:W-:Y:S01]  /*5fce0*/  @P0 STG.E.U16 desc[UR8][R50.64], R241 ;  /* 0x000000f132000986 */ /* 0x0001e2000c101508 */
[----:B------:R-:W-:Y:S02]  /*5fcf0*/  LOP3.LUT P0, RZ, R0, 0x20, RZ, 0xc0, !PT ;  /* 0x0000002000ff7812 */ /* 0x000fe4000780c0ff */
[----:B------:R-:W-:Y:S01]  /*5fd00*/  LOP3.LUT P5, RZ, R3, 0x8000, RZ, 0xc0, !PT ;  /* 0x0000800003ff7812 */ /* 0x000fe200078ac0ff */
[----:B0-----:R-:W-:Y:S01]  /*5fd10*/  IMAD.WIDE R50, R193, 0x2, R64 ;  /* 0x00000002c1327825 */ /* 0x001fe200078e0240 */
[----:B------:R-:W-:-:S09]  /*5fd20*/  PRMT R241, R241, 0x7632, R241 ;  /* 0x00007632f1f17816 */ /* 0x000fd200000000f1 */
[----:B------:R3:W-:Y:S01]  /*5fd30*/  @P0 STG.E.U16 desc[UR8][R50.64], R241 ;  /* 0x000000f132000986 */ /* 0x0007e2000c101508 */
[----:B------:R-:W-:Y:S02]  /*5fd40*/  LOP3.LUT P6, RZ, R3, 0x10000, RZ, 0xc0, !PT ;  /* 0x0001000003ff7812 */ /* 0x000fe400078cc0ff */
[C---:B------:R-:W-:Y:S02]  /*5fd50*/  LOP3.LUT P1, RZ, R48.reuse, 0x8000000, RZ, 0xc0, !PT ;  /* 0x0800000030ff7812 */ /* 0x040fe4000782c0ff */
[----:B------:R-:W-:Y:S01]  /*5fd60*/  LOP3.LUT P2, RZ, R48, 0x10000000, RZ, 0xc0, !PT ;  /* 0x1000000030ff7812 */ /* 0x000fe2000784c0ff */
[----:B---3--:R-:W-:-:S05]  /*5fd70*/  IMAD.WIDE R50, R195, 0x2, R66 ;  /* 0x00000002c3327825 */ /* 0x008fca00078e0242 */
[----:B------:R0:W-:Y:S02]  /*5fd80*/  @P5 STG.E.U16 desc[UR8][R50.64], R237 ;  /* 0x000000ed32005986 */ /* 0x0001e4000c101508 */
[----:B0-----:R-:W-:Y:S02]  /*5fd90*/  IMAD.WIDE R50, R195, 0x2, R64 ;  /* 0x00000002c3327825 */ /* 0x001fe400078e0240 */
[----:B------:R-:W3:Y:S04]  /*5fda0*/  LDL.LU R195, [R1+0xd0c] ;  /* 0x000d0c0001c37983 */ /* 0x000ee80000300800 */
[----:B------:R-:W3:Y:S01]  /*5fdb0*/  LDL.LU R193, [R1+0xd10] ;  /* 0x000d100001c17983 */ /* 0x000ee20000300800 */
[----:B------:R-:W-:Y:S02]  /*5fdc0*/  PRMT R237, R237, 0x7632, R237 ;  /* 0x00007632eded7816 */ /* 0x000fe400000000ed */
[----:B------:R-:W-:-:S02]  /*5fdd0*/  LOP3.LUT P5, RZ, R48, 0x20000000, RZ, 0xc0, !PT ;  /* 0x2000000030ff7812 */ /* 0x000fc400078ac0ff */
[C---:B------:R-:W-:Y:S01]  /*5fde0*/  LOP3.LUT P0, RZ, R48.reuse, 0x80000000, RZ, 0xc0, !PT ;  /* 0x8000000030ff7812 */ /* 0x040fe2000780c0ff */
[----:B------:R0:W-:Y:S01]  /*5fdf0*/  @P6 STG.E.U16 desc[UR8][R50.64], R237 ;  /* 0x000000ed32006986 */ /* 0x0001e2000c101508 */
[----:B------:R-:W-:Y:S01]  /*5fe00*/  LOP3.LUT P6, RZ, R48, 0x40000000, RZ, 0xc0, !PT ;  /* 0x4000000030ff7812 */ /* 0x000fe200078cc0ff */
[----:B----4-:R-:W-:-:S04]  /*5fe10*/  IMAD.WIDE R48, R194, 0x2, R64 ;  /* 0x00000002c2307825 */ /* 0x010fc800078e0240 */
[----:B0-----:R-:W-:Y:S02]  /*5fe20*/  IMAD.WIDE R50, R194, 0x2, R66 ;  /* 0x00000002c2327825 */ /* 0x001fe400078e0242 */
[----:B------:R-:W4:Y:S04]  /*5fe30*/  LDL.LU R194, [R1+0xd18] ;  /* 0x000d180001c27983 */ /* 0x000f280000300800 */
[----:B------:R-:W4:Y:S01]  /*5fe40*/  LDL.LU R192, [R1+0xd1c] ;  /* 0x000d1c0001c07983 */ /* 0x000f220000300800 */
[----:B------:R-:W-:-:S03]  /*5fe50*/  LOP3.LUT P3, RZ, R3, 0x20000, RZ, 0xc0, !PT ;  /* 0x0002000003ff7812 */ /* 0x000fc6000786c0ff */
[----:B------:R0:W-:Y:S02]  /*5fe60*/  @P1 STG.E.U16 desc[UR8][R50.64], R242 ;  /* 0x000000f232001986 */ /* 0x0001e4000c101508 */
[----:B0-----:R-:W-:-:S05]  /*5fe70*/  PRMT R242, R242, 0x7632, R242 ;  /* 0x00007632f2f27816 */ /* 0x001fca00000000f2 */
[----:B------:R2:W-:Y:S02]  /*5fe80*/  @P2 STG.E.U16 desc[UR8][R48.64], R242 ;  /* 0x000000f230002986 */ /* 0x0005e4000c101508 */
[----:B--2---:R-:W-:-:S05]  /*5fe90*/  IMAD.WIDE R48, R190, 0x2, R66 ;  /* 0x00000002be307825 */ /* 0x004fca00078e0242 */
[----:B------:R0:W-:Y:S02]  /*5fea0*/  @P3 STG.E.U16 desc[UR8][R48.64], R238 ;  /* 0x000000ee30003986 */ /* 0x0001e4000c101508 */
[----:B0-----:R-:W-:Y:S02]  /*5feb0*/  IMAD.WIDE R48, R190, 0x2, R64 ;  /* 0x00000002be307825 */ /* 0x001fe400078e0240 */
[----:B------:R-:W2:Y:S01]  /*5fec0*/  LDL.LU R190, [R1+0xd24] ;  /* 0x000d240001be7983 */ /* 0x000ea20000300800 */
[----:B------:R-:W-:-:S04]  /*5fed0*/  LOP3.LUT R0, R0, 0xfffffff7, RZ, 0xc0, !PT ;  /* 0xfffffff700007812 */ /* 0x000fc800078ec0ff */
[----:B------:R-:W-:Y:S02]  /*5fee0*/  @P0 LOP3.LUT R0, R0, 0x8, RZ, 0xfc, !PT ;  /* 0x0000000800000812 */ /* 0x000fe400078efcff */
[C---:B------:R-:W-:Y:S02]  /*5fef0*/  LOP3.LUT P0, RZ, R3.reuse, 0x100000, RZ, 0xc0, !PT ;  /* 0x0010000003ff7812 */ /* 0x040fe4000780c0ff */
[----:B------:R-:W-:Y:S02]  /*5ff00*/  LOP3.LUT P4, RZ, R3, 0x40000, RZ, 0xc0, !PT ;  /* 0x0004000003ff7812 */ /* 0x000fe4000788c0ff */
[----:B------:R-:W-:Y:S02]  /*5ff10*/  LOP3.LUT P3, RZ, R7, 0x8, RZ, 0xc0, !PT ;  /* 0x0000000807ff7812 */ /* 0x000fe4000786c0ff */
[----:B------:R-:W-:Y:S02]  /*5ff20*/  LOP3.LUT R0, R0, 0xffffffef, RZ, 0xc0, !PT ;  /* 0xffffffef00007812 */ /* 0x000fe400078ec0ff */
[----:B------:R-:W-:-:S05]  /*5ff30*/  PRMT R238, R238, 0x7632, R238 ;  /* 0x00007632eeee7816 */ /* 0x000fca00000000ee */
[----:B------:R-:W-:-:S04]  /*5ff40*/  @P0 LOP3.LUT R0, R0, 0x10, RZ, 0xfc, !PT ;  /* 0x0000001000000812 */ /* 0x000fc800078efcff */
[----:B------:R-:W-:Y:S01]  /*5ff50*/  LOP3.LUT R0, R0, 0xfffffffd, RZ, 0xc0, !PT ;  /* 0xfffffffd00007812 */ /* 0x000fe200078ec0ff */
[----:B------:R3:W-:Y:S03]  /*5ff60*/  @P4 STG.E.U16 desc[UR8][R48.64], R238 ;  /* 0x000000ee30004986 */ /* 0x0007e6000c101508 */
[----:B------:R-:W-:Y:S02]  /*5ff70*/  @P3 LOP3.LUT R0, R0, 0x2, RZ, 0xfc, !PT ;  /* 0x0000000200003812 */ /* 0x000fe400078efcff */
[----:B------:R-:W-:Y:S02]  /*5ff80*/  LOP3.LUT P3, RZ, R7, 0x2, RZ, 0xc0, !PT ;  /* 0x0000000207ff7812 */ /* 0x000fe4000786c0ff */
[----:B------:R-:W-:Y:S02]  /*5ff90*/  LOP3.LUT P0, RZ, R3, 0x80000, RZ, 0xc0, !PT ;  /* 0x0008000003ff7812 */ /* 0x000fe4000780c0ff */
[----:B------:R-:W-:-:S09]  /*5ffa0*/  LOP3.LUT R0, R0, 0xfffffffb, RZ, 0xc0, !PT ;  /* 0xfffffffb00007812 */ /* 0x000fd200078ec0ff */
[----:B------:R-:W-:Y:S02]  /*5ffb0*/  @P3 LOP3.LUT R0, R0, 0x4, RZ, 0xfc, !PT ;  /* 0x0000000400003812 */ /* 0x000fe400078efcff */
[----:B------:R-:W-:Y:S02]  /*5ffc0*/  LOP3.LUT P1, RZ, R7, 0x1, RZ, 0xc0, !PT ;  /* 0x0000000107ff7812 */ /* 0x000fe4000782c0ff */
[C---:B------:R-:W-:Y:S02]  /*5ffd0*/  LOP3.LUT P2, RZ, R3.reuse, 0x200000, RZ, 0xc0, !PT ;  /* 0x0020000003ff7812 */ /* 0x040fe4000784c0ff */
[----:B------:R-:W-:Y:S01]  /*5ffe0*/  LOP3.LUT P3, RZ, R3, 0x400000, RZ, 0xc0, !PT ;  /* 0x0040000003ff7812 */ /* 0x000fe2000786c0ff */
[----:B---3--:R-:W-:-:S05]  /*5fff0*/  IMAD.WIDE R48, R195, 0x2, R66 ;  /* 0x00000002c3307825 */ /* 0x008fca00078e0242 */
[----:B------:R0:W-:Y:S02]  /*60000*/  @P5 STG.E.U16 desc[UR8][R48.64], R243 ;  /* 0x000000f330005986 */ /* 0x0001e4000c101508 */
[----:B0-----:R-:W-:Y:S01]  /*60010*/  IMAD.WIDE R48, R195, 0x2, R64 ;  /* 0x00000002c3307825 */ /* 0x001fe200078e0240 */
[----:B------:R-:W-:Y:S01]  /*60020*/  PRMT R243, R243, 0x7632, R243 ;  /* 0x00007632f3f37816 */ /* 0x000fe200000000f3 */
[----:B------:R-:W3:Y:S04]  /*60030*/  LDL.LU R195, [R1+0xd28] ;  /* 0x000d280001c37983 */ /* 0x000ee80000300800 */
[----:B------:R0:W-:Y:S02]  /*60040*/  @P6 STG.E.U16 desc[UR8][R48.64], R243 ;  /* 0x000000f330006986 */ /* 0x0001e4000c101508 */
[----:B0-----:R-:W-:-:S05]  /*60050*/  IMAD.WIDE R48, R193, 0x2, R66 ;  /* 0x00000002c1307825 */ /* 0x001fca00078e0242 */
[----:B------:R0:W-:Y:S01]  /*60060*/  @P0 STG.E.U16 desc[UR8][R48.64], R239 ;  /* 0x000000ef30000986 */ /* 0x0001e2000c101508 */
[C---:B------:R-:W-:Y:S01]  /*60070*/  LOP3.LUT P0, RZ, R0.reuse, 0x10, RZ, 0xc0, !PT ;  /* 0x0000001000ff7812 */ /* 0x040fe2000780c0ff */
[----:B0-----:R-:W-:Y:S01]  /*60080*/  IMAD.WIDE R48, R193, 0x2, R64 ;  /* 0x00000002c1307825 */ /* 0x001fe200078e0240 */
[----:B------:R-:W-:Y:S01]  /*60090*/  PRMT R239, R239, 0x7632, R239 ;  /* 0x00007632efef7816 */ /* 0x000fe200000000ef */
[----:B------:R-:W3:Y:S10]  /*600a0*/  LDL.LU R193, [R1+0xd2c] ;  /* 0x000d2c0001c17983 */ /* 0x000ef40000300800 */
[----:B------:R4:W-:Y:S01]  /*600b0*/  @P0 STG.E.U16 desc[UR8][R48.64], R239 ;  /* 0x000000ef30000986 */ /* 0x0009e2000c101508 */
[----:B------:R-:W-:Y:S01]  /*600c0*/  LOP3.LUT P0, RZ, R0, 0x8, RZ, 0xc0, !PT ;  /* 0x0000000800ff7812 */ /* 0x000fe2000780c0ff */
[----:B----4-:R-:W-:-:S12]  /*600d0*/  IMAD.WIDE R48, R194, 0x2, R66 ;  /* 0x00000002c2307825 */ /* 0x010fd800078e0242 */
[----:B------:R0:W-:Y:S02]  /*600e0*/  @P0 STG.E.U16 desc[UR8][R48.64], R232 ;  /* 0x000000e830000986 */ /* 0x0001e4000c101508 */
[----:B0-----:R-:W-:Y:S01]  /*600f0*/  IMAD.WIDE R48, R194, 0x2, R64 ;  /* 0x00000002c2307825 */ /* 0x001fe200078e0240 */
[----:B------:R-:W-:Y:S01]  /*60100*/  PRMT R232, R232, 0x7632, R232 ;  /* 0x00007632e8e87816 */ /* 0x000fe200000000e8 */
[----:B------:R-:W4:Y:S04]  /*60110*/  LDL.LU R194, [R1+0xd34] ;  /* 0x000d340001c27983 */ /* 0x000f280000300800 */
[----:B------:R0:W-:Y:S02]  /*60120*/  @P1 STG.E.U16 desc[UR8][R48.64], R232 ;  /* 0x000000e830001986 */ /* 0x0001e4000c101508 */
[----:B0-----:R-:W-:-:S05]  /*60130*/  IMAD.WIDE R48, R192, 0x2, R66 ;  /* 0x00000002c0307825 */ /* 0x001fca00078e0242 */
[----:B------:R0:W-:Y:S02]  /*60140*/  @P2 STG.E.U16 desc[UR8][R48.64], R228 ;  /* 0x000000e430002986 */ /* 0x0001e4000c101508 */
[----:B0-----:R-:W-:Y:S01]  /*60150*/  IMAD.WIDE R48, R192, 0x2, R64 ;  /* 0x00000002c0307825 */ /* 0x001fe200078e0240 */
[----:B------:R-:W-:-:S05]  /*60160*/  PRMT R228, R228, 0x7632, R228 ;  /* 0x00007632e4e47816 */ /* 0x000fca00000000e4 */
        /* <DEDUP_REMOVED lines=11> */
[----:B------:R3:W-:Y:S01]  /*60220*/  @P3 STG.E.U16 desc[UR8][R48.64], R233 ;  /* 0x000000e930003986 */ /* 0x0007e2000c101508 */
[C---:B------:R-:W-:Y:S02]  /*60230*/  LOP3.LUT P0, RZ, R3.reuse, 0x4000000, RZ, 0xc0, !PT ;  /* 0x0400000003ff7812 */ /* 0x040fe4000780c0ff */
[C---:B------:R-:W-:Y:S02]  /*60240*/  LOP3.LUT P1, RZ, R3.reuse, 0x8000000, RZ, 0xc0, !PT ;  /* 0x0800000003ff7812 */ /* 0x040fe4000782c0ff */
[C---:B------:R-:W-:Y:S02]  /*60250*/  LOP3.LUT P2, RZ, R3.reuse, 0x10000000, RZ, 0xc0, !PT ;  /* 0x1000000003ff7812 */ /* 0x040fe4000784c0ff */
[----:B------:R-:W-:Y:S01]  /*60260*/  LOP3.LUT P3, RZ, R3, 0x20000000, RZ, 0xc0, !PT ;  /* 0x2000000003ff7812 */ /* 0x000fe2000786c0ff */
[----:B---3--:R-:W-:-:S05]  /*60270*/  IMAD.WIDE R48, R195, 0x2, R66 ;  /* 0x00000002c3307825 */ /* 0x008fca00078e0242 */
[----:B------:R0:W-:Y:S01]  /*60280*/  @P4 STG.E.U16 desc[UR8][R48.64], R229 ;  /* 0x000000e530004986 */ /* 0x0001e2000c101508 */
[----:B------:R-:W-:Y:S01]  /*60290*/  LOP3.LUT P4, RZ, R3, 0x40000000, RZ, 0xc0, !PT ;  /* 0x4000000003ff7812 */ /* 0x000fe2000788c0ff */
[----:B0-----:R-:W-:Y:S01]  /*602a0*/  IMAD.WIDE R48, R195, 0x2, R64 ;  /* 0x00000002c3307825 */ /* 0x001fe200078e0240 */
[----:B------:R-:W-:Y:S01]  /*602b0*/  PRMT R229, R229, 0x7632, R229 ;  /* 0x00007632e5e57816 */ /* 0x000fe200000000e5 */
[----:B------:R-:W3:Y:S04]  /*602c0*/  LDL.LU R195, [R1+0xd40] ;  /* 0x000d400001c37983 */ /* 0x000ee80000300800 */
[----:B------:R0:W-:Y:S01]  /*602d0*/  @P5 STG.E.U16 desc[UR8][R48.64], R229 ;  /* 0x000000e530005986 */ /* 0x0001e2000c101508 */
[----:B------:R-:W-:Y:S01]  /*602e0*/  LOP3.LUT P5, RZ, R3, 0x80000000, RZ, 0xc0, !PT ;  /* 0x8000000003ff7812 */ /* 0x000fe200078ac0ff */
[----:B0-----:R-:W-:-:S04]  /*602f0*/  IMAD.WIDE R48, R193, 0x2, R66 ;  /* 0x00000002c1307825 */ /* 0x001fc800078e0242 */
[----:B------:R-:W-:Y:S01]  /*60300*/  IMAD.WIDE R2, R193, 0x2, R64 ;  /* 0x00000002c1027825 */ /* 0x000fe200078e0240 */
[----:B------:R0:W-:Y:S02]  /*60310*/  @P6 STG.E.U16 desc[UR8][R48.64], R234 ;  /* 0x000000ea30006986 */ /* 0x0001e4000c101508 */
[----:B0-----:R-:W-:-:S05]  /*60320*/  PRMT R234, R234, 0x7632, R234 ;  /* 0x00007632eaea7816 */ /* 0x001fca00000000ea */
[----:B------:R2:W-:Y:S01]  /*60330*/  @P0 STG.E.U16 desc[UR8][R2.64], R234 ;  /* 0x000000ea02000986 */ /* 0x0005e2000c101508 */
[----:B----4-:R-:W-:-:S04]  /*60340*/  IMAD.WIDE R48, R194, 0x2, R66 ;  /* 0x00000002c2307825 */ /* 0x010fc800078e0242 */
[----:B------:R-:W-:Y:S02]  /*60350*/  IMAD.WIDE R50, R194, 0x2, R64 ;  /* 0x00000002c2327825 */ /* 0x000fe400078e0240 */
[----:B------:R-:W4:Y:S04]  /*60360*/  LDL.LU R194, [R1+0xd44] ;  /* 0x000d440001c27983 */ /* 0x000f280000300800 */
[----:B------:R0:W-:Y:S01]  /*60370*/  @P1 STG.E.U16 desc[UR8][R48.64], R230 ;  /* 0x000000e630001986 */ /* 0x0001e2000c101508 */
[----:B--2---:R-:W-:-:S04]  /*60380*/  IMAD.WIDE R2, R190, 0x2, R66 ;  /* 0x00000002be027825 */ /* 0x004fc800078e0242 */
[----:B0-----:R-:W-:Y:S02]  /*60390*/  IMAD.WIDE R48, R190, 0x2, R64 ;  /* 0x00000002be307825 */ /* 0x001fe400078e0240 */
[----:B------:R-:W2:Y:S02]  /*603a0*/  LDL.LU R190, [R1+0xd48] ;  /* 0x000d480001be7983 */ /* 0x000ea40000300800 */
[----:B------:R-:W-:Y:S01]  /*603b0*/  VIADD R7, R4, 0x1db ;  /* 0x000001db04077836 */ /* 0x000fe20000000000 */
[----:B------:R-:W-:-:S04]  /*603c0*/  PRMT R52, R230, 0x7632, R52 ;  /* 0x00007632e6347816 */ /* 0x000fc80000000034 */
[----:B------:R-:W-:Y:S01]  /*603d0*/  ISETP.GE.AND P0, PT, R7, UR5, PT ;  /* 0x0000000507007c0c */ /* 0x000fe2000bf06270 */
[----:B------:R-:W-:Y:S01]  /*603e0*/  VIADD R7, R4, 0x138 ;  /* 0x0000013804077836 */ /* 0x000fe20000000000 */
[----:B------:R0:W-:Y:S01]  /*603f0*/  @P2 STG.E.U16 desc[UR8][R50.64], R52 ;  /* 0x0000003432002986 */ /* 0x0001e2000c101508 */
[----:B------:R-:W-:-:S03]  /*60400*/  LOP3.LUT P6, RZ, R0, 0x1, RZ, 0xc0, !PT ;  /* 0x0000000100ff7812 */ /* 0x000fc600078cc0ff */
[----:B------:R-:W-:Y:S01]  /*60410*/  ISETP.GE.AND P2, PT, R7, UR6, PT ;  /* 0x0000000607007c0c */ /* 0x000fe2000bf46270 */
[----:B------:R3:W-:Y:S01]  /*60420*/  @P3 STG.E.U16 desc[UR8][R2.64], R235 ;  /* 0x000000eb02003986 */ /* 0x0007e2000c101508 */
[----:B0-----:R-:W-:Y:S01]  /*60430*/  PRMT R50, R235, 0x7632, R50 ;  /* 0x00007632eb327816 */ /* 0x001fe20000000032 */
[----:B------:R-:W-:Y:S01]  /*60440*/  VIADD R0, R4, 0x1dc ;  /* 0x000001dc04007836 */ /* 0x000fe20000000000 */
[----:B------:R-:W-:Y:S01]  /*60450*/  PRMT R7, R231, 0x7632, R7 ;  /* 0x00007632e7077816 */ /* 0x000fe20000000007 */
[----:B------:R-:W-:Y:S02]  /*60460*/  ULDC UR6, c[0x0][0x22c] ;  /* 0x00008b0000067ab9 */ /* 0x000fe40000000800 */
[----:B------:R0:W-:Y:S01]  /*60470*/  @P4 STG.E.U16 desc[UR8][R48.64], R50 ;  /* 0x0000003230004986 */ /* 0x0001e2000c101508 */
[----:B------:R-:W-:Y:S02]  /*60480*/  ISETP.LT.AND P4, PT, R5, UR4, !P2 ;  /* 0x0000000405007c0c */ /* 0x000fe4000d781270 */
[----:B------:R-:W-:Y:S01]  /*60490*/  ISETP.LT.AND P2, PT, R6, UR4, !P2 ;  /* 0x0000000406007c0c */ /* 0x000fe2000d741270 */
[----:B---3--:R-:W-:-:S04]  /*604a0*/  IMAD.WIDE R2, R195, 0x2, R66 ;  /* 0x00000002c3027825 */ /* 0x008fc800078e0242 */
[----:B0-----:R-:W-:Y:S02]  /*604b0*/  IMAD.WIDE R48, R195, 0x2, R64 ;  /* 0x00000002c3307825 */ /* 0x001fe400078e0240 */
[----:B------:R-:W3:Y:S04]  /*604c0*/  LDL.LU R195, [R1+0xd50] ;  /* 0x000d500001c37983 */ /* 0x000ee80000300800 */
[----:B------:R-:W-:Y:S04]  /*604d0*/  @P5 STG.E.U16 desc[UR8][R2.64], R231 ;  /* 0x000000e702005986 */ /* 0x000fe8000c101508 */
[----:B------:R0:W-:Y:S02]  /*604e0*/  @P6 STG.E.U16 desc[UR8][R48.64], R7 ;  /* 0x0000000730006986 */ /* 0x0001e4000c101508 */
[----:B0-----:R-:W-:Y:S01]  /*604f0*/  PRMT R7, R224, 0x7632, R7 ;  /* 0x00007632e0077816 */ /* 0x001fe20000000007 */
[----:B----4-:R-:W-:-:S04]  /*60500*/  IMAD.WIDE R2, R194, 0x2, R66 ;  /* 0x00000002c2027825 */ /* 0x010fc800078e0242 */
[----:B------:R-:W-:Y:S02]  /*60510*/  IMAD.WIDE R48, R194, 0x2, R64 ;  /* 0x00000002c2307825 */ /* 0x000fe400078e0240 */
[----:B------:R-:W4:Y:S04]  /*60520*/  LDL.LU R194, [R1+0xd58] ;  /* 0x000d580001c27983 */ /* 0x000f280000300800 */
[----:B------:R2:W-:Y:S04]  /*60530*/  @P4 STG.E.U16 desc[UR8][R2.64], R224 ;  /* 0x000000e002004986 */ /* 0x0005e8000c101508 */
[----:B------:R0:W-:Y:S01]  /*60540*/  @P2 STG.E.U16 desc[UR8][R48.64], R7 ;  /* 0x0000000730002986 */ /* 0x0001e2000c101508 */
[----:B--2---:R-:W-:-:S04]  /*60550*/  IMAD.WIDE R2, R190, 0x2, R66 ;  /* 0x00000002be027825 */ /* 0x004fc800078e0242 */
[----:B0-----:R-:W-:Y:S02]  /*60560*/  IMAD.WIDE R48, R190, 0x2, R64 ;  /* 0x00000002be307825 */ /* 0x001fe400078e0240 */
[----:B------:R-:W2:Y:S01]  /*60570*/  LDL.LU R190, [R1+0xd5c] ;  /* 0x000d5c0001be7983 */ /* 0x000ea20000300800 */
[----:B------:R-:W-:Y:S01]  /*60580*/  ISETP.GE.AND P1, PT, R0, UR5, PT ;  /* 0x0000000500007c0c */ /* 0x000fe2000bf26270 */
[----:B------:R-:W-:-:S05]  /*60590*/  VIADD R0, R4, 0x139 ;  /* 0x0000013904007836 */ /* 0x000fca0000000000 */
[----:B------:R-:W-:Y:S01]  /*605a0*/  ISETP.GE.AND P3, PT, R0, UR6, PT ;  /* 0x0000000600007c0c */ /* 0x000fe2000bf66270 */
[----:B------:R-:W-:Y:S01]  /*605b0*/  VIADD R0, R4, 0x13a ;  /* 0x0000013a04007836 */ /* 0x000fe20000000000 */
[----:B------:R-:W-:Y:S02]  /*605c0*/  ULDC UR6, c[0x0][0x22c] ;  /* 0x00008b0000067ab9 */ /* 0x000fe40000000800 */
[----:B------:R-:W-:Y:S02]  /*605d0*/  ISETP.LT.AND P6, PT, R5, UR4, !P3 ;  /* 0x0000000405007c0c */ /* 0x000fe4000dfc1270 */
[----:B------:R-:W-:Y:S02]  /*605e0*/  ISETP.LT.AND P3, PT, R6, UR4, !P3 ;  /* 0x0000000406007c0c */ /* 0x000fe4000df61270 */
[----:B------:R-:W-:Y:S01]  /*605f0*/  ISETP.GE.AND P5, PT, R0, UR6, PT ;  /* 0x0000000600007c0c */ /* 0x000fe2000bfa6270 */
[----:B------:R-:W-:Y:S01]  /*60600*/  VIADD R0, R4, 0x13b ;  /* 0x0000013b04007836 */ /* 0x000fe20000000000 */
[----:B------:R-:W-:Y:S01]  /*60610*/  ULDC UR6, c[0x0][0x22c] ;  /* 0x00008b0000067ab9 */ /* 0x000fe20000000800 */
[----:B------:R-:W-:-:S02]  /*60620*/  PRMT R7, R220, 0x7632, R7 ;  /* 0x00007632dc077816 */ /* 0x000fc40000000007 */
[C---:B------:R-:W-:Y:S02]  /*60630*/  ISETP.LT.AND P2, PT, R5.reuse, UR4, !P5 ;  /* 0x0000000405007c0c */ /* 0x040fe4000ef41270 */
[----:B------:R-:W-:Y:S02]  /*60640*/  ISETP.LT.AND P5, PT, R6, UR4, !P5 ;  /* 0x0000000406007c0c */ /* 0x000fe4000efa1270 */
[----:B------:R-:W-:Y:S01]  /*60650*/  ISETP.GE.AND P4, PT, R0, UR6, PT ;  /* 0x0000000600007c0c */ /* 0x000fe2000bf86270 */
[----:B------:R-:W-:Y:S01]  /*60660*/  @P6 STG.E.U16 desc[UR8][R2.64], R220 ;  /* 0x000000dc02006986 */ /* 0x000fe2000c101508 */
[----:B------:R-:W-:Y:S01]  /*60670*/  VIADD R0, R4, 0x13c ;  /* 0x0000013c04007836 */ /* 0x000fe20000000000 */
[----:B------:R-:W-:Y:S02]  /*60680*/  ULDC UR6, c[0x0][0x22c] ;  /* 0x00008b0000067ab9 */ /* 0x000fe40000000800 */
[----:B------:R0:W-:Y:S01]  /*60690*/  @P3 STG.E.U16 desc[UR8][R48.64], R7 ;  /* 0x0000000730003986 */ /* 0x0001e2000c101508 */
[----:B------:R-:W-:-:S02]  /*606a0*/  ISETP.LT.AND P3, PT, R5, UR4, !P4 ;  /* 0x0000000405007c0c */ /* 0x000fc4000e761270 */
[----:B------:R-:W-:Y:S02]  /*606b0*/  ISETP.LT.AND P4, PT, R6, UR4, !P4 ;  /* 0x0000000406007c0c */ /* 0x000fe4000e781270 */
[----:B0-----:R-:W-:Y:S01]  /*606c0*/  PRMT R7, R225, 0x7632, R7 ;  /* 0x00007632e1077816 */ /* 0x001fe20000000007 */
[----:B---3--:R-:W-:-:S04]  /*606d0*/  IMAD.WIDE R2, R195, 0x2, R66 ;  /* 0x00000002c3027825 */ /* 0x008fc800078e0242 */
[----:B------:R-:W-:Y:S02]  /*606e0*/  IMAD.WIDE R48, R195, 0x2, R64 ;  /* 0x00000002c3307825 */ /* 0x000fe400078e0240 */
        /* <DEDUP_REMOVED lines=491> */
[----:B------:R-:W-:Y:S01]  /*625a0*/  ISETP.LT.AND P4, PT, R6, UR4, !P4 ;  /* 0x0000000406007c0c */ /* 0x000fe2000e781270 */
[----:B------:R-:W1:Y:S01]  /*625b0*/  LDS.128 R16, [R252] ;  /* 0x00000000fc107984 */ /* 0x000e620000000c00 */
        /* <DEDUP_REMOVED lines=358> */
[----:B------:R-:W-:Y:S01]  /*63c20*/  PRMT R7, R72, 0x7632, R7 ;  /* 0x0000763248077816 */ /* 0x000fe20000000007 */
[----:B------:R-:W-:Y:S01]  /*63c30*/  VIADD R0, R4, 0x18a ;  /* 0x0000018a04007836 */ /* 0x000fe20000000000 */
[----:B------:R-:W-:Y:S01]  /*63c40*/  ULDC UR6, c[0x0][0x22c] ;  /* 0x00008b0000067ab9 */ /* 0x000fe20000000800 */
[----:B------:R0:W-:Y:S01]  /*63c50*/  @P6 STG.E.U16 desc[UR8][R8.64], R10 ;  /* 0x0000000a08006986 */ /* 0x0001e2000c101508 */
[----:B------:R-:W-:-:S02]  /*63c60*/  ISETP.LT.AND P6, PT, R5, UR4, !P3 ;  /* 0x0000000405007c0c */ /* 0x000fc4000dfc1270 */
[----:B------:R-:W-:Y:S02]  /*63c70*/  ISETP.LT.AND P3, PT, R6, UR4, !P3 ;  /* 0x0000000406007c0c */ /* 0x000fe4000df61270 */
[----:B0-----:R-:W-:Y:S01]  /*63c80*/  PRMT R10, R76, 0x7632, R10 ;  /* 0x000076324c0a7816 */ /* 0x001fe2000000000a */
[----:B---3--:R-:W-:-:S04]  /*63c90*/  IMAD.WIDE R2, R195, 0x2, R66 ;  /* 0x00000002c3027825 */ /* 0x008fc800078e0242 */
[----:B------:R-:W-:Y:S02]  /*63ca0*/  IMAD.WIDE R8, R195, 0x2, R64 ;  /* 0x00000002c3087825 */ /* 0x000fe400078e0240 */
[----:B------:R-:W3:Y:S04]  /*63cb0*/  LDL.LU R195, [R1+0x1038] ;  /* 0x0010380001c37983 */ /* 0x000ee80000300800 */
[----:B------:R4:W-:Y:S04]  /*63cc0*/  @P4 STG.E.U16 desc[UR8][R2.64], R72 ;  /* 0x0000004802004986 */ /* 0x0009e8000c101508 */
[----:B------:R0:W-:Y:S01]  /*63cd0*/  @P2 STG.E.U16 desc[UR8][R8.64], R7 ;  /* 0x0000000708002986 */ /* 0x0001e2000c101508 */
[----:B----4-:R-:W-:-:S04]  /*63ce0*/  IMAD.WIDE R2, R194, 0x2, R66 ;  /* 0x00000002c2027825 */ /* 0x010fc800078e0242 */
[----:B0-----:R-:W-:Y:S02]  /*63cf0*/  IMAD.WIDE R8, R194, 0x2, R64 ;  /* 0x00000002c2087825 */ /* 0x001fe400078e0240 */
        /* <DEDUP_REMOVED lines=15> */
[----:B------:R-:W-:Y:S02]  /*63df0*/  ISETP.LT.AND P3, PT, R5, UR4, !P4 ;  /* 0x0000000405007c0c */ /* 0x000fe4000e761270 */
        /* <DEDUP_REMOVED lines=398> */
[----:B------:R3:W-:Y:S01]  /*656e0*/  @P3 STG.E.U16 desc[UR8][R2.64], R107 ;  /* 0x0000006b02003986 */ /* 0x0007e2000c101508 */
[----:B------:R-:W-:Y:S01]  /*656f0*/  PRMT R11, R111, 0x7632, R11 ;  /* 0x000076326f0b7816 */ /* 0x000fe2000000000b */
[----:B----4-:R-:W-:Y:S02]  /*65700*/  IMAD.WIDE R12, R194, 0x2, R64 ;  /* 0x00000002c20c7825 */ /* 0x010fe400078e0240 */
[----:B------:R0:W-:Y:S01]  /*65710*/  @P4 STG.E.U16 desc[UR8][R8.64], R7 ;  /* 0x0000000708004986 */ /* 0x0001e2000c101508 */
[----:B------:R-:W-:Y:S01]  /*65720*/  ISETP.LT.AND P4, PT, R5, UR4, !P2 ;  /* 0x0000000405007c0c */ /* 0x000fe2000d781270 */
[----:B------:R-:W-:Y:S01]  /*65730*/  ULDC UR6, c[0x0][0x22c] ;  /* 0x00008b0000067ab9 */ /* 0x000fe20000000800 */
[----:B---3--:R-:W-:Y:S01]  /*65740*/  IMAD.WIDE R2, R195, 0x2, R66 ;  /* 0x00000002c3027825 */ /* 0x008fe200078e0242 */
[----:B------:R-:W-:-:S03]  /*65750*/  ISETP.LT.AND P2, PT, R6, UR4, !P2 ;  /* 0x0000000406007c0c */ /* 0x000fc6000d741270 */
[----:B0-----:R-:W-:Y:S02]  /*65760*/  IMAD.WIDE R8, R195, 0x2, R64 ;  /* 0x00000002c3087825 */ /* 0x001fe400078e0240 */
[----:B------:R-:W3:Y:S04]  /*65770*/  LDL.LU R195, [R1+0x10ec] ;  /* 0x0010ec0001c37983 */ /* 0x000ee80000300800 */
[----:B------:R0:W-:Y:S04]  /*65780*/  @P5 STG.E.U16 desc[UR8][R2.64], R111 ;  /* 0x0000006f02005986 */ /* 0x0001e8000c101508 */
[----:B------:R4:W-:Y:S01]  /*65790*/  @P6 STG.E.U16 desc[UR8][R8.64], R11 ;  /* 0x0000000b08006986 */ /* 0x0009e2000c101508 */
[----:B0-----:R-:W-:Y:S01]  /*657a0*/  PRMT R3, R112, 0x7632, R3 ;  /* 0x0000763270037816 */ /* 0x001fe20000000003 */
[----:B----4-:R-:W-:-:S02]  /*657b0*/  IMAD.WIDE R10, R194, 0x2, R66 ;  /* 0x00000002c20a7825 */ /* 0x010fc400078e0242 */
[----:B------:R-:W4:Y:S04]  /*657c0*/  LDL.LU R194, [R1+0x10e4] ;  /* 0x0010e40001c27983 */ /* 0x000f280000300800 */
[----:B------:R-:W-:Y:S04]  /*657d0*/  @P4 STG.E.U16 desc[UR8][R10.64], R112 ;  /* 0x000000700a004986 */ /* 0x000fe8000c101508 */
[----:B------:R2:W-:Y:S02]  /*657e0*/  @P2 STG.E.U16 desc[UR8][R12.64], R3 ;  /* 0x000000030c002986 */ /* 0x0005e4000c101508 */
[----:B--2---:R-:W-:-:S04]  /*657f0*/  IMAD.WIDE R2, R190, 0x2, R66 ;  /* 0x00000002be027825 */ /* 0x004fc800078e0242 */
[----:B------:R-:W-:Y:S02]  /*65800*/  IMAD.WIDE R8, R190, 0x2, R64 ;  /* 0x00000002be087825 */ /* 0x000fe400078e0240 */
[----:B------:R-:W2:Y:S02]  /*65810*/  LDL.LU R190, [R1+0x10d0] ;  /* 0x0010d00001be7983 */ /* 0x000ea40000300800 */
[----:B------:R-:W-:-:S05]  /*65820*/  VIADD R0, R4, 0x1b1 ;  /* 0x000001b104007836 */ /* 0x000fca0000000000 */
[----:B------:R-:W-:Y:S01]  /*65830*/  ISETP.GE.AND P3, PT, R0, UR6, PT ;  /* 0x0000000600007c0c */ /* 0x000fe2000bf66270 */
[----:B------:R-:W-:Y:S01]  /*65840*/  VIADD R0, R4, 0x1b2 ;  /* 0x000001b204007836 */ /* 0x000fe20000000000 */
[----:B------:R-:W-:Y:S02]  /*65850*/  ULDC UR6, c[0x0][0x22c] ;  /* 0x00008b0000067ab9 */ /* 0x000fe40000000800 */
[----:B------:R-:W-:Y:S02]  /*65860*/  ISETP.LT.AND P6, PT, R5, UR4, !P3 ;  /* 0x0000000405007c0c */ /* 0x000fe4000dfc1270 */
[----:B------:R-:W-:Y:S02]  /*65870*/  ISETP.GE.AND P5, PT, R0, UR6, PT ;  /* 0x0000000600007c0c */ /* 0x000fe4000bfa6270 */
[----:B------:R-:W-:Y:S02]  /*65880*/  ISETP.LT.AND P3, PT, R6, UR4, !P3 ;  /* 0x0000000406007c0c */ /* 0x000fe4000df61270 */
[----:B------:R-:W-:-:S07]  /*65890*/  PRMT R7, R116, 0x7632, R7 ;  /* 0x0000763274077816 */ /* 0x000fce0000000007 */
[----:B------:R0:W-:Y:S01]  /*658a0*/  @P6 STG.E.U16 desc[UR8][R2.64], R116 ;  /* 0x0000007402006986 */ /* 0x0001e2000c101508 */
[----:B------:R-:W-:Y:S01]  /*658b0*/  ISETP.LT.AND P2, PT, R5, UR4, !P5 ;  /* 0x0000000405007c0c */ /* 0x000fe2000ef41270 */
[----:B---3--:R-:W-:Y:S01]  /*658c0*/  IMAD.WIDE R10, R195, 0x2, R66 ;  /* 0x00000002c30a7825 */ /* 0x008fe200078e0242 */
[----:B------:R-:W-:Y:S01]  /*658d0*/  ISETP.LT.AND P5, PT, R6, UR4, !P5 ;  /* 0x0000000406007c0c */ /* 0x000fe2000efa1270 */
[----:B------:R-:W-:Y:S01]  /*658e0*/  ULDC UR6, c[0x0][0x22c] ;  /* 0x00008b0000067ab9 */ /* 0x000fe20000000800 */
[----:B0-----:R-:W-:Y:S01]  /*658f0*/  PRMT R3, R113, 0x7632, R3 ;  /* 0x0000763271037816 */ /* 0x001fe20000000003 */
[--C-:B------:R-:W-:Y:S02]  /*65900*/  IMAD.WIDE R12, R195, 0x2, R64.reuse ;  /* 0x00000002c30c7825 */ /* 0x100fe400078e0240 */
[----:B------:R-:W3:Y:S04]  /*65910*/  LDL.LU R195, [R1+0x10c8] ;  /* 0x0010c80001c37983 */ /* 0x000ee80000300800 */
[----:B------:R4:W-:Y:S04]  /*65920*/  @P3 STG.E.U16 desc[UR8][R8.64], R7 ;  /* 0x0000000708003986 */ /* 0x0009e8000c101508 */
[----:B------:R-:W-:Y:S04]  /*65930*/  @P2 STG.E.U16 desc[UR8][R10.64], R113 ;  /* 0x000000710a002986 */ /* 0x000fe8000c101508 */
[----:B------:R0:W-:Y:S01]  /*65940*/  @P5 STG.E.U16 desc[UR8][R12.64], R3 ;  /* 0x000000030c005986 */ /* 0x0001e2000c101508 */
[----:B----4-:R-:W-:-:S04]  /*65950*/  IMAD.WIDE R8, R194, 0x2, R64 ;  /* 0x00000002c2087825 */ /* 0x010fc800078e0240 */
[--C-:B0-----:R-:W-:Y:S02]  /*65960*/  IMAD.WIDE R2, R194, 0x2, R66.reuse ;  /* 0x00000002c2027825 */ /* 0x101fe400078e0242 */
[----:B------:R-:W4:Y:S02]  /*65970*/  LDL.LU R194, [R1+0x10b4] ;  /* 0x0010b40001c27983 */ /* 0x000f240000300800 */
[----:B--2---:R-:W-:-:S04]  /*65980*/  IMAD.WIDE R10, R190, 0x2, R66 ;  /* 0x00000002be0a7825 */ /* 0x004fc800078e0242 */
[----:B------:R-:W-:Y:S02]  /*65990*/  IMAD.WIDE R12, R190, 0x2, R64 ;  /* 0x00000002be0c7825 */ /* 0x000fe400078e0240 */
[----:B------:R-:W2:Y:S02]  /*659a0*/  LDL.LU R190, [R1+0x10ac] ;  /* 0x0010ac0001be7983 */ /* 0x000ea40000300800 */
[----:B------:R-:W-:-:S05]  /*659b0*/  VIADD R0, R4, 0x1b3 ;  /* 0x000001b304007836 */ /* 0x000fca0000000000 */
[----:B------:R-:W-:Y:S01]  /*659c0*/  ISETP.GE.AND P4, PT, R0, UR6, PT ;  /* 0x0000000600007c0c */ /* 0x000fe2000bf86270 */
[----:B------:R-:W-:Y:S01]  /*659d0*/  VIADD R0, R4, 0x1b4 ;  /* 0x000001b404007836 */ /* 0x000fe20000000000 */
[----:B------:R-:W-:Y:S02]  /*659e0*/  ULDC UR6, c[0x0][0x22c] ;  /* 0x00008b0000067ab9 */ /* 0x000fe40000000800 */
[C---:B------:R-:W-:Y:S02]  /*659f0*/  ISETP.LT.AND P3, PT, R5.reuse, UR4, !P4 ;  /* 0x0000000405007c0c */ /* 0x040fe4000e761270 */
[----:B------:R-:W-:Y:S02]  /*65a00*/  ISETP.GE.AND P6, PT, R0, UR6, PT ;  /* 0x0000000600007c0c */ /* 0x000fe4000bfc6270 */
[----:B------:R-:W-:Y:S01]  /*65a10*/  ISETP.LT.AND P4, PT, R6, UR4, !P4 ;  /* 0x0000000406007c0c */ /* 0x000fe2000e781270 */
[----:B------:R-:W-:Y:S01]  /*65a20*/  VIADD R0, R4, 0x1b5 ;  /* 0x000001b504007836 */ /* 0x000fe20000000000 */
[----:B------:R-:W-:Y:S01]  /*65a30*/  ISETP.LT.AND P5, PT, R5, UR4, !P6 ;  /* 0x0000000405007c0c */ /* 0x000fe2000f7a1270 */
[----:B------:R-:W-:Y:S01]  /*65a40*/  ULDC UR6, c[0x0][0x22c] ;  /* 0x00008b0000067ab9 */ /* 0x000fe20000000800 */
[----:B------:R-:W-:-:S02]  /*65a50*/  ISETP.LT.AND P6, PT, R6, UR4, !P6 ;  /* 0x0000000406007c0c */ /* 0x000fc4000f7c1270 */
[----:B------:R-:W-:Y:S02]  /*65a60*/  PRMT R7, R117, 0x7632, R7 ;  /* 0x0000763275077816 */ /* 0x000fe40000000007 */
[----:B------:R-:W-:Y:S01]  /*65a70*/  ISETP.GE.AND P2, PT, R0, UR6, PT ;  /* 0x0000000600007c0c */ /* 0x000fe2000bf46270 */
[----:B------:R-:W-:Y:S01]  /*65a80*/  VIADD R0, R4, 0x1b6 ;  /* 0x000001b604007836 */ /* 0x000fe20000000000 */
[----:B------:R0:W-:Y:S01]  /*65a90*/  @P3 STG.E.U16 desc[UR8][R2.64], R117 ;  /* 0x0000007502003986 */ /* 0x0001e2000c101508 */
[----:B------:R-:W-:-:S03]  /*65aa0*/  ULDC UR6, c[0x0][0x22c] ;  /* 0x00008b0000067ab9 */ /* 0x000fc60000000800 */
[----:B------:R1:W-:Y:S01]  /*65ab0*/  @P4 STG.E.U16 desc[UR8][R8.64], R7 ;  /* 0x0000000708004986 */ /* 0x0003e2000c101508 */
[C---:B------:R-:W-:Y:S02]  /*65ac0*/  ISETP.LT.AND P4, PT, R5.reuse, UR4, !P2 ;  /* 0x0000000405007c0c */ /* 0x040fe4000d781270 */
[----:B------:R-:W-:Y:S01]  /*65ad0*/  ISETP.GE.AND P3, PT, R0, UR6, PT ;  /* 0x0000000600007c0c */ /* 0x000fe2000bf66270 */
[----:B------:R-:W-:Y:S01]  /*65ae0*/  @P5 STG.E.U16 desc[UR8][R10.64], R114 ;  /* 0x000000720a005986 */ /* 0x000fe2000c101508 */
[----:B0-----:R-:W-:Y:S02]  /*65af0*/  PRMT R3, R114, 0x7632, R3 ;  /* 0x0000763272037816 */ /* 0x001fe40000000003 */
[----:B------:R-:W-:Y:S02]  /*65b00*/  ISETP.LT.AND P2, PT, R6, UR4, !P2 ;  /* 0x0000000406007c0c */ /* 0x000fe4000d741270 */
[----:B-1----:R-:W-:Y:S01]  /*65b10*/  PRMT R7, R118, 0x7632, R7 ;  /* 0x0000763276077816 */ /* 0x002fe20000000007 */
[----:B------:R0:W-:Y:S01]  /*65b20*/  @P6 STG.E.U16 desc[UR8][R12.64], R3 ;  /* 0x000000030c006986 */ /* 0x0001e2000c101508 */
[----:B------:R-:W-:Y:S01]  /*65b30*/  ISETP.LT.AND P6, PT, R5, UR4, !P3 ;  /* 0x0000000405007c0c */ /* 0x000fe2000dfc1270 */
[----:B---3--:R-:W-:Y:S01]  /*65b40*/  IMAD.WIDE R8, R195, 0x2, R64 ;  /* 0x00000002c3087825 */ /* 0x008fe200078e0240 */
[----:B------:R-:W-:Y:S01]  /*65b50*/  ISETP.LT.AND P3, PT, R6, UR4, !P3 ;  /* 0x0000000406007c0c */ /* 0x000fe2000df61270 */
[----:B------:R-:W-:-:S02]  /*65b60*/  ULDC UR6, c[0x0][0x22c] ;  /* 0x00008b0000067ab9 */ /* 0x000fc40000000800 */
[----:B0-----:R-:W-:Y:S02]  /*65b70*/  IMAD.WIDE R2, R195, 0x2, R66 ;  /* 0x00000002c3027825 */ /* 0x001fe400078e0242 */
[----:B------:R-:W3:Y:S04]  /*65b80*/  LDL.LU R195, [R1+0x1098] ;  /* 0x0010980001c37983 */ /* 0x000ee80000300800 */
[----:B------:R0:W-:Y:S04]  /*65b90*/  @P4 STG.E.U16 desc[UR8][R2.64], R118 ;  /* 0x0000007602004986 */ /* 0x0001e8000c101508 */
[----:B------:R-:W-:Y:S01]  /*65ba0*/  @P2 STG.E.U16 desc[UR8][R8.64], R7 ;  /* 0x0000000708002986 */ /* 0x000fe2000c101508 */
[----:B0-----:R-:W-:Y:S01]  /*65bb0*/  PRMT R3, R115, 0x7632, R3 ;  /* 0x0000763273037816 */ /* 0x001fe20000000003 */
[----:B----4-:R-:W-:-:S04]  /*65bc0*/  IMAD.WIDE R10, R194, 0x2, R66 ;  /* 0x00000002c20a7825 */ /* 0x010fc800078e0242 */
[----:B------:R-:W-:Y:S02]  /*65bd0*/  IMAD.WIDE R12, R194, 0x2, R64 ;  /* 0x00000002c20c7825 */ /* 0x000fe400078e0240 */
        /* <DEDUP_REMOVED lines=16> */
[C---:B---3--:R-:W-:Y:S01]  /*65ce0*/  IMAD.WIDE R10, R195.reuse, 0x2, R66 ;  /* 0x00000002c30a7825 */ /* 0x048fe200078e0242 */
        /* <DEDUP_REMOVED lines=31> */
[----:B------:R-:W-:Y:S02]  /*65ee0*/  ISETP.LT.AND P6, PT, R5, UR4, !P3 ;  /* 0x0000000405007c0c */ /* 0x000fe4000dfc1270 */
[----:B------:R-:W-:Y:S01]  /*65ef0*/  ISETP.GE.AND P5, PT, R0, UR6, PT ;  /* 0x0000000600007c0c */ /* 0x000fe2000bfa6270 */
[----:B------:R-:W-:Y:S01]  /*65f00*/  @P4 STG.E.U16 desc[UR8][R10.64], R121 ;  /* 0x000000790a004986 */ /* 0x000fe2000c101508 */
[----:B0-----:R-:W-:Y:S02]  /*65f10*/  PRMT R3, R121, 0x7632, R3 ;  /* 0x0000763279037816 */ /* 0x001fe40000000003 */
[C---:B------:R-:W-:Y:S02]  /*65f20*/  ISETP.LT.AND P3, PT, R6.reuse, UR4, !P3 ;  /* 0x0000000406007c0c */ /* 0x040fe4000df61270 */
        /* <DEDUP_REMOVED lines=165> */
[--C-:B------:R-:W-:Y:S01]  /*66980*/  IMAD.WIDE R12, R195, 0x2, R64.reuse ;  /* 0x00000002c30c7825 */ /* 0x100fe200078e0240 */
[----:B------:R4:W-:Y:S04]  /*66990*/  @P2 STG.E.U16 desc[UR8][R8.64], R7 ;  /* 0x0000000708002986 */ /* 0x0009e8000c101508 */
[----:B------:R-:W3:Y:S04]  /*669a0*/  LDL.LU R195, [R1+0xf7c] ;  /* 0x000f7c0001c37983 */ /* 0x000ee80000300800 */
        /* <DEDUP_REMOVED lines=42> */
[----:B------:R-:W-:Y:S01]  /*66c50*/  IMAD.WIDE R12, R194, 0x2, R64 ;  /* 0x00000002c20c7825 */ /* 0x000fe200078e0240 */
[----:B------:R-:W-:Y:S04]  /*66c60*/  @P4 STG.E.U16 desc[UR8][R10.64], R139 ;  /* 0x0000008b0a004986 */ /* 0x000fe8000c101508 */
[----:B------:R2:W-:Y:S04]  /*66c70*/  @P2 STG.E.U16 desc[UR8][R12.64], R3 ;  /* 0x000000030c002986 */ /* 0x0005e8000c101508 */
[----:B------:R-:W4:Y:S01]  /*66c80*/  LDL.LU R194, [R1+0xf48] ;  /* 0x000f480001c27983 */ /* 0x000f220000300800 */
        /* <DEDUP_REMOVED lines=34> */
[----:B------:R-:W-:Y:S01]  /*66eb0*/  ISETP.GE.AND P6, PT, R0, UR6, PT ;  /* 0x0000000600007c0c */ /* 0x000fe2000bfc6270 */
[----:B------:R-:W-:Y:S01]  /*66ec0*/  VIADD R0, R4, 0x1d3 ;  /* 0x000001d304007836 */ /* 0x000fe20000000000 */
[----:B------:R-:W-:Y:S01]  /*66ed0*/  ISETP.LT.AND P4, PT, R6, UR4, !P4 ;  /* 0x0000000406007c0c */ /* 0x000fe2000e781270 */
[----:B------:R-:W-:Y:S01]  /*66ee0*/  ULDC UR6, c[0x0][0x22c] ;  /* 0x00008b0000067ab9 */ /* 0x000fe20000000800 */
[----:B------:R-:W-:-:S02]  /*66ef0*/  ISETP.LT.AND P5, PT, R5, UR4, !P6 ;  /* 0x0000000405007c0c */ /* 0x000fc4000f7a1270 */
[----:B------:R-:W-:Y:S02]  /*66f00*/  ISETP.LT.AND P6, PT, R6, UR4, !P6 ;  /* 0x0000000406007c0c */ /* 0x000fe4000f7c1270 */
[----:B------:R-:W-:Y:S01]  /*66f10*/  ISETP.GE.AND P2, PT, R0, UR6, PT ;  /* 0x0000000600007c0c */ /* 0x000fe2000bf46270 */
[----:B------:R-:W-:Y:S01]  /*66f20*/  VIADD R0, R4, 0x1d4 ;  /* 0x000001d404007836 */ /* 0x000fe20000000000 */
[----:B------:R-:W-:Y:S01]  /*66f30*/  PRMT R7, R148, 0x7632, R7 ;  /* 0x0000763294077816 */ /* 0x000fe20000000007 */
[----:B------:R0:W-:Y:S01]  /*66f40*/  @P3 STG.E.U16 desc[UR8][R2.64], R148 ;  /* 0x0000009402003986 */ /* 0x0001e2000c101508 */
[----:B------:R-:W-:Y:S02]  /*66f50*/  ULDC UR6, c[0x0][0x22c] ;  /* 0x00008b0000067ab9 */ /* 0x000fe40000000800 */
[----:B------:R-:W-:Y:S01]  /*66f60*/  ISETP.GE.AND P3, PT, R0, UR6, PT ;  /* 0x0000000600007c0c */ /* 0x000fe2000bf66270 */
[----:B------:R3:W-:Y:S01]  /*66f70*/  @P4 STG.E.U16 desc[UR8][R8.64], R7 ;  /* 0x0000000708004986 */ /* 0x0007e2000c101508 */
[----:B------:R-:W-:-:S02]  /*66f80*/  ISETP.LT.AND P4, PT, R5, UR4, !P2 ;  /* 0x0000000405007c0c */ /* 0x000fc4000d781270 */
[----:B0-----:R-:W-:Y:S01]  /*66f90*/  PRMT R3, R145, 0x7632, R3 ;  /* 0x0000763291037816 */ /* 0x001fe20000000003 */
[----:B------:R0:W-:Y:S01]  /*66fa0*/  @P5 STG.E.U16 desc[UR8][R10.64], R145 ;  /* 0x000000910a005986 */ /* 0x0001e2000c101508 */
[----:B------:R-:W-:Y:S01]  /*66fb0*/  ISETP.LT.AND P2, PT, R6, UR4, !P2 ;  /* 0x0000000406007c0c */ /* 0x000fe2000d741270 */
[--C-:B--2---:R-:W-:Y:S02]  /*66fc0*/  IMAD.WIDE R14, R190, 0x2, R64.reuse ;  /* 0x00000002be0e7825 */ /* 0x104fe400078e0240 */
[----:B------:R1:W-:Y:S01]  /*66fd0*/  @P6 STG.E.U16 desc[UR8][R12.64], R3 ;  /* 0x000000030c006986 */ /* 0x0003e2000c101508 */
[----:B------:R-:W-:Y:S01]  /*66fe0*/  ISETP.LT.AND P6, PT, R5, UR4, !P3 ;  /* 0x0000000405007c0c */ /* 0x000fe2000dfc1270 */
[----:B------:R-:W-:Y:S01]  /*66ff0*/  ULDC UR6, c[0x0][0x22c] ;  /* 0x00008b0000067ab9 */ /* 0x000fe20000000800 */
[----:B---3--:R-:W-:Y:S01]  /*67000*/  IMAD.WIDE R8, R195, 0x2, R64 ;  /* 0x00000002c3087825 */ /* 0x008fe200078e0240 */
[----:B------:R-:W-:-:S03]  /*67010*/  PRMT R7, R149, 0x7632, R7 ;  /* 0x0000763295077816 */ /* 0x000fc60000000007 */
[----:B0-----:R-:W-:-:S04]  /*67020*/  IMAD.WIDE R10, R193, 0x2, R66 ;  /* 0x00000002c10a7825 */ /* 0x001fc800078e0242 */
[--C-:B-1----:R-:W-:Y:S02]  /*67030*/  IMAD.WIDE R2, R195, 0x2, R66.reuse ;  /* 0x00000002c3027825 */ /* 0x102fe400078e0242 */
[----:B------:R-:W2:Y:S04]  /*67040*/  LDL.LU R195, [R1+0xdd4] ;  /* 0x000dd40001c37983 */ /* 0x000ea80000300800 */
[----:B------:R-:W-:Y:S04]  /*67050*/  @P4 STG.E.U16 desc[UR8][R2.64], R149 ;  /* 0x0000009502004986 */ /* 0x000fe8000c101508 */
[----:B------:R-:W-:Y:S04]  /*67060*/  @P2 STG.E.U16 desc[UR8][R8.64], R7 ;  /* 0x0000000708002986 */ /* 0x000fe8000c101508 */
[----:B------:R0:W-:Y:S04]  /*67070*/  @P6 STG.E.U16 desc[UR8][R10.64], R146 ;  /* 0x000000920a006986 */ /* 0x0001e8000c101508 */
[----:B------:R-:W3:Y:S01]  /*67080*/  LDL.LU R192, [R1+0xdc4] ;  /* 0x000dc40001c07983 */ /* 0x000ee20000300800 */
[----:B0-----:R-:W-:-:S03]  /*67090*/  IMAD.WIDE R10, R190, 0x2, R66 ;  /* 0x00000002be0a7825 */ /* 0x001fc600078e0242 */
[----:B------:R-:W3:Y:S01]  /*670a0*/  LDL.LU R190, [R1+0xdb8] ;  /* 0x000db80001be7983 */ /* 0x000ee20000300800 */
[----:B------:R-:W-:Y:S01]  /*670b0*/  VIADD R0, R4, 0x1d5 ;  /* 0x000001d504007836 */ /* 0x000fe20000000000 */
[----:B------:R-:W-:-:S04]  /*670c0*/  ISETP.LT.AND P3, PT, R6, UR4, !P3 ;  /* 0x0000000406007c0c */ /* 0x000fc8000df61270 */
[----:B------:R-:W-:Y:S01]  /*670d0*/  ISETP.GE.AND P5, PT, R0, UR6, PT ;  /* 0x0000000600007c0c */ /* 0x000fe2000bfa6270 */
[----:B------:R-:W-:Y:S01]  /*670e0*/  VIADD R0, R4, 0x1d6 ;  /* 0x000001d604007836 */ /* 0x000fe20000000000 */
[----:B------:R-:W-:Y:S02]  /*670f0*/  ULDC UR6, c[0x0][0x22c] ;  /* 0x00008b0000067ab9 */ /* 0x000fe40000000800 */
[----:B------:R-:W-:Y:S02]  /*67100*/  ISETP.LT.AND P2, PT, R5, UR4, !P5 ;  /* 0x0000000405007c0c */ /* 0x000fe4000ef41270 */
[----:B------:R-:W-:Y:S01]  /*67110*/  ISETP.GE.AND P4, PT, R0, UR6, PT ;  /* 0x0000000600007c0c */ /* 0x000fe2000bf86270 */
[----:B------:R-:W-:Y:S01]  /*67120*/  VIADD R0, R4, 0x1d7 ;  /* 0x000001d704007836 */ /* 0x000fe20000000000 */
[----:B------:R-:W-:Y:S01]  /*67130*/  PRMT R9, R146, 0x7632, R9 ;  /* 0x0000763292097816 */ /* 0x000fe20000000009 */
[----:B------:R-:W-:Y:S01]  /*67140*/  IMAD.WIDE R12, R193, 0x2, R64 ;  /* 0x00000002c10c7825 */ /* 0x000fe200078e0240 */
[----:B------:R-:W-:Y:S01]  /*67150*/  ULDC UR6, c[0x0][0x22c] ;  /* 0x00008b0000067ab9 */ /* 0x000fe20000000800 */
[----:B------:R-:W-:-:S02]  /*67160*/  ISETP.LT.AND P5, PT, R6, UR4, !P5 ;  /* 0x0000000406007c0c */ /* 0x000fc4000efa1270 */
[----:B----4-:R-:W-:Y:S01]  /*67170*/  IMAD.WIDE R2, R194, 0x2, R66 ;  /* 0x00000002c2027825 */ /* 0x010fe200078e0242 */
[----:B------:R-:W-:Y:S01]  /*67180*/  ISETP.GE.AND P6, PT, R0, UR6, PT ;  /* 0x0000000600007c0c */ /* 0x000fe2000bfc6270 */
[----:B------:R0:W-:Y:S01]  /*67190*/  @P3 STG.E.U16 desc[UR8][R12.64], R9 ;  /* 0x000000090c003986 */ /* 0x0001e2000c101508 */
[----:B------:R-:W-:Y:S02]  /*671a0*/  ISETP.LT.AND P3, PT, R5, UR4, !P4 ;  /* 0x0000000405007c0c */ /* 0x000fe4000e761270 */
[----:B------:R-:W-:Y:S01]  /*671b0*/  PRMT R7, R147, 0x7632, R7 ;  /* 0x0000763293077816 */ /* 0x000fe20000000007 */
[----:B------:R1:W-:Y:S01]  /*671c0*/  @P2 STG.E.U16 desc[UR8][R2.64], R150 ;  /* 0x0000009602002986 */ /* 0x0003e2000c101508 */
[----:B------:R-:W-:Y:S01]  /*671d0*/  ISETP.LT.AND P4, PT, R6, UR4, !P4 ;  /* 0x0000000406007c0c */ /* 0x000fe2000e781270 */
[----:B------:R-:W-:Y:S01]  /*671e0*/  VIADD R0, R4, 0x1d8 ;  /* 0x000001d804007836 */ /* 0x000fe20000000000 */
[----:B------:R-:W-:Y:S01]  /*671f0*/  ISETP.LT.AND P2, PT, R5, UR4, !P6 ;  /* 0x0000000405007c0c */ /* 0x000fe2000f741270 */
[----:B------:R-:W-:Y:S01]  /*67200*/  ULDC UR6, c[0x0][0x22c] ;  /* 0x00008b0000067ab9 */ /* 0x000fe20000000800 */
[----:B------:R-:W-:Y:S01]  /*67210*/  ISETP.LT.AND P6, PT, R6, UR4, !P6 ;  /* 0x0000000406007c0c */ /* 0x000fe2000f7c1270 */
[----:B0-----:R-:W-:-:S02]  /*67220*/  IMAD.WIDE R8, R194, 0x2, R64 ;  /* 0x00000002c2087825 */ /* 0x001fc400078e0240 */
[----:B------:R-:W4:Y:S01]  /*67230*/  LDL.LU R194, [R1+0xda8] ;  /* 0x000da80001c27983 */ /* 0x000f220000300800 */
[----:B-1----:R-:W-:Y:S02]  /*67240*/  PRMT R3, R150, 0x7632, R3 ;  /* 0x0000763296037816 */ /* 0x002fe40000000003 */
[----:B------:R-:W-:-:S03]  /*67250*/  PRMT R13, R151, 0x7632, R13 ;  /* 0x00007632970d7816 */ /* 0x000fc6000000000d */
[----:B------:R2:W-:Y:S04]  /*67260*/  @P5 STG.E.U16 desc[UR8][R8.64], R3 ;  /* 0x0000000308005986 */ /* 0x0005e8000c101508 */
[----:B------:R-:W-:Y:S04]  /*67270*/  @P3 STG.E.U16 desc[UR8][R10.64], R147 ;  /* 0x000000930a003986 */ /* 0x000fe8000c101508 */
[----:B------:R-:W-:Y:S01]  /*67280*/  @P4 STG.E.U16 desc[UR8][R14.64], R7 ;  /* 0x000000070e004986 */ /* 0x000fe2000c101508 */
[----:B--2---:R-:W-:-:S04]  /*67290*/  IMAD.WIDE R2, R195, 0x2, R66 ;  /* 0x00000002c3027825 */ /* 0x004fc800078e0242 */
[----:B------:R-:W-:Y:S02]  /*672a0*/  IMAD.WIDE R8, R195, 0x2, R64 ;  /* 0x00000002c3087825 */ /* 0x000fe400078e0240 */
[----:B------:R-:W2:Y:S04]  /*672b0*/  LDL.LU R195, [R1+0xd9c] ;  /* 0x000d9c0001c37983 */ /* 0x000ea80000300800 */
[----:B------:R-:W-:Y:S04]  /*672c0*/  @P2 STG.E.U16 desc[UR8][R2.64], R151 ;  /* 0x0000009702002986 */ /* 0x000fe8000c101508 */
[----:B------:R3:W-:Y:S04]  /*672d0*/  @P6 STG.E.U16 desc[UR8][R8.64], R13 ;  /* 0x0000000d08006986 */ /* 0x0007e8000c101508 */
[----:B------:R-:W2:Y:S01]  /*672e0*/  LDL.LU R193, [R1+0xd8c] ;  /* 0x000d8c0001c17983 */ /* 0x000ea20000300800 */
[----:B---3--:R-:W-:-:S04]  /*672f0*/  IMAD.WIDE R12, R190, 0x2, R66 ;  /* 0x00000002be0c7825 */ /* 0x008fc800078e0242 */
[----:B------:R-:W-:Y:S02]  /*67300*/  IMAD.WIDE R14, R190, 0x2, R64 ;  /* 0x00000002be0e7825 */ /* 0x000fe400078e0240 */
[----:B------:R-:W3:Y:S01]  /*67310*/  LDL.LU R190, [R1+0xd84] ;  /* 0x000d840001be7983 */ /* 0x000ee20000300800 */
[----:B------:R-:W-:Y:S01]  /*67320*/  ISETP.GE.AND P5, PT, R0, UR6, PT ;  /* 0x0000000600007c0c */ /* 0x000fe2000bfa6270 */
[----:B------:R-:W-:Y:S01]  /*67330*/  VIADD R0, R4, 0x1d9 ;  /* 0x000001d904007836 */ /* 0x000fe20000000000 */
[----:B------:R-:W-:Y:S02]  /*67340*/  ULDC UR6, c[0x0][0x22c] ;  /* 0x00008b0000067ab9 */ /* 0x000fe40000000800 */
[C---:B------:R-:W-:Y:S02]  /*67350*/  ISETP.LT.AND P4, PT, R5.reuse, UR4, !P5 ;  /* 0x0000000405007c0c */ /* 0x040fe4000ef81270 */
[----:B------:R-:W-:Y:S02]  /*67360*/  ISETP.LT.AND P5, PT, R6, UR4, !P5 ;  /* 0x0000000406007c0c */ /* 0x000fe4000efa1270 */
[----:B------:R-:W-:Y:S01]  /*67370*/  ISETP.GE.AND P3, PT, R0, UR6, PT ;  /* 0x0000000600007c0c */ /* 0x000fe2000bf66270 */
[----:B------:R-:W-:Y:S01]  /*67380*/  VIADD R0, R4, 0x1da ;  /* 0x000001da04007836 */ /* 0x000fe20000000000 */
[----:B------:R-:W-:Y:S01]  /*67390*/  ULDC UR6, c[0x0][0x22c] ;  /* 0x00008b0000067ab9 */ /* 0x000fe20000000800 */
[----:B------:R-:W-:Y:S01]  /*673a0*/  IMAD.WIDE R10, R192, 0x2, R66 ;  /* 0x00000002c00a7825 */ /* 0x000fe200078e0242 */
[----:B------:R-:W-:-:S02]  /*673b0*/  ISETP.LT.AND P6, PT, R5, UR4, !P3 ;  /* 0x0000000405007c0c */ /* 0x000fc4000dfc1270 */
[----:B------:R-:W-:Y:S01]  /*673c0*/  ISETP.LT.AND P3, PT, R6, UR4, !P3 ;  /* 0x0000000406007c0c */ /* 0x000fe2000df61270 */
[----:B------:R-:W-:Y:S01]  /*673d0*/  IMAD.WIDE R2, R192, 0x2, R64 ;  /* 0x00000002c0027825 */ /* 0x000fe200078e0240 */
[----:B------:R-:W-:Y:S02]  /*673e0*/  PRMT R7, R152, 0x7632, R7 ;  /* 0x0000763298077816 */ /* 0x000fe40000000007 */
[----:B------:R-:W-:Y:S01]  /*673f0*/  ISETP.GE.AND P2, PT, R0, UR6, PT ;  /* 0x0000000600007c0c */ /* 0x000fe2000bf46270 */
[----:B------:R4:W-:Y:S01]  /*67400*/  @P4 STG.E.U16 desc[UR8][R10.64], R152 ;  /* 0x000000980a004986 */ /* 0x0009e2000c101508 */
[----:B------:R-:W-:Y:S02]  /*67410*/  PRMT R9, R156, 0x7632, R9 ;  /* 0x000076329c097816 */ /* 0x000fe40000000009 */
[----:B------:R-:W-:Y:S01]  /*67420*/  ISETP.LT.AND P4, PT, R5, UR4, !P2 ;  /* 0x0000000405007c0c */ /* 0x000fe2000d781270 */
[----:B------:R0:W-:Y:S01]  /*67430*/  @P5 STG.E.U16 desc[UR8][R2.64], R7 ;  /* 0x0000000702005986 */ /* 0x0001e2000c101508 */
[----:B------:R-:W-:-:S03]  /*67440*/  ISETP.LT.AND P5, PT, R6, UR4, !P2 ;  /* 0x0000000406007c0c */ /* 0x000fc6000d7a1270 */
[----:B------:R-:W-:Y:S01]  /*67450*/  @P6 STG.E.U16 desc[UR8][R12.64], R156 ;  /* 0x0000009c0c006986 */ /* 0x000fe2000c101508 */
[----:B------:R-:W-:-:S03]  /*67460*/  ISETP.LT.AND P6, PT, R5, UR4, !P0 ;  /* 0x0000000405007c0c */ /* 0x000fc6000c7c1270 */
[----:B------:R1:W-:Y:S01]  /*67470*/  @P3 STG.E.U16 desc[UR8][R14.64], R9 ;  /* 0x000000090e003986 */ /* 0x0003e2000c101508 */
[----:B----4-:R-:W-:Y:S01]  /*67480*/  IMAD.WIDE R10, R194, 0x2, R64 ;  /* 0x00000002c20a7825 */ /* 0x010fe200078e0240 */
[----:B0-----:R-:W-:-:S03]  /*67490*/  PRMT R3, R153, 0x7632, R3 ;  /* 0x0000763299037816 */ /* 0x001fc60000000003 */
[--C-:B-1----:R-:W-:Y:S02]  /*674a0*/  IMAD.WIDE R8, R194, 0x2, R66.reuse ;  /* 0x00000002c2087825 */ /* 0x102fe400078e0242 */
[----:B------:R-:W4:Y:S04]  /*674b0*/  LDL.LU R194, [R1+0xd70] ;  /* 0x000d700001c27983 */ /* 0x000f280000300800 */
[----:B------:R-:W-:Y:S04]  /*674c0*/  @P4 STG.E.U16 desc[UR8][R8.64], R153 ;  /* 0x0000009908004986 */ /* 0x000fe8000c101508 */
[----:B------:R2:W-:Y:S02]  /*674d0*/  @P5 STG.E.U16 desc[UR8][R10.64], R3 ;  /* 0x000000030a005986 */ /* 0x0005e4000c101508 */
[----:B--2---:R-:W-:-:S04]  /*674e0*/  IMAD.WIDE R2, R195, 0x2, R66 ;  /* 0x00000002c3027825 */ /* 0x004fc800078e0242 */
[----:B------:R-:W-:Y:S02]  /*674f0*/  IMAD.WIDE R12, R195, 0x2, R64 ;  /* 0x00000002c30c7825 */ /* 0x000fe400078e0240 */
[----:B------:R-:W2:Y:S04]  /*67500*/  LDL.LU R195, [R1+0xd68] ;  /* 0x000d680001c37983 */ /* 0x000ea80000300800 */
[----:B------:R3:W-:Y:S04]  /*67510*/  @P6 STG.E.U16 desc[UR8][R2.64], R157 ;  /* 0x0000009d02006986 */ /* 0x0007e8000c101508 */
[----:B------:R-:W2:Y:S01]  /*67520*/  LDL.LU R192, [R1+0xd54] ;  /* 0x000d540001c07983 */ /* 0x000ea20000300800 */
[----:B---3--:R-:W-:-:S04]  /*67530*/  IMAD.WIDE R2, R190, 0x2, R66 ;  /* 0x00000002be027825 */ /* 0x008fc800078e0242 */
[----:B------:R-:W-:Y:S02]  /*67540*/  IMAD.WIDE R14, R190, 0x2, R64 ;  /* 0x00000002be0e7825 */ /* 0x000fe400078e0240 */
[----:B------:R-:W3:Y:S01]  /*67550*/  LDL.LU R190, [R1+0xd4c] ;  /* 0x000d4c0001be7983 */ /* 0x000ee20000300800 */
[----:B------:R-:W-:Y:S01]  /*67560*/  ISETP.LT.AND P0, PT, R6, UR4, !P0 ;  /* 0x0000000406007c0c */ /* 0x000fe2000c701270 */
[----:B------:R-:W-:Y:S01]  /*67570*/  VIADD R0, R4, 0x1dd ;  /* 0x000001dd04007836 */ /* 0x000fe20000000000 */
[----:B------:R-:W-:Y:S02]  /*67580*/  ISETP.LT.AND P5, PT, R5, UR4, !P1 ;  /* 0x0000000405007c0c */ /* 0x000fe4000cfa1270 */
[----:B------:R-:W-:Y:S02]  /*67590*/  PRMT R7, R157, 0x7632, R7 ;  /* 0x000076329d077816 */ /* 0x000fe40000000007 */
[----:B------:R-:W-:Y:S01]  /*675a0*/  ISETP.GE.AND P2, PT, R0, UR5, PT ;  /* 0x0000000500007c0c */ /* 0x000fe2000bf46270 */
[----:B------:R-:W-:Y:S01]  /*675b0*/  VIADD R0, R4, 0x1de ;  /* 0x000001de04007836 */ /* 0x000fe20000000000 */
[----:B------:R-:W-:Y:S01]  /*675c0*/  ISETP.LT.AND P1, PT, R6, UR4, !P1 ;  /* 0x0000000406007c0c */ /* 0x000fe2000cf21270 */
[----:B------:R-:W-:-:S04]  /*675d0*/  IMAD.WIDE R8, R193, 0x2, R66 ;  /* 0x00000002c1087825 */ /* 0x000fc800078e0242 */
[----:B------:R0:W-:Y:S01]  /*675e0*/  @P0 STG.E.U16 desc[UR8][R12.64], R7 ;  /* 0x000000070c000986 */ /* 0x0001e2000c101508 */
[----:B------:R-:W-:Y:S02]  /*675f0*/  ISETP.LT.AND P0, PT, R5, UR4, !P2 ;  /* 0x0000000405007c0c */ /* 0x000fe4000d701270 */
[----:B------:R-:W-:Y:S02]  /*67600*/  ISETP.LT.AND P2, PT, R6, UR4, !P2 ;  /* 0x0000000406007c0c */ /* 0x000fe4000d741270 */
[----:B------:R-:W-:Y:S01]  /*67610*/  ISETP.GE.AND P3, PT, R0, UR5, PT ;  /* 0x0000000500007c0c */ /* 0x000fe2000bf66270 */
[----:B------:R-:W-:Y:S01]  /*67620*/  VIADD R0, R4, 0x1df ;  /* 0x000001df04007836 */ /* 0x000fe20000000000 */
[----:B------:R1:W-:Y:S01]  /*67630*/  @P5 STG.E.U16 desc[UR8][R8.64], R154 ;  /* 0x0000009a08005986 */ /* 0x0003e2000c101508 */
[----:B------:R-:W-:Y:S01]  /*67640*/  IMAD.WIDE R10, R193, 0x2, R64 ;  /* 0x00000002c10a7825 */ /* 0x000fe200078e0240 */
[----:B------:R-:W-:Y:S02]  /*67650*/  ISETP.LT.AND P5, PT, R5, UR4, !P3 ;  /* 0x0000000405007c0c */ /* 0x000fe4000dfa1270 */
[----:B------:R-:W-:-:S02]  /*67660*/  ISETP.LT.AND P3, PT, R6, UR4, !P3 ;  /* 0x0000000406007c0c */ /* 0x000fc4000df61270 */
[----:B0-----:R-:W-:Y:S02]  /*67670*/  PRMT R13, R158, 0x7632, R13 ;  /* 0x000076329e0d7816 */ /* 0x001fe4000000000d */
[----:B------:R-:W-:Y:S02]  /*67680*/  ISETP.GE.AND P4, PT, R0, UR5, PT ;  /* 0x0000000500007c0c */ /* 0x000fe4000bf86270 */
[----:B-1----:R-:W-:-:S05]  /*67690*/  PRMT R9, R154, 0x7632, R9 ;  /* 0x000076329a097816 */ /* 0x002fca0000000009 */
[----:B------:R4:W-:Y:S04]  /*676a0*/  @P1 STG.E.U16 desc[UR8][R10.64], R9 ;  /* 0x000000090a001986 */ /* 0x0009e8000c101508 */
[----:B------:R0:W-:Y:S04]  /*676b0*/  @P0 STG.E.U16 desc[UR8][R2.64], R158 ;  /* 0x0000009e02000986 */ /* 0x0001e8000c101508 */
[----:B------:R1:W-:Y:S01]  /*676c0*/  @P2 STG.E.U16 desc[UR8][R14.64], R13 ;  /* 0x0000000d0e002986 */ /* 0x0003e2000c101508 */
[----:B------:R-:W-:Y:S01]  /*676d0*/  ISETP.LT.AND P2, PT, R5, UR4, !P4 ;  /* 0x0000000405007c0c */ /* 0x000fe2000e741270 */
[----:B----4-:R-:W-:Y:S01]  /*676e0*/  IMAD.WIDE R8, R194, 0x2, R66 ;  /* 0x00000002c2087825 */ /* 0x010fe200078e0242 */
[----:B0-----:R-:W-:-:S03]  /*676f0*/  PRMT R3, R155, 0x7632, R3 ;  /* 0x000076329b037816 */ /* 0x001fc60000000003 */
[----:B-1----:R-:W-:Y:S02]  /*67700*/  IMAD.WIDE R12, R194, 0x2, R64 ;  /* 0x00000002c20c7825 */ /* 0x002fe400078e0240 */
        /* <DEDUP_REMOVED lines=10> */
[----:B------:R-:W3:Y:S02]  /*677b0*/  LDL.LU R190, [R1+0xd14] ;  /* 0x000d140001be7983 */ /* 0x000ee40000300800 */
[----:B------:R-:W-:Y:S01]  /*677c0*/  VIADD R0, R4, 0x1e0 ;  /* 0x000001e004007836 */ /* 0x000fe20000000000 */
[----:B------:R-:W-:-:S04]  /*677d0*/  ISETP.LT.AND P4, PT, R6, UR4, !P4 ;  /* 0x0000000406007c0c */ /* 0x000fc8000e781270 */
[----:B------:R-:W-:Y:S01]  /*677e0*/  ISETP.GE.AND P6, PT, R0, UR5, PT ;  /* 0x0000000500007c0c */ /* 0x000fe2000bfc6270 */
[----:B------:R-:W-:-:S03]  /*677f0*/  VIADD R0, R4, 0x1e1 ;  /* 0x000001e104007836 */ /* 0x000fc60000000000 */
[----:B------:R-:W-:Y:S02]  /*67800*/  ISETP.LT.AND P5, PT, R5, UR4, !P6 ;  /* 0x0000000405007c0c */ /* 0x000fe4000f7a1270 */
[----:B------:R-:W-:Y:S02]  /*67810*/  PRMT R7, R159, 0x7632, R7 ;  /* 0x000076329f077816 */ /* 0x000fe40000000007 */
[----:B------:R-:W-:Y:S01]  /*67820*/  ISETP.LT.AND P6, PT, R6, UR4, !P6 ;  /* 0x0000000406007c0c */ /* 0x000fe2000f7c1270 */
[----:B------:R-:W-:Y:S01]  /*67830*/  IMAD.WIDE R8, R192, 0x2, R66 ;  /* 0x00000002c0087825 */ /* 0x000fe200078e0242 */
[----:B------:R-:W-:Y:S01]  /*67840*/  ISETP.GE.AND P1, PT, R0, UR5, PT ;  /* 0x0000000500007c0c */ /* 0x000fe2000bf26270 */
[----:B------:R-:W-:Y:S02]  /*67850*/  @P4 STG.E.U16 desc[UR8][R10.64], R7 ;  /* 0x000000070a004986 */ /* 0x000fe4000c101508 */
[----:B------:R-:W-:Y:S01]  /*67860*/  VIADD R0, R4, 0x1e2 ;  /* 0x000001e204007836 */ /* 0x000fe20000000000 */
[----:B------:R-:W-:Y:S01]  /*67870*/  ISETP.LT.AND P4, PT, R5, UR4, !P1 ;  /* 0x0000000405007c0c */ /* 0x000fe2000cf81270 */
[----:B------:R-:W-:Y:S01]  /*67880*/  IMAD.WIDE R12, R192, 0x2, R64 ;  /* 0x00000002c00c7825 */ /* 0x000fe200078e0240 */
[----:B------:R-:W-:Y:S01]  /*67890*/  ISETP.LT.AND P1, PT, R6, UR4, !P1 ;  /* 0x0000000406007c0c */ /* 0x000fe2000cf21270 */
[----:B------:R0:W-:Y:S01]  /*678a0*/  @P5 STG.E.U16 desc[UR8][R8.64], R160 ;  /* 0x000000a008005986 */ /* 0x0001e2000c101508 */
[----:B------:R-:W-:Y:S01]  /*678b0*/  ISETP.GE.AND P0, PT, R0, UR5, PT ;  /* 0x0000000500007c0c */ /* 0x000fe2000bf06270 */
[----:B------:R-:W-:-:S03]  /*678c0*/  VIADD R0, R4, 0x1e3 ;  /* 0x000001e304007836 */ /* 0x000fc60000000000 */
[----:B------:R-:W-:Y:S02]  /*678d0*/  ISETP.LT.AND P5, PT, R5, UR4, !P0 ;  /* 0x0000000405007c0c */ /* 0x000fe4000c7a1270 */
[----:B0-----:R-:W-:Y:S02]  /*678e0*/  PRMT R9, R160, 0x7632, R9 ;  /* 0x00007632a0097816 */ /* 0x001fe40000000009 */
[----:B------:R-:W-:-:S03]  /*678f0*/  PRMT R11, R164, 0x7632, R11 ;  /* 0x00007632a40b7816 */ /* 0x000fc6000000000b */
[----:B------:R4:W-:Y:S01]  /*67900*/  @P6 STG.E.U16 desc[UR8][R12.64], R9 ;  /* 0x000000090c006986 */ /* 0x0009e2000c101508 */
[----:B------:R-:W-:Y:S02]  /*67910*/  ISETP.LT.AND P6, PT, R6, UR4, !P0 ;  /* 0x0000000406007c0c */ /* 0x000fe4000c7c1270 */
[----:B------:R-:W-:Y:S01]  /*67920*/  ISETP.GE.AND P3, PT, R0, UR5, PT ;  /* 0x0000000500007c0c */ /* 0x000fe2000bf66270 */
[----:B------:R0:W-:Y:S03]  /*67930*/  @P4 STG.E.U16 desc[UR8][R2.64], R164 ;  /* 0x000000a402004986 */ /* 0x0001e6000c101508 */
[----:B------:R-:W-:Y:S01]  /*67940*/  ISETP.LT.AND P4, PT, R5, UR4, !P3 ;  /* 0x0000000405007c0c */ /* 0x000fe2000df81270 */
[----:B------:R1:W-:Y:S01]  /*67950*/  @P1 STG.E.U16 desc[UR8][R14.64], R11 ;  /* 0x0000000b0e001986 */ /* 0x0003e2000c101508 */
        /* <DEDUP_REMOVED lines=88> */
[----:B------:R-:W2:Y:S02]  /*67ee0*/  LDL.LU R195, [R1+0xc94] ;  /* 0x000c940001c37983 */ /* 0x000ea40000300800 */
[C---:B------:R-:W-:Y:S02]  /*67ef0*/  IMAD.WIDE R8, R193.reuse, 0x2, R66 ;  /* 0x00000002c1087825 */ /* 0x040fe400078e0242 */
[----:B------:R3:W-:Y:S02]  /*67f00*/  @P5 STG.E.U16 desc[UR8][R2.64], R173 ;  /* 0x000000ad02005986 */ /* 0x0007e4000c101508 */
[----:B------:R-:W-:Y:S02]  /*67f10*/  IMAD.WIDE R10, R193, 0x2, R64 ;  /* 0x00000002c10a7825 */ /* 0x000fe400078e0240 */
[----:B------:R-:W2:Y:S02]  /*67f20*/  LDL.LU R193, [R1+0xc88] ;  /* 0x000c880001c17983 */ /* 0x000ea40000300800 */
        /* <DEDUP_REMOVED lines=9> */
[----:B------:R-:W-:Y:S02]  /*67fc0*/  ISETP.LT.AND P3, PT, R6, UR4, !P3 ;  /* 0x0000000406007c0c */ /* 0x000fe4000df61270 */
[----:B------:R-:W-:Y:S01]  /*67fd0*/  ISETP.GE.AND P0, PT, R0, UR5, PT ;  /* 0x0000000500007c0c */ /* 0x000fe2000bf06270 */
[----:B------:R-:W-:Y:S01]  /*67fe0*/  VIADD R0, R4, 0x1ee ;  /* 0x000001ee04007836 */ /* 0x000fe20000000000 */
[----:B------:R-:W-:Y:S02]  /*67ff0*/  @P2 STG.E.U16 desc[UR8][R12.64], R7 ;  /* 0x000000070c002986 */ /* 0x000fe4000c101508 */
[----:B------:R-:W-:-:S02]  /*68000*/  ISETP.LT.AND P2, PT, R5, UR4, !P0 ;  /* 0x0000000405007c0c */ /* 0x000fc4000c741270 */
        /* <DEDUP_REMOVED lines=43> */
[----:B------:R-:W-:-:S02]  /*682c0*/  VIADD R0, R4, 0x1f3 ;  /* 0x000001f304007836 */ /* 0x000fc40000000000 */
[----:B------:R-:W3:Y:S01]  /*682d0*/  LDL.LU R193, [R1+0xc4c] ;  /* 0x000c4c0001c17983 */ /* 0x000ee20000300800 */
[----:B------:R-:W-:Y:S02]  /*682e0*/  ISETP.LT.AND P6, PT, R5, UR4, !P0 ;  /* 0x0000000405007c0c */ /* 0x000fe4000c7c1270 */
[----:B0-----:R-:W-:Y:S02]  /*682f0*/  PRMT R9, R176, 0x7632, R9 ;  /* 0x00007632b0097816 */ /* 0x001fe40000000009 */
[----:B------:R-:W-:-:S03]  /*68300*/  ISETP.GE.AND P3, PT, R0, UR5, PT ;  /* 0x0000000500007c0c */ /* 0x000fc6000bf66270 */
[----:B------:R4:W-:Y:S01]  /*68310*/  @P5 STG.E.U16 desc[UR8][R12.64], R9 ;  /* 0x000000090c005986 */ /* 0x0009e2000c101508 */
[----:B------:R-:W-:Y:S02]  /*68320*/  ISETP.LT.AND P5, PT, R6, UR4, !P0 ;  /* 0x0000000406007c0c */ /* 0x000fe4000c7a1270 */
[----:B------:R-:W-:Y:S01]  /*68330*/  PRMT R11, R180, 0x7632, R11 ;  /* 0x00007632b40b7816 */ /* 0x000fe2000000000b */
[----:B------:R0:W-:Y:S01]  /*68340*/  @P4 STG.E.U16 desc[UR8][R2.64], R180 ;  /* 0x000000b402004986 */ /* 0x0001e2000c101508 */
[----:B------:R-:W-:Y:S02]  /*68350*/  ISETP.LT.AND P4, PT, R5, UR4, !P3 ;  /* 0x0000000405007c0c */ /* 0x000fe4000df81270 */
[----:B------:R-:W-:Y:S01]  /*68360*/  ISETP.LT.AND P3, PT, R6, UR4, !P3 ;  /* 0x0000000406007c0c */ /* 0x000fe2000df61270 */
[----:B------:R1:W-:Y:S01]  /*68370*/  @P1 STG.E.U16 desc[UR8][R14.64], R11 ;  /* 0x0000000b0e001986 */ /* 0x0003e2000c101508 */
[----:B----4-:R-:W-:Y:S01]  /*68380*/  IMAD.WIDE R8, R194, 0x2, R66 ;  /* 0x00000002c2087825 */ /* 0x010fe200078e0242 */
[----:B0-----:R-:W-:-:S03]  /*68390*/  PRMT R3, R177, 0x7632, R3 ;  /* 0x00007632b1037816 */ /* 0x001fc60000000003 */
[----:B-1----:R-:W-:Y:S01]  /*683a0*/  IMAD.WIDE R10, R194, 0x2, R64 ;  /* 0x00000002c20a7825 */ /* 0x002fe200078e0240 */
[----:B------:R0:W-:Y:S04]  /*683b0*/  @P6 STG.E.U16 desc[UR8][R8.64], R177 ;  /* 0x000000b108006986 */ /* 0x0001e8000c101508 */
[----:B------:R2:W-:Y:S04]  /*683c0*/  @P5 STG.E.U16 desc[UR8][R10.64], R3 ;  /* 0x000000030a005986 */ /* 0x0005e8000c101508 */
[----:B------:R-:W4:Y:S01]  /*683d0*/  LDL.LU R194, [R1+0xc3c] ;  /* 0x000c3c0001c27983 */ /* 0x000f220000300800 */
[----:B0-----:R-:W-:Y:S01]  /*683e0*/  PRMT R9, R181, 0x7632, R9 ;  /* 0x00007632b5097816 */ /* 0x001fe20000000009 */
[----:B--2---:R-:W-:-:S04]  /*683f0*/  IMAD.WIDE R2, R195, 0x2, R66 ;  /* 0x00000002c3027825 */ /* 0x004fc800078e0242 */
[----:B------:R-:W-:Y:S01]  /*68400*/  IMAD.WIDE R12, R195, 0x2, R64 ;  /* 0x00000002c30c7825 */ /* 0x000fe200078e0240 */
[----:B------:R-:W-:Y:S04]  /*68410*/  @P4 STG.E.U16 desc[UR8][R2.64], R181 ;  /* 0x000000b502004986 */ /* 0x000fe8000c101508 */
[----:B------:R-:W2:Y:S04]  /*68420*/  LDL.LU R195, [R1+0xc30] ;  /* 0x000c300001c37983 */ /* 0x000ea80000300800 */
[----:B------:R3:W-:Y:S02]  /*68430*/  @P3 STG.E.U16 desc[UR8][R12.64], R9 ;  /* 0x000000090c003986 */ /* 0x0007e4000c101508 */
[----:B---3--:R-:W-:-:S04]  /*68440*/  IMAD.WIDE R8, R190, 0x2, R66 ;  /* 0x00000002be087825 */ /* 0x008fc800078e0242 */
[----:B------:R-:W-:Y:S02]  /*68450*/  IMAD.WIDE R10, R190, 0x2, R64 ;  /* 0x00000002be0a7825 */ /* 0x000fe400078e0240 */
[----:B------:R-:W3:Y:S02]  /*68460*/  LDL.LU R190, [R1+0xc20] ;  /* 0x000c200001be7983 */ /* 0x000ee40000300800 */
[----:B------:R-:W-:Y:S02]  /*68470*/  VIADD R0, R4, 0x1f4 ;  /* 0x000001f404007836 */ /* 0x000fe40000000000 */
[----:B------:R-:W3:Y:S03]  /*68480*/  LDL.LU R58, [R1+0xc18] ;  /* 0x000c1800013a7983 */ /* 0x000ee60000300800 */
[----:B------:R-:W-:Y:S01]  /*68490*/  ISETP.GE.AND P2, PT, R0, UR5, PT ;  /* 0x0000000500007c0c */ /* 0x000fe2000bf46270 */
[----:B------:R-:W-:-:S03]  /*684a0*/  VIADD R0, R4, 0x1f5 ;  /* 0x000001f504007836 */ /* 0x000fc60000000000 */
[C---:B------:R-:W-:Y:S02]  /*684b0*/  ISETP.LT.AND P6, PT, R5.reuse, UR4, !P2 ;  /* 0x0000000405007c0c */ /* 0x040fe4000d7c1270 */
[----:B------:R-:W-:Y:S02]  /*684c0*/  ISETP.GE.AND P0, PT, R0, UR5, PT ;  /* 0x0000000500007c0c */ /* 0x000fe4000bf06270 */
[----:B------:R-:W-:Y:S01]  /*684d0*/  ISETP.LT.AND P2, PT, R6, UR4, !P2 ;  /* 0x0000000406007c0c */ /* 0x000fe2000d741270 */
[C---:B------:R-:W-:Y:S01]  /*684e0*/  VIADD R7, R4.reuse, 0x1f7 ;  /* 0x000001f704077836 */ /* 0x040fe20000000000 */
[----:B------:R-:W-:Y:S01]  /*684f0*/  ISETP.LT.AND P3, PT, R5, UR4, !P0 ;  /* 0x0000000405007c0c */ /* 0x000fe2000c761270 */
[----:B------:R-:W-:Y:S02]  /*68500*/  VIADD R0, R4, 0x1f6 ;  /* 0x000001f604007836 */ /* 0x000fe40000000000 */
[----:B------:R-:W-:Y:S01]  /*68510*/  IMAD.WIDE R14, R192, 0x2, R66 ;  /* 0x00000002c00e7825 */ /* 0x000fe200078e0242 */
[----:B------:R-:W-:-:S02]  /*68520*/  ISETP.GE.AND P5, PT, R7, UR5, PT ;  /* 0x0000000507007c0c */ /* 0x000fc4000bfa6270 */
[----:B------:R-:W-:Y:S01]  /*68530*/  PRMT R7, R178, 0x7632, R7 ;  /* 0x00007632b2077816 */ /* 0x000fe20000000007 */
[----:B------:R-:W-:Y:S01]  /*68540*/  IMAD.WIDE R2, R192, 0x2, R64 ;  /* 0x00000002c0027825 */ /* 0x000fe200078e0240 */
[----:B------:R-:W-:Y:S01]  /*68550*/  ISETP.GE.AND P1, PT, R0, UR5, PT ;  /* 0x0000000500007c0c */ /* 0x000fe2000bf26270 */
[----:B------:R-:W-:Y:S01]  /*68560*/  @P6 STG.E.U16 desc[UR8][R14.64], R178 ;  /* 0x000000b20e006986 */ /* 0x000fe2000c101508 */
[----:B------:R-:W-:Y:S01]  /*68570*/  ISETP.LT.AND P0, PT, R6, UR4, !P0 ;  /* 0x0000000406007c0c */ /* 0x000fe2000c701270 */
[----:B------:R-:W-:Y:S02]  /*68580*/  IMAD.WIDE R12, R193, 0x2, R66 ;  /* 0x00000002c10c7825 */ /* 0x000fe400078e0242 */
[----:B------:R0:W-:Y:S01]  /*68590*/  @P2 STG.E.U16 desc[UR8][R2.64], R7 ;  /* 0x0000000702002986 */ /* 0x0001e2000c101508 */
[----:B------:R-:W-:-:S03]  /*685a0*/  ISETP.LT.AND P6, PT, R5, UR4, !P1 ;  /* 0x0000000405007c0c */ /* 0x000fc6000cfc1270 */
[----:B------:R-:W3:Y:S01]  /*685b0*/  LDL.LU R192, [R1+0xc08] ;  /* 0x000c080001c07983 */ /* 0x000ee20000300800 */
[----:B------:R-:W-:-:S03]  /*685c0*/  ISETP.LT.AND P1, PT, R6, UR4, !P1 ;  /* 0x0000000406007c0c */ /* 0x000fc6000cf21270 */
[----:B------:R4:W-:Y:S01]  /*685d0*/  @P3 STG.E.U16 desc[UR8][R8.64], R182 ;  /* 0x000000b608003986 */ /* 0x0009e2000c101508 */
[----:B------:R-:W-:Y:S01]  /*685e0*/  ISETP.LT.AND P3, PT, R5, UR4, !P5 ;  /* 0x0000000405007c0c */ /* 0x000fe2000ef61270 */
[----:B0-----:R-:W-:Y:S02]  /*685f0*/  IMAD.WIDE R2, R193, 0x2, R64 ;  /* 0x00000002c1027825 */ /* 0x001fe400078e0240 */
[----:B------:R-:W3:Y:S01]  /*68600*/  LDL.LU R193, [R1+0xc00] ;  /* 0x000c000001c17983 */ /* 0x000ee20000300800 */
[----:B------:R-:W-:Y:S02]  /*68610*/  ISETP.LT.AND P5, PT, R6, UR4, !P5 ;  /* 0x0000000406007c0c */ /* 0x000fe4000efa1270 */
[----:B------:R-:W-:Y:S02]  /*68620*/  PRMT R15, R182, 0x7632, R15 ;  /* 0x00007632b60f7816 */ /* 0x000fe4000000000f */
[----:B------:R-:W-:Y:S02]  /*68630*/  PRMT R7, R179, 0x7632, R7 ;  /* 0x00007632b3077816 */ /* 0x000fe40000000007 */
[----:B------:R-:W-:Y:S01]  /*68640*/  PRMT R14, R183, 0x7632, R14 ;  /* 0x00007632b70e7816 */ /* 0x000fe2000000000e */
[----:B------:R0:W-:Y:S04]  /*68650*/  @P0 STG.E.U16 desc[UR8][R10.64], R15 ;  /* 0x0000000f0a000986 */ /* 0x0001e8000c101508 */
[----:B------:R2:W-:Y:S04]  /*68660*/  @P6 STG.E.U16 desc[UR8][R12.64], R179 ;  /* 0x000000b30c006986 */ /* 0x0005e8000c101508 */
[----:B------:R1:W-:Y:S01]  /*68670*/  @P1 STG.E.U16 desc[UR8][R2.64], R7 ;  /* 0x0000000702001986 */ /* 0x0003e2000c101508 */
[----:B----4-:R-:W-:-:S04]  /*68680*/  IMAD.WIDE R8, R194, 0x2, R66 ;  /* 0x00000002c2087825 */ /* 0x010fc800078e0242 */
[----:B0-----:R-:W-:Y:S01]  /*68690*/  IMAD.WIDE R10, R194, 0x2, R64 ;  /* 0x00000002c20a7825 */ /* 0x001fe200078e0240 */
[----:B------:R3:W-:Y:S04]  /*686a0*/  @P3 STG.E.U16 desc[UR8][R8.64], R183 ;  /* 0x000000b708003986 */ /* 0x0007e8000c101508 */
[----:B------:R-:W4:Y:S04]  /*686b0*/  LDL.LU R194, [R1+0xadc] ;  /* 0x000adc0001c27983 */ /* 0x000f280000300800 */
[----:B------:R0:W-:Y:S01]  /*686c0*/  @P5 STG.E.U16 desc[UR8][R10.64], R14 ;  /* 0x0000000e0a005986 */ /* 0x0001e2000c101508 */
[----:B--2---:R-:W-:-:S04]  /*686d0*/  IMAD.WIDE R12, R195, 0x2, R66 ;  /* 0x00000002c30c7825 */ /* 0x004fc800078e0242 */
[----:B-1----:R-:W-:Y:S02]  /*686e0*/  IMAD.WIDE R2, R195, 0x2, R64 ;  /* 0x00000002c3027825 */ /* 0x002fe400078e0240 */
[----:B------:R-:W2:Y:S02]  /*686f0*/  LDL.LU R195, [R1+0xad4] ;  /* 0x000ad40001c37983 */ /* 0x000ea40000300800 */
[----:B---3--:R-:W-:-:S04]  /*68700*/  IMAD.WIDE R8, R190, 0x2, R66 ;  /* 0x00000002be087825 */ /* 0x008fc800078e0242 */
[----:B0-----:R-:W-:Y:S02]  /*68710*/  IMAD.WIDE R10, R190, 0x2, R64 ;  /* 0x00000002be0a7825 */ /* 0x001fe400078e0240 */
[----:B------:R-:W3:Y:S02]  /*68720*/  LDL.LU R190, [R1+0x110c] ;  /* 0x00110c0001be7983 */ /* 0x000ee40000300800 */
[----:B------:R-:W-:-:S05]  /*68730*/  VIADD R0, R4, 0x1f8 ;  /* 0x000001f804007836 */ /* 0x000fca0000000000 */
[----:B------:R-:W-:Y:S01]  /*68740*/  ISETP.GE.AND P4, PT, R0, UR5, PT ;  /* 0x0000000500007c0c */ /* 0x000fe2000bf86270 */
[----:B------:R-:W-:-:S03]  /*68750*/  VIADD R0, R4, 0x1f9 ;  /* 0x000001f904007836 */ /* 0x000fc60000000000 */
[----:B------:R-:W-:Y:S02]  /*68760*/  ISETP.LT.AND P6, PT, R5, UR4, !P4 ;  /* 0x0000000405007c0c */ /* 0x000fe4000e7c1270 */
[----:B------:R-:W-:Y:S01]  /*68770*/  ISETP.GE.AND P2, PT, R0, UR5, PT ;  /* 0x0000000500007c0c */ /* 0x000fe2000bf46270 */
[----:B------:R-:W-:Y:S01]  /*68780*/  VIADD R0, R4, 0x1fa ;  /* 0x000001fa04007836 */ /* 0x000fe20000000000 */
[----:B------:R-:W-:-:S04]  /*68790*/  ISETP.LT.AND P4, PT, R6, UR4, !P4 ;  /* 0x0000000406007c0c */ /* 0x000fc8000e781270 */
[----:B------:R-:W-:Y:S01]  /*687a0*/  ISETP.GE.AND P0, PT, R0, UR5, PT ;  /* 0x0000000500007c0c */ /* 0x000fe2000bf06270 */
[----:B------:R-:W-:Y:S01]  /*687b0*/  VIADD R0, R4, 0x1fb ;  /* 0x000001fb04007836 */ /* 0x000fe20000000000 */
[C---:B------:R-:W-:Y:S02]  /*687c0*/  ISETP.LT.AND P5, PT, R5.reuse, UR4, !P2 ;  /* 0x0000000405007c0c */ /* 0x040fe4000d7a1270 */
[----:B------:R-:W-:Y:S01]  /*687d0*/  ISETP.LT.AND P3, PT, R6, UR4, !P2 ;  /* 0x0000000406007c0c */ /* 0x000fe2000d761270 */
[----:B------:R0:W-:Y:S01]  /*687e0*/  @P6 STG.E.U16 desc[UR8][R12.64], R184 ;  /* 0x000000b80c006986 */ /* 0x0001e2000c101508 */
[----:B------:R-:W-:Y:S01]  /*687f0*/  ISETP.GE.AND P1, PT, R0, UR5, PT ;  /* 0x0000000500007c0c */ /* 0x000fe2000bf26270 */
[----:B------:R-:W-:Y:S01]  /*68800*/  VIADD R0, R4, 0x1fc ;  /* 0x000001fc04007836 */ /* 0x000fe20000000000 */
[----:B------:R-:W-:Y:S02]  /*68810*/  ISETP.LT.AND P6, PT, R5, UR4, !P0 ;  /* 0x0000000405007c0c */ /* 0x000fe4000c7c1270 */
[----:B------:R-:W-:-:S02]  /*68820*/  PRMT R7, R184, 0x7632, R7 ;  /* 0x00007632b8077816 */ /* 0x000fc40000000007 */
[----:B------:R-:W-:Y:S01]  /*68830*/  ISETP.GE.AND P2, PT, R0, UR5, PT ;  /* 0x0000000500007c0c */ /* 0x000fe2000bf46270 */
[----:B------:R-:W-:Y:S01]  /*68840*/  VIADD R0, R4, 0x1fd ;  /* 0x000001fd04007836 */ /* 0x000fe20000000000 */
[----:B------:R-:W-:Y:S01]  /*68850*/  PRMT R14, R16, 0x7632, R14 ;  /* 0x00007632100e7816 */ /* 0x000fe2000000000e */
[----:B------:R1:W-:Y:S01]  /*68860*/  @P4 STG.E.U16 desc[UR8][R2.64], R7 ;  /* 0x0000000702004986 */ /* 0x0003e2000c101508 */
[----:B0-----:R-:W-:Y:S01]  /*68870*/  IMAD.WIDE R12, R58, 0x2, R66 ;  /* 0x000000023a0c7825 */ /* 0x001fe200078e0242 */
[----:B------:R-:W-:Y:S02]  /*68880*/  ISETP.LT.AND P0, PT, R6, UR4, !P0 ;  /* 0x0000000406007c0c */ /* 0x000fe4000c701270 */
[----:B------:R0:W-:Y:S01]  /*68890*/  @P5 STG.E.U16 desc[UR8][R8.64], R16 ;  /* 0x0000001008005986 */ /* 0x0001e2000c101508 */
[----:B------:R-:W-:Y:S01]  /*688a0*/  ISETP.GE.AND P4, PT, R0, UR5, PT ;  /* 0x0000000500007c0c */ /* 0x000fe2000bf86270 */
[----:B------:R-:W-:Y:S01]  /*688b0*/  VIADD R0, R4, 0x1fe ;  /* 0x000001fe04007836 */ /* 0x000fe20000000000 */
[----:B------:R-:W-:Y:S01]  /*688c0*/  ISETP.LT.AND P5, PT, R5, UR4, !P1 ;  /* 0x0000000405007c0c */ /* 0x000fe2000cfa1270 */
[----:B------:R0:W-:Y:S01]  /*688d0*/  @P3 STG.E.U16 desc[UR8][R10.64], R14 ;  /* 0x0000000e0a003986 */ /* 0x0001e2000c101508 */
[----:B------:R-:W-:-:S03]  /*688e0*/  ISETP.LT.AND P3, PT, R6, UR4, !P1 ;  /* 0x0000000406007c0c */ /* 0x000fc6000cf61270 */
[----:B------:R0:W-:Y:S01]  /*688f0*/  @P6 STG.E.U16 desc[UR8][R12.64], R185 ;  /* 0x000000b90c006986 */ /* 0x0001e2000c101508 */
[----:B------:R-:W-:Y:S01]  /*68900*/  ISETP.LT.AND P6, PT, R5, UR4, !P2 ;  /* 0x0000000405007c0c */ /* 0x000fe2000d7c1270 */
[----:B-1----:R-:W-:Y:S01]  /*68910*/  IMAD.WIDE R2, R58, 0x2, R64 ;  /* 0x000000023a027825 */ /* 0x002fe200078e0240 */
[----:B------:R-:W-:Y:S02]  /*68920*/  ISETP.GE.AND P1, PT, R0, UR5, PT ;  /* 0x0000000500007c0c */ /* 0x000fe4000bf26270 */
[----:B------:R-:W-:Y:S01]  /*68930*/  PRMT R0, R185, 0x7632, R0 ;  /* 0x00007632b9007816 */ /* 0x000fe20000000000 */
[----:B0-----:R-:W-:Y:S01]  /*68940*/  IMAD.WIDE R8, R192, 0x2, R66 ;  /* 0x00000002c0087825 */ /* 0x001fe200078e0242 */
[----:B------:R-:W-:-:S03]  /*68950*/  PRMT R7, R17, 0x7632, R7 ;  /* 0x0000763211077816 */ /* 0x000fc60000000007 */
[----:B------:R-:W-:Y:S01]  /*68960*/  IMAD.WIDE R10, R192, 0x2, R64 ;  /* 0x00000002c00a7825 */ /* 0x000fe200078e0240 */
[----:B------:R0:W-:Y:S03]  /*68970*/  @P0 STG.E.U16 desc[UR8][R2.64], R0 ;  /* 0x0000000002000986 */ /* 0x0001e6000c101508 */
[----:B------:R-:W-:Y:S01]  /*68980*/  IMAD.WIDE R12, R193, 0x2, R66 ;  /* 0x00000002c10c7825 */ /* 0x000fe200078e0242 */
[----:B------:R1:W-:Y:S03]  /*68990*/  @P5 STG.E.U16 desc[UR8][R8.64], R17 ;  /* 0x0000001108005986 */ /* 0x0003e6000c101508 */
[----:B------:R-:W-:Y:S01]  /*689a0*/  VIADD R4, R4, 0x1ff ;  /* 0x000001ff04047836 */ /* 0x000fe20000000000 */
[----:B------:R2:W-:Y:S01]  /*689b0*/  @P3 STG.E.U16 desc[UR8][R10.64], R7 ;  /* 0x000000070a003986 */ /* 0x0005e2000c101508 */
[----:B------:R-:W-:-:S03]  /*689c0*/  ISETP.LT.AND P2, PT, R6, UR4, !P2 ;  /* 0x0000000406007c0c */ /* 0x000fc6000d741270 */
[----:B------:R2:W-:Y:S01]  /*689d0*/  @P6 STG.E.U16 desc[UR8][R12.64], R186 ;  /* 0x000000ba0c006986 */ /* 0x0005e2000c101508 */
[----:B------:R-:W-:Y:S02]  /*689e0*/  ISETP.GE.AND P0, PT, R4, UR5, PT ;  /* 0x0000000504007c0c */ /* 0x000fe4000bf06270 */
[C---:B------:R-:W-:Y:S02]  /*689f0*/  ISETP.LT.AND P6, PT, R5.reuse, UR4, !P4 ;  /* 0x0000000405007c0c */ /* 0x040fe4000e7c1270 */
[C---:B------:R-:W-:Y:S02]  /*68a00*/  ISETP.LT.AND P4, PT, R6.reuse, UR4, !P4 ;  /* 0x0000000406007c0c */ /* 0x040fe4000e781270 */
[C---:B------:R-:W-:Y:S02]  /*68a10*/  ISETP.LT.AND P5, PT, R5.reuse, UR4, !P1 ;  /* 0x0000000405007c0c */ /* 0x040fe4000cfa1270 */
[----:B------:R-:W-:Y:S02]  /*68a20*/  ISETP.LT.AND P1, PT, R6, UR4, !P1 ;  /* 0x0000000406007c0c */ /* 0x000fe4000cf21270 */
[----:B------:R-:W-:-:S02]  /*68a30*/  ISETP.LT.AND P3, PT, R5, UR4, !P0 ;  /* 0x0000000405007c0c */ /* 0x000fc4000c761270 */
[----:B------:R-:W-:Y:S01]  /*68a40*/  ISETP.LT.AND P0, PT, R6, UR4, !P0 ;  /* 0x0000000406007c0c */ /* 0x000fe2000c701270 */
[----:B------:R-:W-:Y:S01]  /*68a50*/  IMAD.WIDE R4, R193, 0x2, R64 ;  /* 0x00000002c1047825 */ /* 0x000fe200078e0240 */
[----:B------:R-:W-:Y:S02]  /*68a60*/  PRMT R14, R186, 0x7632, R14 ;  /* 0x00007632ba0e7816 */ /* 0x000fe4000000000e */
[----:B0-----:R-:W-:Y:S01]  /*68a70*/  PRMT R0, R18, 0x7632, R0 ;  /* 0x0000763212007816 */ /* 0x001fe20000000000 */
[----:B----4-:R-:W-:Y:S01]  /*68a80*/  IMAD.WIDE R2, R194, 0x2, R66 ;  /* 0x00000002c2027825 */ /* 0x010fe200078e0242 */
[----:B------:R-:W-:-:S03]  /*68a90*/  PRMT R6, R187, 0x7632, R6 ;  /* 0x00007632bb067816 */ /* 0x000fc60000000006 */
[----:B-1----:R-:W-:Y:S01]  /*68aa0*/  IMAD.WIDE R8, R194, 0x2, R64 ;  /* 0x00000002c2087825 */ /* 0x002fe200078e0240 */
[----:B------:R0:W-:Y:S04]  /*68ab0*/  @P2 STG.E.U16 desc[UR8][R4.64], R14 ;  /* 0x0000000e04002986 */ /* 0x0001e8000c101508 */
[----:B------:R0:W-:Y:S04]  /*68ac0*/  @P6 STG.E.U16 desc[UR8][R2.64], R18 ;  /* 0x0000001202006986 */ /* 0x0001e8000c101508 */
[----:B------:R0:W-:Y:S01]  /*68ad0*/  @P4 STG.E.U16 desc[UR8][R8.64], R0 ;  /* 0x0000000008004986 */ /* 0x0001e2000c101508 */
[----:B--2---:R-:W-:-:S04]  /*68ae0*/  IMAD.WIDE R10, R195, 0x2, R66 ;  /* 0x00000002c30a7825 */ /* 0x004fc800078e0242 */
[----:B------:R-:W-:Y:S01]  /*68af0*/  IMAD.WIDE R12, R195, 0x2, R64 ;  /* 0x00000002c30c7825 */ /* 0x000fe200078e0240 */
[----:B------:R0:W-:Y:S04]  /*68b00*/  @P5 STG.E.U16 desc[UR8][R10.64], R187 ;  /* 0x000000bb0a005986 */ /* 0x0001e8000c101508 */
[----:B------:R0:W-:Y:S01]  /*68b10*/  @P1 STG.E.U16 desc[UR8][R12.64], R6 ;  /* 0x000000060c001986 */ /* 0x0001e2000c101508 */
[----:B---3--:R-:W-:-:S05]  /*68b20*/  IMAD.WIDE R66, R190, 0x2, R66 ;  /* 0x00000002be427825 */ /* 0x008fca00078e0242 */
[----:B------:R0:W-:Y:S01]  /*68b30*/  @P3 STG.E.U16 desc[UR8][R66.64], R19 ;  /* 0x0000001342003986 */ /* 0x0001e2000c101508 */
[----:B------:R-:W-:Y:S01]  /*68b40*/  IMAD.WIDE R64, R190, 0x2, R64 ;  /* 0x00000002be407825 */ /* 0x000fe200078e0240 */
[----:B------:R-:W-:Y:S06]  /*68b50*/  @!P0 EXIT ;  /* 0x000000000000894d */ /* 0x000fec0003800000 */
[----:B------:R-:W-:-:S05]  /*68b60*/  PRMT R32, R19, 0x7632, R32 ;  /* 0x0000763213207816 */ /* 0x000fca0000000020 */
[----:B------:R-:W-:Y:S01]  /*68b70*/  STG.E.U16 desc[UR8][R64.64], R32 ;  /* 0x0000002040007986 */ /* 0x000fe2000c101508 */
[----:B------:R-:W-:Y:S05]  /*68b80*/  EXIT ;  /* 0x000000000000794d */ /* 0x000fea0003800000 */
.L_x_2:
[----:B------:R-:W-:-:S00]  /*68b90*/  BRA `(.L_x_2) ;  /* 0xfffffffc00fc7947 */ /* 0x000fc0000383ffff */
[----:B------:R-:W-:-:S00]  /*68ba0*/  NOP ;  /* 0x0000000000007918 */ /* 0x000fc00000000000 */
        /* <DEDUP_REMOVED lines=13> */
.L_x_3:


//--------------------- .nv.shared.matmul_kernel  --------------------------
	.section	.nv.shared.matmul_kernel,"aw",@nobits
	.sectionflags	@""
	.align	16
	.zero		1024


//--------------------- .nv.shared.reserved.0     --------------------------
	.section	.nv.shared.reserved.0,"aw",@nobits
	.weak		__nv_reservedSMEM_offset_0_alias
	.size		__nv_reservedSMEM_offset_0_alias, 0, 0
	.other		__nv_reservedSMEM_offset_0_alias,@"STO_CUDA_RESERVED_SHARED STV_DEFAULT"
__nv_reservedSMEM_offset_0_alias:
	.zero		0


//--------------------- .nv.constant0.matmul_kernel --------------------------
	.section	.nv.constant0.matmul_kernel,"a",@progbits
	.sectionflags	@""
	.align	4
.nv.constant0.matmul_kernel:
	.zero		608


//--------------------- SYMBOLS --------------------------

	.type		.nv.reservedSmem.offset0,@object
	.size		.nv.reservedSmem.offset0,0x4
